def matmul_kernel(
    a_ptr,
    b_ptr,
    c_ptr,
    M,
    N,
    K,
    stride_am,
    stride_ak,
    stride_bk,
    stride_bn,
    stride_cm,
    stride_cn,
    BLOCK_M: tl.constexpr,
    BLOCK_N: tl.constexpr,
    BLOCK_K: tl.constexpr,
    GROUP_M: tl.constexpr,
):
    pid = tl.program_id(axis=0)
    num_pid_m = tl.cdiv(M, BLOCK_M)
    num_pid_n = tl.cdiv(N, BLOCK_N)
    num_pid_in_group = GROUP_M * num_pid_n
    group_id = pid // num_pid_in_group
    first_pid_m = group_id * GROUP_M
    group_size_m = min(num_pid_m - first_pid_m, GROUP_M)
    pid_m = first_pid_m + ((pid % num_pid_in_group) % group_size_m)
    pid_n = (pid % num_pid_in_group) // group_size_m

    offs_am = (pid_m * BLOCK_M + tl.arange(0, BLOCK_M)) % M
    offs_bn = (pid_n * BLOCK_N + tl.arange(0, BLOCK_N)) % N
    offs_k = tl.arange(0, BLOCK_K)
    a_ptrs = a_ptr + offs_am[:, None] * stride_am + offs_k[None, :] * stride_ak
    b_ptrs = b_ptr + offs_k[:, None] * stride_bk + offs_bn[None, :] * stride_bn

    acc = tl.zeros((BLOCK_M, BLOCK_N), dtype=tl.float32)
    for kk in range(0, tl.cdiv(K, BLOCK_K)):
        a = tl.load(a_ptrs, mask=offs_k[None, :] < K - kk * BLOCK_K, other=0.0)
        b = tl.load(b_ptrs, mask=offs_k[:, None] < K - kk * BLOCK_K, other=0.0)
        acc = tl.dot(a, b, acc)
        a_ptrs += BLOCK_K * stride_ak
        b_ptrs += BLOCK_K * stride_bk

    c = acc.to(c_ptr.dtype.element_ty)
    offs_cm = pid_m * BLOCK_M + tl.arange(0, BLOCK_M)
    offs_cn = pid_n * BLOCK_N + tl.arange(0, BLOCK_N)
    c_ptrs = c_ptr + offs_cm[:, None] * stride_cm + offs_cn[None, :] * stride_cn
    mask = (offs_cm[:, None] < M) & (offs_cn[None, :] < N)
    tl.store(c_ptrs, c, mask=mask)

# config = {"BLOCK_K": 128, "BLOCK_M": 32, "BLOCK_N": 128, "GROUP_M": 8, "arch": "sm_100", "dtype": "fp16", "num_ctas": 1, "num_stages": 2, "num_warps": 2}
# arch = sm_100


// ===== COMPILED SASS (sm_100a) =====

	.target	sm_100a

	.elftype	@"ET_EXEC"


//--------------------- .note.nv.tkinfo           --------------------------
	.section	.note.nv.tkinfo,"",@"SHT_NOTE"
	.sectionflags	@"SHF_NOTE_NV_TKINFO"
	.tkinfo
        /*0018*/ 	.word	0x00000081
        /*0030*/ 	.string	""
        /*0030*/ 	.string	"ptxas-blackwell"
        /*0030*/ 	.string	"Cuda compilation tools, release 12.9, V12.9.86"
        /*0030*/ 	.string	"Build cuda_12.9.r12.9/compiler.36037853_0"
        /*0030*/ 	.string	"-v  -suppress-debug-info  -lineinfo  -arch sm_100a "



//--------------------- .note.nv.cuver            --------------------------
	.section	.note.nv.cuver,"",@"SHT_NOTE"
	.sectionflags	@"SHF_NOTE_NV_CUVER"
        /*0018*/ 	.short	0x0001
        /*001a*/ 	.short	0x0064
        /*001c*/ 	.short	0x0001
        /*001e*/ 	.short	0x0000
        /*0020*/ 	.short	0x0001
        /*0022*/ 	.short	0x0000


//--------------------- .nv.info                  --------------------------
	.section	.nv.info,"",@"SHT_CUDA_INFO"
	.align	4


	//----- nvinfo : EIATTR_REGCOUNT
	.align		4
        /*0000*/ 	.byte	0x04, 0x2f
        /*0002*/ 	.short	(.L_1 - .L_0)
	.align		4
.L_0:
        /*0004*/ 	.word	index@(matmul_kernel)
        /*0008*/ 	.word	0x00000020


	//----- nvinfo : EIATTR_FRAME_SIZE
	.align		4
.L_1:
        /*000c*/ 	.byte	0x04, 0x11
        /*000e*/ 	.short	(.L_3 - .L_2)
	.align		4
.L_2:
        /*0010*/ 	.word	index@(matmul_kernel)
        /*0014*/ 	.word	0x00001cd0


	//----- nvinfo : EIATTR_MIN_STACK_SIZE
	.align		4
.L_3:
        /*0018*/ 	.byte	0x04, 0x12
        /*001a*/ 	.short	(.L_5 - .L_4)
	.align		4
.L_4:
        /*001c*/ 	.word	index@(matmul_kernel)
        /*0020*/ 	.word	0x00001cd0
.L_5:


//--------------------- .nv.info.matmul_kernel    --------------------------
	.section	.nv.info.matmul_kernel,"",@"SHT_CUDA_INFO"
	.sectionflags	@""
	.align	4


	//----- nvinfo : EIATTR_CUDA_API_VERSION
	.align		4
        /*0000*/ 	.byte	0x04, 0x37
        /*0002*/ 	.short	(.L_7 - .L_6)
.L_6:
        /*0004*/ 	.word	0x00000081


	//----- nvinfo : EIATTR_KPARAM_INFO
	.align		4
.L_7:
        /*0008*/ 	.byte	0x04, 0x17
        /*000a*/ 	.short	(.L_9 - .L_8)
.L_8:
        /*000c*/ 	.word	0x00000000
        /*0010*/ 	.short	0x000d
        /*0012*/ 	.short	0x0048
        /*0014*/ 	.byte	0x00, 0xf4, 0x21, 0x00


	//----- nvinfo : EIATTR_KPARAM_INFO
	.align		4
.L_9:
        /*0018*/ 	.byte	0x04, 0x17
        /*001a*/ 	.short	(.L_11 - .L_10)
.L_10:
        /*001c*/ 	.word	0x00000000
        /*0020*/ 	.short	0x000c
        /*0022*/ 	.short	0x0040
        /*0024*/ 	.byte	0x00, 0xf4, 0x21, 0x00


	//----- nvinfo : EIATTR_KPARAM_INFO
	.align		4
.L_11:
        /*0028*/ 	.byte	0x04, 0x17
        /*002a*/ 	.short	(.L_13 - .L_12)
.L_12:
        /*002c*/ 	.word	0x00000000
        /*0030*/ 	.short	0x000b
        /*0032*/ 	.short	0x0038
        /*0034*/ 	.byte	0x00, 0xf0, 0x11, 0x00


	//----- nvinfo : EIATTR_KPARAM_INFO
	.align		4
.L_13:
        /*0038*/ 	.byte	0x04, 0x17
        /*003a*/ 	.short	(.L_15 - .L_14)
.L_14:
        /*003c*/ 	.word	0x00000000
        /*0040*/ 	.short	0x000a
        /*0042*/ 	.short	0x0034
        /*0044*/ 	.byte	0x00, 0xf0, 0x11, 0x00


	//----- nvinfo : EIATTR_KPARAM_INFO
	.align		4
.L_15:
        /*0048*/ 	.byte	0x04, 0x17
        /*004a*/ 	.short	(.L_17 - .L_16)
.L_16:
        /*004c*/ 	.word	0x00000000
        /*0050*/ 	.short	0x0009
        /*0052*/ 	.short	0x0030
        /*0054*/ 	.byte	0x00, 0xf0, 0x11, 0x00


	//----- nvinfo : EIATTR_KPARAM_INFO
	.align		4
.L_17:
        /*0058*/ 	.byte	0x04, 0x17
        /*005a*/ 	.short	(.L_19 - .L_18)
.L_18:
        /*005c*/ 	.word	0x00000000
        /*0060*/ 	.short	0x0008
        /*0062*/ 	.short	0x002c
        /*0064*/ 	.byte	0x00, 0xf0, 0x11, 0x00


	//----- nvinfo : EIATTR_KPARAM_INFO
	.align		4
.L_19:
        /*0068*/ 	.byte	0x04, 0x17
        /*006a*/ 	.short	(.L_21 - .L_20)
.L_20:
        /*006c*/ 	.word	0x00000000
        /*0070*/ 	.short	0x0007
        /*0072*/ 	.short	0x0028
        /*0074*/ 	.byte	0x00, 0xf0, 0x11, 0x00


	//----- nvinfo : EIATTR_KPARAM_INFO
	.align		4
.L_21:
        /*0078*/ 	.byte	0x04, 0x17
        /*007a*/ 	.short	(.L_23 - .L_22)
.L_22:
        /*007c*/ 	.word	0x00000000
        /*0080*/ 	.short	0x0006
        /*0082*/ 	.short	0x0024
        /*0084*/ 	.byte	0x00, 0xf0, 0x11, 0x00


	//----- nvinfo : EIATTR_KPARAM_INFO
	.align		4
.L_23:
        /*0088*/ 	.byte	0x04, 0x17
        /*008a*/ 	.short	(.L_25 - .L_24)
.L_24:
        /*008c*/ 	.word	0x00000000
        /*0090*/ 	.short	0x0005
        /*0092*/ 	.short	0x0020
        /*0094*/ 	.byte	0x00, 0xf0, 0x11, 0x00


	//----- nvinfo : EIATTR_KPARAM_INFO
	.align		4
.L_25:
        /*0098*/ 	.byte	0x04, 0x17
        /*009a*/ 	.short	(.L_27 - .L_26)
.L_26:
        /*009c*/ 	.word	0x00000000
        /*00a0*/ 	.short	0x0004
        /*00a2*/ 	.short	0x001c
        /*00a4*/ 	.byte	0x00, 0xf0, 0x11, 0x00


	//----- nvinfo : EIATTR_KPARAM_INFO
	.align		4
.L_27:
        /*00a8*/ 	.byte	0x04, 0x17
        /*00aa*/ 	.short	(.L_29 - .L_28)
.L_28:
        /*00ac*/ 	.word	0x00000000
        /*00b0*/ 	.short	0x0003
        /*00b2*/ 	.short	0x0018
        /*00b4*/ 	.byte	0x00, 0xf0, 0x11, 0x00


	//----- nvinfo : EIATTR_KPARAM_INFO
	.align		4
.L_29:
        /*00b8*/ 	.byte	0x04, 0x17
        /*00ba*/ 	.short	(.L_31 - .L_30)
.L_30:
        /*00bc*/ 	.word	0x00000000
        /*00c0*/ 	.short	0x0002
        /*00c2*/ 	.short	0x0010
        /*00c4*/ 	.byte	0x00, 0xf4, 0x21, 0x00


	//----- nvinfo : EIATTR_KPARAM_INFO
	.align		4
.L_31:
        /*00c8*/ 	.byte	0x04, 0x17
        /*00ca*/ 	.short	(.L_33 - .L_32)
.L_32:
        /*00cc*/ 	.word	0x00000000
        /*00d0*/ 	.short	0x0001
        /*00d2*/ 	.short	0x0008
        /*00d4*/ 	.byte	0x00, 0xf4, 0x21, 0x00


	//----- nvinfo : EIATTR_KPARAM_INFO
	.align		4
.L_33:
        /*00d8*/ 	.byte	0x04, 0x17
        /*00da*/ 	.short	(.L_35 - .L_34)
.L_34:
        /*00dc*/ 	.word	0x00000000
        /*00e0*/ 	.short	0x0000
        /*00e2*/ 	.short	0x0000
        /*00e4*/ 	.byte	0x00, 0xf4, 0x21, 0x00


	//----- nvinfo : EIATTR_SPARSE_MMA_MASK
	.align		4
.L_35:
        /*00e8*/ 	.byte	0x03, 0x50
        /*00ea*/ 	.short	0x0000


	//----- nvinfo : EIATTR_MAXREG_COUNT
	.align		4
        /*00ec*/ 	.byte	0x03, 0x1b
        /*00ee*/ 	.short	0x00ff


	//----- nvinfo : EIATTR_NUM_BARRIERS
	.align		4
        /*00f0*/ 	.byte	0x02, 0x4c
        /*00f2*/ 	.byte	0x01
	.zero		1


	//----- nvinfo : EIATTR_ANNOTATIONS
	.align		4
        /*00f4*/ 	.byte	0x04, 0x55
        /*00f6*/ 	.short	(.L_37 - .L_36)


	//   ....[0]....
.L_36:
        /*00f8*/ 	.word	0x00000001
        /*00fc*/ 	.byte	0x40, 0x05, 0x00, 0x00, 0x01, 0x00, 0x00, 0x00, 0x70, 0x05, 0x00, 0x00, 0x01, 0x00, 0x00, 0x00
        /* <DEDUP_REMOVED lines=3462> */
        /*d96c*/ 	.byte	0x10, 0x4d, 0x03, 0x00, 0x01, 0x00, 0x00, 0x00, 0x40, 0x4d, 0x03, 0x00


	//----- nvinfo : EIATTR_VRC_CTA_INIT_COUNT
	.align		4
.L_37:
        /*d978*/ 	.byte	0x02, 0x4a
	.zero		1
	.zero		1


	//----- nvinfo : EIATTR_EXIT_INSTR_OFFSETS
	.align		4
        /*d97c*/ 	.byte	0x04, 0x1c
        /*d97e*/ 	.short	(.L_39 - .L_38)


	//   ....[0]....
.L_38:
        /*d980*/ 	.word	0x00035110


	//   ....[1]....
        /*d984*/ 	.word	0x00035140


	//----- nvinfo : EIATTR_REQNTID
	.align		4
.L_39:
        /*d988*/ 	.byte	0x04, 0x10
        /*d98a*/ 	.short	(.L_41 - .L_40)
.L_40:
        /*d98c*/ 	.word	0x00000040
        /*d990*/ 	.word	0x00000001
        /*d994*/ 	.word	0x00000001


	//----- nvinfo : EIATTR_CBANK_PARAM_SIZE
	.align		4
.L_41:
        /*d998*/ 	.byte	0x03, 0x19
        /*d99a*/ 	.short	0x0050


	//----- nvinfo : EIATTR_PARAM_CBANK
	.align		4
        /*d99c*/ 	.byte	0x04, 0x0a
        /*d99e*/ 	.short	(.L_43 - .L_42)
	.align		4
.L_42:
        /*d9a0*/ 	.word	index@(.nv.constant0.matmul_kernel)
        /*d9a4*/ 	.short	0x0380
        /*d9a6*/ 	.short	0x0050


	//----- nvinfo : EIATTR_SW_WAR
	.align		4
.L_43:
        /*d9a8*/ 	.byte	0x04, 0x36
        /*d9aa*/ 	.short	(.L_45 - .L_44)
.L_44:
        /*d9ac*/ 	.word	0x00000008
.L_45:


//--------------------- .nv.compat                --------------------------
	.section	.nv.compat,"",@"SHT_CUDA_COMPAT_INFO"
	.align	4
        /*0000*/ 	.byte	0x02, 0x02, 0x01, 0x00, 0x02, 0x05, 0x05, 0x00, 0x02, 0x03, 0x00, 0x00, 0x02, 0x06, 0x01, 0x00


//--------------------- .nv.callgraph             --------------------------
	.section	.nv.callgraph,"",@"SHT_CUDA_CALLGRAPH"
	.align	4
	.sectionentsize	8
	.align		4
        /*0000*/ 	.word	0x00000000
	.align		4
        /*0004*/ 	.word	0xffffffff
	.align		4
        /*0008*/ 	.word	0x00000000
	.align		4
        /*000c*/ 	.word	0xfffffffe
	.align		4
        /*0010*/ 	.word	0x00000000
	.align		4
        /*0014*/ 	.word	0xfffffffd
	.align		4
        /*0018*/ 	.word	0x00000000
	.align		4
        /*001c*/ 	.word	0xfffffffc


//--------------------- .text.matmul_kernel       --------------------------
	.section	.text.matmul_kernel,"ax",@progbits
	.align	128
        .global         matmul_kernel
        .type           matmul_kernel,@function
        .size           matmul_kernel,(.L_x_4 - matmul_kernel)
        .other          matmul_kernel,@"STO_CUDA_ENTRY STV_DEFAULT"
matmul_kernel:
.text.matmul_kernel:
[----:B------:R-:W0:Y:S08]  /*0000*/  LDC R1, c[0x0][0x37c] ;  /* 0x0000df00ff017b82 */ /* 0x000e300000000800 */
[----:B------:R-:W1:Y:S01]  /*0010*/  LDC.64 R4, c[0x0][0x398] ;  /* 0x0000e600ff047b82 */ /* 0x000e620000000a00 */
[----:B------:R-:W2:Y:S01]  /*0020*/  S2R R14, SR_TID.X ;  /* 0x00000000000e7919 */ /* 0x000ea20000002100 */
[----:B------:R-:W3:Y:S01]  /*0030*/  LDCU UR4, c[0x0][0x3a0] ;  /* 0x00007400ff0477ac */ /* 0x000ee20008000800 */
[----:B0-----:R-:W-:Y:S01]  /*0040*/  VIADD R1, R1, 0xffffe330 ;  /* 0xffffe33001017836 */ /* 0x001fe20000000000 */
[----:B------:R-:W-:Y:S01]  /*0050*/  UMOV UR5, 0x400 ;  /* 0x0000040000057882 */ /* 0x000fe20000000000 */
[----:B------:R-:W0:Y:S03]  /*0060*/  LDCU.64 UR8, c[0x0][0x358] ;  /* 0x00006b00ff0877ac */ /* 0x000e260008000a00 */
[----:B------:R-:W4:Y:S01]  /*0070*/  S2UR UR6, SR_CgaCtaId ;  /* 0x00000000000679c3 */ /* 0x000f220000008800 */
[----:B---3--:R-:W-:Y:S01]  /*0080*/  UIADD3 UR4, UPT, UPT, UR4, 0x7f, URZ ;  /* 0x0000007f04047890 */ /* 0x008fe2000fffe0ff */
[----:B-1----:R-:W-:-:S03]  /*0090*/  VIADD R0, R5, 0x7f ;  /* 0x0000007f05007836 */ /* 0x002fc60000000000 */
[----:B------:R-:W-:Y:S02]  /*00a0*/  UISETP.GT.AND UP0, UPT, UR4, 0x7f, UPT ;  /* 0x0000007f0400788c */ /* 0x000fe4000bf04270 */
[----:B------:R-:W-:Y:S01]  /*00b0*/  SHF.R.S32.HI R3, RZ, 0x1f, R0 ;  /* 0x0000001fff037819 */ /* 0x000fe20000011400 */
[----:B----4-:R-:W-:-:S03]  /*00c0*/  ULEA UR5, UR6, UR5, 0x18 ;  /* 0x0000000506057291 */ /* 0x010fc6000f8ec0ff */
[----:B------:R-:W-:-:S04]  /*00d0*/  LEA.HI R3, R3, R0, RZ, 0x7 ;  /* 0x0000000003037211 */ /* 0x000fc800078f38ff */
[----:B------:R-:W-:Y:S02]  /*00e0*/  SHF.R.S32.HI R0, RZ, 0x7, R3 ;  /* 0x00000007ff007819 */ /* 0x000fe40000011403 */
[----:B------:R-:W1:Y:S03]  /*00f0*/  S2R R3, SR_CTAID.X ;  /* 0x0000000000037919 */ /* 0x000e660000002500 */
[----:B------:R-:W-:-:S05]  /*0100*/  IMAD.SHL.U32 R0, R0, 0x8, RZ ;  /* 0x0000000800007824 */ /* 0x000fca00078e00ff */
[-C--:B------:R-:W-:Y:S02]  /*0110*/  IABS R9, R0.reuse ;  /* 0x0000000000097213 */ /* 0x080fe40000000000 */
[----:B------:R-:W-:Y:S02]  /*0120*/  IABS R12, R0 ;  /* 0x00000000000c7213 */ /* 0x000fe40000000000 */
[----:B------:R-:W3:Y:S08]  /*0130*/  I2F.RP R2, R9 ;  /* 0x0000000900027306 */ /* 0x000ef00000209400 */
[----:B---3--:R-:W3:Y:S01]  /*0140*/  MUFU.RCP R2, R2 ;  /* 0x0000000200027308 */ /* 0x008ee20000001000 */
[----:B-1----:R-:W-:Y:S01]  /*0150*/  IABS R10, R3 ;  /* 0x00000003000a7213 */ /* 0x002fe20000000000 */
[----:B---3--:R-:W-:-:S02]  /*0160*/  VIADD R6, R2, 0xffffffe ;  /* 0x0ffffffe02067836 */ /* 0x008fc40000000000 */
[----:B------:R-:W-:-:S04]  /*0170*/  IMAD.MOV R2, RZ, RZ, -R12 ;  /* 0x000000ffff027224 */ /* 0x000fc800078e0a0c */
[----:B------:R1:W3:Y:S02]  /*0180*/  F2I.FTZ.U32.TRUNC.NTZ R7, R6 ;  /* 0x0000000600077305 */ /* 0x0002e4000021f000 */
[----:B-1----:R-:W-:Y:S02]  /*0190*/  IMAD.MOV.U32 R6, RZ, RZ, RZ ;  /* 0x000000ffff067224 */ /* 0x002fe400078e00ff */
[----:B---3--:R-:W-:-:S04]  /*01a0*/  IMAD.MOV R8, RZ, RZ, -R7 ;  /* 0x000000ffff087224 */ /* 0x008fc800078e0a07 */
[----:B------:R-:W-:Y:S02]  /*01b0*/  IMAD R11, R8, R9, RZ ;  /* 0x00000009080b7224 */ /* 0x000fe400078e02ff */
[----:B------:R-:W-:Y:S02]  /*01c0*/  IMAD.MOV.U32 R8, RZ, RZ, R10 ;  /* 0x000000ffff087224 */ /* 0x000fe400078e000a */
[----:B------:R-:W-:-:S06]  /*01d0*/  IMAD.HI.U32 R7, R7, R11, R6 ;  /* 0x0000000b07077227 */ /* 0x000fcc00078e0006 */
[----:B------:R-:W-:-:S04]  /*01e0*/  IMAD.HI.U32 R7, R7, R8, RZ ;  /* 0x0000000807077227 */ /* 0x000fc800078e00ff */
[----:B------:R-:W-:-:S05]  /*01f0*/  IMAD R2, R7, R2, R8 ;  /* 0x0000000207027224 */ /* 0x000fca00078e0208 */
[----:B------:R-:W-:-:S13]  /*0200*/  ISETP.GT.U32.AND P1, PT, R9, R2, PT ;  /* 0x000000020900720c */ /* 0x000fda0003f24070 */
[----:B------:R-:W-:Y:S02]  /*0210*/  @!P1 IMAD.IADD R2, R2, 0x1, -R9 ;  /* 0x0000000102029824 */ /* 0x000fe400078e0a09 */
[----:B------:R-:W-:Y:S01]  /*0220*/  @!P1 VIADD R7, R7, 0x1 ;  /* 0x0000000107079836 */ /* 0x000fe20000000000 */
[----:B------:R-:W-:Y:S02]  /*0230*/  ISETP.NE.AND P1, PT, R0, RZ, PT ;  /* 0x000000ff0000720c */ /* 0x000fe40003f25270 */
[----:B------:R-:W-:Y:S02]  /*0240*/  ISETP.GE.U32.AND P0, PT, R2, R9, PT ;  /* 0x000000090200720c */ /* 0x000fe40003f06070 */
[----:B------:R-:W-:-:S04]  /*0250*/  LOP3.LUT R2, R3, R0, RZ, 0x3c, !PT ;  /* 0x0000000003027212 */ /* 0x000fc800078e3cff */
[----:B------:R-:W-:Y:S01]  /*0260*/  ISETP.GE.AND P2, PT, R2, RZ, PT ;  /* 0x000000ff0200720c */ /* 0x000fe20003f46270 */
[----:B------:R-:W-:-:S06]  /*0270*/  VIADD R2, R4, 0x1f ;  /* 0x0000001f04027836 */ /* 0x000fcc0000000000 */
[----:B------:R-:W-:-:S04]  /*0280*/  @P0 VIADD R7, R7, 0x1 ;  /* 0x0000000107070836 */ /* 0x000fc80000000000 */
[----:B------:R-:W-:Y:S01]  /*0290*/  IMAD.MOV.U32 R6, RZ, RZ, R7 ;  /* 0x000000ffff067224 */ /* 0x000fe200078e0007 */
[----:B------:R-:W-:-:S03]  /*02a0*/  SHF.R.S32.HI R7, RZ, 0x1f, R2 ;  /* 0x0000001fff077819 */ /* 0x000fc60000011402 */
[----:B------:R-:W-:Y:S01]  /*02b0*/  @!P2 IMAD.MOV R6, RZ, RZ, -R6 ;  /* 0x000000ffff06a224 */ /* 0x000fe200078e0a06 */
[----:B------:R-:W-:Y:S02]  /*02c0*/  @!P1 LOP3.LUT R6, RZ, R0, RZ, 0x33, !PT ;  /* 0x00000000ff069212 */ /* 0x000fe400078e33ff */
[----:B------:R-:W-:-:S03]  /*02d0*/  LEA.HI R7, R7, R2, RZ, 0x5 ;  /* 0x0000000207077211 */ /* 0x000fc600078f28ff */
[----:B------:R-:W-:Y:S02]  /*02e0*/  IMAD.SHL.U32 R2, R6, 0x8, RZ ;  /* 0x0000000806027824 */ /* 0x000fe400078e00ff */
[----:B------:R-:W-:-:S03]  /*02f0*/  IMAD.MOV R6, RZ, RZ, -R6 ;  /* 0x000000ffff067224 */ /* 0x000fc600078e0a06 */
[----:B------:R-:W-:Y:S01]  /*0300*/  LEA.HI.SX32 R7, R7, -R2, 0x1b ;  /* 0x8000000207077211 */ /* 0x000fe200078fdaff */
[----:B------:R-:W-:Y:S02]  /*0310*/  IMAD R13, R0, R6, R3 ;  /* 0x00000006000d7224 */ /* 0x000fe400078e0203 */
[----:B------:R-:W-:Y:S01]  /*0320*/  IMAD.MOV.U32 R6, RZ, RZ, RZ ;  /* 0x000000ffff067224 */ /* 0x000fe200078e00ff */
[----:B------:R-:W-:-:S04]  /*0330*/  VIMNMX R8, PT, PT, R7, 0x8, PT ;  /* 0x0000000807087848 */ /* 0x000fc80003fe0100 */
[-C--:B------:R-:W-:Y:S02]  /*0340*/  IABS R10, R8.reuse ;  /* 0x00000008000a7213 */ /* 0x080fe40000000000 */
[----:B------:R-:W-:Y:S02]  /*0350*/  IABS R0, R8 ;  /* 0x0000000800007213 */ /* 0x000fe40000000000 */
[----:B------:R-:W1:Y:S08]  /*0360*/  I2F.RP R9, R10 ;  /* 0x0000000a00097306 */ /* 0x000e700000209400 */
[----:B-1----:R-:W1:Y:S02]  /*0370*/  MUFU.RCP R9, R9 ;  /* 0x0000000900097308 */ /* 0x002e640000001000 */
[----:B-1----:R-:W-:-:S06]  /*0380*/  VIADD R7, R9, 0xffffffe ;  /* 0x0ffffffe09077836 */ /* 0x002fcc0000000000 */
[----:B------:R-:W1:Y:S02]  /*0390*/  F2I.FTZ.U32.TRUNC.NTZ R7, R7 ;  /* 0x0000000700077305 */ /* 0x000e64000021f000 */
[----:B-1----:R-:W-:-:S04]  /*03a0*/  IMAD.MOV R11, RZ, RZ, -R7 ;  /* 0x000000ffff0b7224 */ /* 0x002fc800078e0a07 */
[----:B------:R-:W-:Y:S01]  /*03b0*/  IMAD.MOV.U32 R3, RZ, RZ, R11 ;  /* 0x000000ffff037224 */ /* 0x000fe200078e000b */
[----:B------:R-:W-:-:S03]  /*03c0*/  IABS R11, R13 ;  /* 0x0000000d000b7213 */ /* 0x000fc60000000000 */
[----:B------:R-:W-:-:S04]  /*03d0*/  IMAD R3, R3, R10, RZ ;  /* 0x0000000a03037224 */ /* 0x000fc800078e02ff */
[----:B------:R-:W-:-:S04]  /*03e0*/  IMAD.HI.U32 R6, R7, R3, R6 ;  /* 0x0000000307067227 */ /* 0x000fc800078e0006 */
[----:B------:R-:W-:Y:S02]  /*03f0*/  IMAD.MOV R3, RZ, RZ, -R0 ;  /* 0x000000ffff037224 */ /* 0x000fe400078e0a00 */
[----:B------:R-:W-:Y:S01]  /*0400*/  IMAD.HI.U32 R0, R6, R11, RZ ;  /* 0x0000000b06007227 */ /* 0x000fe200078e00ff */
[----:B--2---:R-:W-:-:S03]  /*0410*/  SHF.R.U32.HI R6, RZ, 0x5, R14 ;  /* 0x00000005ff067819 */ /* 0x004fc6000001160e */
[----:B------:R-:W-:-:S05]  /*0420*/  IMAD R3, R0, R3, R11 ;  /* 0x0000000300037224 */ /* 0x000fca00078e020b */
[----:B------:R-:W-:-:S13]  /*0430*/  ISETP.GT.U32.AND P1, PT, R10, R3, PT ;  /* 0x000000030a00720c */ /* 0x000fda0003f24070 */
[----:B------:R-:W-:Y:S02]  /*0440*/  @!P1 IMAD.IADD R3, R3, 0x1, -R10 ;  /* 0x0000000103039824 */ /* 0x000fe400078e0a0a */
[----:B------:R-:W-:Y:S01]  /*0450*/  @!P1 VIADD R0, R0, 0x1 ;  /* 0x0000000100009836 */ /* 0x000fe20000000000 */
[----:B------:R-:W-:Y:S02]  /*0460*/  ISETP.NE.AND P1, PT, R8, RZ, PT ;  /* 0x000000ff0800720c */ /* 0x000fe40003f25270 */
[----:B------:R-:W-:Y:S02]  /*0470*/  ISETP.GE.U32.AND P0, PT, R3, R10, PT ;  /* 0x0000000a0300720c */ /* 0x000fe40003f06070 */
[----:B------:R-:W-:-:S04]  /*0480*/  LOP3.LUT R3, R13, R8, RZ, 0x3c, !PT ;  /* 0x000000080d037212 */ /* 0x000fc800078e3cff */
[----:B------:R-:W-:-:S07]  /*0490*/  ISETP.GE.AND P2, PT, R3, RZ, PT ;  /* 0x000000ff0300720c */ /* 0x000fce0003f46270 */
[----:B------:R-:W-:-:S06]  /*04a0*/  @P0 VIADD R0, R0, 0x1 ;  /* 0x0000000100000836 */ /* 0x000fcc0000000000 */
[----:B------:R-:W-:Y:S01]  /*04b0*/  @!P2 IMAD.MOV R0, RZ, RZ, -R0 ;  /* 0x000000ffff00a224 */ /* 0x000fe200078e0a00 */
[----:B------:R-:W-:-:S05]  /*04c0*/  @!P1 LOP3.LUT R0, RZ, R8, RZ, 0x33, !PT ;  /* 0x00000008ff009212 */ /* 0x000fca00078e33ff */
[----:B------:R-:W-:Y:S02]  /*04d0*/  IMAD.MOV R3, RZ, RZ, -R0 ;  /* 0x000000ffff037224 */ /* 0x000fe400078e0a00 */
[----:B------:R-:W-:Y:S02]  /*04e0*/  IMAD.SHL.U32 R0, R0, 0x80, RZ ;  /* 0x0000008000007824 */ /* 0x000fe400078e00ff */
[----:B------:R-:W-:-:S04]  /*04f0*/  IMAD R3, R8, R3, R13 ;  /* 0x0000000308037224 */ /* 0x000fc800078e020d */
[----:B------:R-:W-:Y:S01]  /*0500*/  IMAD.IADD R3, R2, 0x1, R3 ;  /* 0x0000000102037824 */ /* 0x000fe200078e0203 */
[----:B------:R-:W-:-:S05]  /*0510*/  LOP3.LUT R2, R14, 0x1f, RZ, 0xc0, !PT ;  /* 0x0000001f0e027812 */ /* 0x000fca00078ec0ff */
[----:B------:R-:W-:Y:S01]  /*0520*/  IMAD R28, R3, 0x20, R2 ;  /* 0x00000020031c7824 */ /* 0x000fe200078e0202 */
[----:B------:R-:W-:-:S04]  /*0530*/  SGXT.U32 R2, R6, 0x1 ;  /* 0x000000010602781a */ /* 0x000fc80000000000 */
[----:B------:R1:W-:Y:S01]  /*0540*/  STL [R1+0xe2c], R28 ;  /* 0x000e2c1c01007387 */ /* 0x0003e20000100800 */
[C---:B------:R-:W-:Y:S02]  /*0550*/  LOP3.LUT R7, R2.reuse, 0x2, RZ, 0xfc, !PT ;  /* 0x0000000202077812 */ /* 0x040fe400078efcff */
[C---:B------:R-:W-:Y:S01]  /*0560*/  LOP3.LUT R6, R2.reuse, 0x4, RZ, 0xfc, !PT ;  /* 0x0000000402067812 */ /* 0x040fe200078efcff */
[----:B------:R1:W-:Y:S01]  /*0570*/  STL [R1+0x288], R0 ;  /* 0x0002880001007387 */ /* 0x0003e20000100800 */
[C---:B------:R-:W-:Y:S02]  /*0580*/  LOP3.LUT R3, R2.reuse, 0x6, RZ, 0xfc, !PT ;  /* 0x0000000602037812 */ /* 0x040fe400078efcff */
[C---:B------:R-:W-:Y:S02]  /*0590*/  LOP3.LUT R7, R2.reuse, 0x8, RZ, 0xfc, !PT ;  /* 0x0000000802077812 */ /* 0x040fe400078efcff */
[C---:B------:R-:W-:Y:S02]  /*05a0*/  LOP3.LUT R6, R2.reuse, 0xa, RZ, 0xfc, !PT ;  /* 0x0000000a02067812 */ /* 0x040fe400078efcff */
[----:B------:R-:W-:-:S02]  /*05b0*/  LOP3.LUT R3, R2, 0xc, RZ, 0xfc, !PT ;  /* 0x0000000c02037812 */ /* 0x000fc400078efcff */
[C---:B------:R-:W-:Y:S02]  /*05c0*/  LOP3.LUT R7, R2.reuse, 0xe, RZ, 0xfc, !PT ;  /* 0x0000000e02077812 */ /* 0x040fe400078efcff */
[C---:B------:R-:W-:Y:S02]  /*05d0*/  LOP3.LUT R6, R2.reuse, 0x10, RZ, 0xfc, !PT ;  /* 0x0000001002067812 */ /* 0x040fe400078efcff */
        /* <DEDUP_REMOVED lines=54> */
[----:B------:R-:W-:Y:S01]  /*0940*/  LOP3.LUT R3, R2, 0x7e, RZ, 0xfc, !PT ;  /* 0x0000007e02037812 */ /* 0x000fe200078efcff */
[----:B01----:R-:W-:Y:S06]  /*0950*/  BRA.U UP0, `(.L_x_0) ;  /* 0x00000001005c7547 */ /* 0x003fec000b800000 */
[----:B------:R-:W-:Y:S01]  /*0960*/  IMAD.SHL.U32 R0, R14, 0x8, RZ ;  /* 0x000000080e007824 */ /* 0x000fe200078e00ff */
[----:B------:R-:W-:Y:S02]  /*0970*/  CS2R R24, SRZ ;  /* 0x0000000000187805 */ /* 0x000fe4000001ff00 */
[----:B------:R-:W-:Y:S02]  /*0980*/  CS2R R26, SRZ ;  /* 0x00000000001a7805 */ /* 0x000fe4000001ff00 */
[----:B------:R-:W-:Y:S02]  /*0990*/  CS2R R20, SRZ ;  /* 0x0000000000147805 */ /* 0x000fe4000001ff00 */
[----:B------:R-:W-:Y:S01]  /*09a0*/  CS2R R22, SRZ ;  /* 0x0000000000167805 */ /* 0x000fe2000001ff00 */
[----:B------:R0:W-:Y:S01]  /*09b0*/  STL [R1+0xe30], R0 ;  /* 0x000e300001007387 */ /* 0x0001e20000100800 */
[----:B------:R-:W-:Y:S02]  /*09c0*/  CS2R R16, SRZ ;  /* 0x0000000000107805 */ /* 0x000fe4000001ff00 */
[----:B------:R-:W-:-:S02]  /*09d0*/  CS2R R18, SRZ ;  /* 0x0000000000127805 */ /* 0x000fc4000001ff00 */
[----:B------:R-:W-:Y:S01]  /*09e0*/  CS2R R12, SRZ ;  /* 0x00000000000c7805 */ /* 0x000fe2000001ff00 */
[----:B------:R0:W-:Y:S01]  /*09f0*/  STL [R1], RZ ;  /* 0x000000ff01007387 */ /* 0x0001e20000100800 */
[----:B------:R-:W-:Y:S02]  /*0a00*/  CS2R R14, SRZ ;  /* 0x00000000000e7805 */ /* 0x000fe4000001ff00 */
[----:B------:R-:W-:Y:S02]  /*0a10*/  CS2R R8, SRZ ;  /* 0x0000000000087805 */ /* 0x000fe4000001ff00 */
[----:B------:R-:W-:Y:S01]  /*0a20*/  CS2R R10, SRZ ;  /* 0x00000000000a7805 */ /* 0x000fe2000001ff00 */
[----:B------:R0:W-:Y:S01]  /*0a30*/  STL [R1+0x4], RZ ;  /* 0x000004ff01007387 */ /* 0x0001e20000100800 */
[----:B------:R-:W-:Y:S02]  /*0a40*/  CS2R R4, SRZ ;  /* 0x0000000000047805 */ /* 0x000fe4000001ff00 */
[----:B------:R-:W-:Y:S01]  /*0a50*/  CS2R R6, SRZ ;  /* 0x0000000000067805 */ /* 0x000fe2000001ff00 */
[----:B------:R0:W-:Y:S04]  /*0a60*/  STL [R1+0x8], RZ ;  /* 0x000008ff01007387 */ /* 0x0001e80000100800 */
[----:B------:R0:W-:Y:S04]  /*0a70*/  STL [R1+0xc], RZ ;  /* 0x00000cff01007387 */ /* 0x0001e80000100800 */
[----:B------:R0:W-:Y:S04]  /*0a80*/  STL [R1+0x10], RZ ;  /* 0x000010ff01007387 */ /* 0x0001e80000100800 */
[----:B------:R0:W-:Y:S04]  /*0a90*/  STL [R1+0x14], RZ ;  /* 0x000014ff01007387 */ /* 0x0001e80000100800 */
[----:B------:R0:W-:Y:S04]  /*0aa0*/  STL [R1+0x18], RZ ;  /* 0x000018ff01007387 */ /* 0x0001e80000100800 */
[----:B------:R0:W-:Y:S01]  /*0ab0*/  STL [R1+0x1c], RZ ;  /* 0x00001cff01007387 */ /* 0x0001e20000100800 */
[----:B------:R-:W-:Y:S05]  /*0ac0*/  BRA `(.L_x_1) ;  /* 0x0000031c00cc7947 */ /* 0x000fea0003800000 */
.L_x_0:
[----:B------:R-:W-:Y:S01]  /*0ad0*/  IABS R13, R4 ;  /* 0x00000004000d7213 */ /* 0x000fe20000000000 */
[----:B------:R-:W-:Y:S01]  /*0ae0*/  IMAD.MOV.U32 R27, RZ, RZ, R0 ;  /* 0x000000ffff1b7224 */ /* 0x000fe200078e0000 */
[----:B------:R-:W-:Y:S01]  /*0af0*/  IABS R11, R5 ;  /* 0x00000005000b7213 */ /* 0x000fe20000000000 */
[----:B------:R-:W-:Y:S01]  /*0b00*/  IMAD.MOV.U32 R6, RZ, RZ, RZ ;  /* 0x000000ffff067224 */ /* 0x000fe200078e00ff */
[----:B------:R-:W0:Y:S01]  /*0b10*/  I2F.RP R0, R13 ;  /* 0x0000000d00007306 */ /* 0x000e220000209400 */
[----:B------:R-:W-:Y:S01]  /*0b20*/  IABS R3, R28 ;  /* 0x0000001c00037213 */ /* 0x000fe20000000000 */
[----:B------:R-:W-:Y:S01]  /*0b30*/  VIADD R19, R27, 0x76 ;  /* 0x000000761b137836 */ /* 0x000fe20000000000 */
[----:B------:R-:W-:Y:S01]  /*0b40*/  IABS R12, R27 ;  /* 0x0000001b000c7213 */ /* 0x000fe20000000000 */
[----:B------:R-:W1:Y:S01]  /*0b50*/  S2R R26, SR_TID.X ;  /* 0x00000000001a7919 */ /* 0x000e620000002100 */
[----:B------:R-:W-:Y:S01]  /*0b60*/  ISETP.GE.AND P1, PT, R28, RZ, PT ;  /* 0x000000ff1c00720c */ /* 0x000fe20003f26270 */
[----:B------:R-:W2:Y:S02]  /*0b70*/  LDCU UR6, c[0x0][0x3a8] ;  /* 0x00007500ff0677ac */ /* 0x000ea40008000800 */
[----:B------:R-:W3:Y:S01]  /*0b80*/  I2F.RP R8, R11 ;  /* 0x0000000b00087306 */ /* 0x000ee20000209400 */
[----:B------:R-:W4:Y:S01]  /*0b90*/  LDCU.128 UR12, c[0x0][0x380] ;  /* 0x00007000ff0c77ac */ /* 0x000f220008000c00 */
[----:B------:R-:W5:Y:S06]  /*0ba0*/  LDCU UR7, c[0x0][0x3a4] ;  /* 0x00007480ff0777ac */ /* 0x000f6c0008000800 */
[----:B0-----:R-:W0:Y:S08]  /*0bb0*/  MUFU.RCP R0, R0 ;  /* 0x0000000000007308 */ /* 0x001e300000001000 */
[----:B---3--:R-:W3:Y:S01]  /*0bc0*/  MUFU.RCP R8, R8 ;  /* 0x0000000800087308 */ /* 0x008ee20000001000 */
[----:B0-----:R-:W-:Y:S01]  /*0bd0*/  VIADD R0, R0, 0xffffffe ;  /* 0x0ffffffe00007836 */ /* 0x001fe20000000000 */
[----:B-1----:R-:W-:-:S06]  /*0be0*/  SHF.R.U32.HI R26, RZ, 0x5, R26 ;  /* 0x00000005ff1a7819 */ /* 0x002fcc000001161a */
[----:B------:R-:W0:Y:S01]  /*0bf0*/  F2I.FTZ.U32.TRUNC.NTZ R7, R0 ;  /* 0x0000000000077305 */ /* 0x000e22000021f000 */
[----:B------:R-:W-:Y:S01]  /*0c00*/  SGXT.U32 R26, R26, 0x1 ;  /* 0x000000011a1a781a */ /* 0x000fe20000000000 */
[----:B---3--:R-:W-:-:S03]  /*0c10*/  VIADD R8, R8, 0xffffffe ;  /* 0x0ffffffe08087836 */ /* 0x008fc60000000000 */
[----:B------:R-:W-:-:S03]  /*0c20*/  LOP3.LUT R26, R26, 0x7e, RZ, 0xfc, !PT ;  /* 0x0000007e1a1a7812 */ /* 0x000fc600078efcff */
[----:B------:R1:W3:Y:S02]  /*0c30*/  F2I.FTZ.U32.TRUNC.NTZ R9, R8 ;  /* 0x0000000800097305 */ /* 0x0002e4000021f000 */
[----:B--2---:R-:W-:Y:S02]  /*0c40*/  IMAD R26, R26, UR6, RZ ;  /* 0x000000061a1a7c24 */ /* 0x004fe4000f8e02ff */
[----:B0-----:R-:W-:Y:S02]  /*0c50*/  IMAD.MOV R0, RZ, RZ, -R7 ;  /* 0x000000ffff007224 */ /* 0x001fe400078e0a07 */
[----:B-1----:R-:W-:Y:S02]  /*0c60*/  IMAD.MOV.U32 R8, RZ, RZ, RZ ;  /* 0x000000ffff087224 */ /* 0x002fe400078e00ff */
[----:B------:R-:W-:-:S04]  /*0c70*/  IMAD R0, R0, R13, RZ ;  /* 0x0000000d00007224 */ /* 0x000fc800078e02ff */
[----:B------:R-:W-:-:S04]  /*0c80*/  IMAD.HI.U32 R6, R7, R0, R6 ;  /* 0x0000000007067227 */ /* 0x000fc800078e0006 */
[----:B------:R-:W-:Y:S02]  /*0c90*/  IMAD.MOV.U32 R0, RZ, RZ, R3 ;  /* 0x000000ffff007224 */ /* 0x000fe400078e0003 */
[----:B---3--:R-:W-:Y:S02]  /*0ca0*/  IMAD.MOV R3, RZ, RZ, -R9 ;  /* 0x000000ffff037224 */ /* 0x008fe400078e0a09 */
[----:B------:R-:W-:-:S04]  /*0cb0*/  IMAD.HI.U32 R6, R6, R0, RZ ;  /* 0x0000000006067227 */ /* 0x000fc800078e00ff */
[----:B------:R-:W-:Y:S02]  /*0cc0*/  IMAD R7, R3, R11, RZ ;  /* 0x0000000b03077224 */ /* 0x000fe400078e02ff */
[----:B------:R-:W-:Y:S02]  /*0cd0*/  IMAD.MOV R6, RZ, RZ, -R6 ;  /* 0x000000ffff067224 */ /* 0x000fe400078e0a06 */
[----:B------:R-:W-:-:S04]  /*0ce0*/  IMAD.HI.U32 R7, R9, R7, R8 ;  /* 0x0000000709077227 */ /* 0x000fc800078e0008 */
[----:B------:R-:W-:Y:S02]  /*0cf0*/  VIADD R3, R27, 0x7f ;  /* 0x0000007f1b037836 */ /* 0x000fe40000000000 */
[----:B------:R-:W-:Y:S02]  /*0d00*/  IMAD R0, R13, R6, R0 ;  /* 0x000000060d007224 */ /* 0x000fe400078e0200 */
[----:B------:R-:W-:Y:S01]  /*0d10*/  IMAD.HI.U32 R15, R7, R12, RZ ;  /* 0x0000000c070f7227 */ /* 0x000fe200078e00ff */
[----:B------:R-:W-:Y:S02]  /*0d20*/  IABS R10, R3 ;  /* 0x00000003000a7213 */ /* 0x000fe40000000000 */
[----:B------:R-:W-:Y:S01]  /*0d30*/  ISETP.GT.U32.AND P0, PT, R13, R0, PT ;  /* 0x000000000d00720c */ /* 0x000fe20003f04070 */
[----:B------:R-:W-:Y:S01]  /*0d40*/  IMAD.MOV R15, RZ, RZ, -R15 ;  /* 0x000000ffff0f7224 */ /* 0x000fe200078e0a0f */
[----:B------:R-:W-:Y:S01]  /*0d50*/  ISETP.GE.AND P2, PT, R3, RZ, PT ;  /* 0x000000ff0300720c */ /* 0x000fe20003f46270 */
[----:B------:R-:W-:-:S04]  /*0d60*/  IMAD.HI.U32 R14, R7, R10, RZ ;  /* 0x0000000a070e7227 */ /* 0x000fc800078e00ff */
[----:B------:R-:W-:Y:S02]  /*0d70*/  IMAD R12, R11, R15, R12 ;  /* 0x0000000f0b0c7224 */ /* 0x000fe400078e020c */
[----:B------:R-:W-:Y:S02]  /*0d80*/  IMAD.MOV R14, RZ, RZ, -R14 ;  /* 0x000000ffff0e7224 */ /* 0x000fe400078e0a0e */
[----:B------:R-:W-:Y:S01]  /*0d90*/  VIADD R6, R27, 0x7e ;  /* 0x0000007e1b067836 */ /* 0x000fe20000000000 */
[C---:B------:R-:W-:Y:S01]  /*0da0*/  ISETP.GT.U32.AND P6, PT, R11.reuse, R12, PT ;  /* 0x0000000c0b00720c */ /* 0x040fe20003fc4070 */
[----:B------:R-:W-:Y:S02]  /*0db0*/  IMAD R10, R11, R14, R10 ;  /* 0x0000000e0b0a7224 */ /* 0x000fe400078e020a */
[----:B------:R-:W-:Y:S01]  /*0dc0*/  @!P0 IMAD.IADD R0, R0, 0x1, -R13 ;  /* 0x0000000100008824 */ /* 0x000fe200078e0a0d */
[----:B------:R-:W-:Y:S01]  /*0dd0*/  IABS R8, R6 ;  /* 0x0000000600087213 */ /* 0x000fe20000000000 */
[----:B------:R-:W-:Y:S01]  /*0de0*/  VIADD R15, R27, 0x7c ;  /* 0x0000007c1b0f7836 */ /* 0x000fe20000000000 */
[----:B------:R-:W-:-:S02]  /*0df0*/  ISETP.GT.U32.AND P4, PT, R11, R10, PT ;  /* 0x0000000a0b00720c */ /* 0x000fc40003f84070 */
[----:B------:R-:W-:Y:S01]  /*0e00*/  ISETP.GT.U32.AND P0, PT, R13, R0, PT ;  /* 0x000000000d00720c */ /* 0x000fe20003f04070 */
[----:B------:R-:W-:Y:S01]  /*0e10*/  IMAD.HI.U32 R9, R7, R8, RZ ;  /* 0x0000000807097227 */ /* 0x000fe200078e00ff */
[----:B------:R-:W-:-:S03]  /*0e20*/  ISETP.GE.AND P5, PT, R6, RZ, PT ;  /* 0x000000ff0600720c */ /* 0x000fc60003fa6270 */
[----:B------:R-:W-:Y:S01]  /*0e30*/  @!P6 IMAD.IADD R12, R12, 0x1, -R11 ;  /* 0x000000010c0ce824 */ /* 0x000fe200078e0a0b */
[----:B------:R-:W-:Y:S01]  /*0e40*/  ISETP.NE.AND P6, PT, R4, RZ, PT ;  /* 0x000000ff0400720c */ /* 0x000fe20003fc5270 */
[----:B------:R-:W-:Y:S02]  /*0e50*/  VIADD R6, R27, 0x7d ;  /* 0x0000007d1b067836 */ /* 0x000fe40000000000 */
[----:B------:R-:W-:Y:S02]  /*0e60*/  IMAD.MOV R9, RZ, RZ, -R9 ;  /* 0x000000ffff097224 */ /* 0x000fe400078e0a09 */
[----:B------:R-:W-:Y:S01]  /*0e70*/  @!P4 IMAD.IADD R10, R10, 0x1, -R11 ;  /* 0x000000010a0ac824 */ /* 0x000fe200078e0a0b */
[----:B------:R-:W-:Y:S01]  /*0e80*/  ISETP.GE.AND P3, PT, R6, RZ, PT ;  /* 0x000000ff0600720c */ /* 0x000fe20003f66270 */
[----:B------:R-:W-:Y:S01]  /*0e90*/  @!P0 IMAD.IADD R0, R0, 0x1, -R13 ;  /* 0x0000000100008824 */ /* 0x000fe200078e0a0d */
[----:B------:R-:W-:Y:S01]  /*0ea0*/  IABS R6, R6 ;  /* 0x0000000600067213 */ /* 0x000fe20000000000 */
[----:B------:R-:W-:Y:S01]  /*0eb0*/  IMAD R3, R11, R9, R8 ;  /* 0x000000090b037224 */ /* 0x000fe200078e0208 */
[----:B------:R-:W-:Y:S01]  /*0ec0*/  ISETP.GE.AND P0, PT, R15, RZ, PT ;  /* 0x000000ff0f00720c */ /* 0x000fe20003f06270 */
[----:B------:R-:W-:Y:S01]  /*0ed0*/  @!P1 IMAD.MOV R0, RZ, RZ, -R0 ;  /* 0x000000ffff009224 */ /* 0x000fe200078e0a00 */
[----:B------:R-:W-:Y:S01]  /*0ee0*/  IABS R15, R15 ;  /* 0x0000000f000f7213 */ /* 0x000fe20000000000 */
[----:B------:R-:W-:Y:S01]  /*0ef0*/  IMAD.HI.U32 R18, R7, R6, RZ ;  /* 0x0000000607127227 */ /* 0x000fe200078e00ff */
[----:B------:R-:W-:-:S02]  /*0f00*/  ISETP.GT.U32.AND P4, PT, R11, R10, PT ;  /* 0x0000000a0b00720c */ /* 0x000fc40003f84070 */
[----:B------:R-:W-:Y:S01]  /*0f10*/  @!P6 LOP3.LUT R0, RZ, R4, RZ, 0x33, !PT ;  /* 0x00000004ff00e212 */ /* 0x000fe200078e33ff */
[----:B------:R-:W-:Y:S01]  /*0f20*/  IMAD.HI.U32 R16, R7, R15, RZ ;  /* 0x0000000f07107227 */ /* 0x000fe200078e00ff */
[C---:B------:R-:W-:Y:S02]  /*0f30*/  ISETP.GT.U32.AND P6, PT, R11.reuse, R3, PT ;  /* 0x000000030b00720c */ /* 0x040fe40003fc4070 */
[----:B------:R-:W-:Y:S01]  /*0f40*/  ISETP.GT.U32.AND P1, PT, R11, R12, PT ;  /* 0x0000000c0b00720c */ /* 0x000fe20003f24070 */
[----:B------:R-:W-:Y:S01]  /*0f50*/  IMAD.MOV R18, RZ, RZ, -R18 ;  /* 0x000000ffff127224 */ /* 0x000fe200078e0a12 */
[----:B------:R0:W-:Y:S01]  /*0f60*/  STL [R1+0xf70], R0 ;  /* 0x000f700001007387 */ /* 0x0001e20000100800 */
[----:B------:R-:W-:Y:S02]  /*0f70*/  VIADD R8, R27, 0x7a ;  /* 0x0000007a1b087836 */ /* 0x000fe40000000000 */
[----:B------:R-:W-:Y:S02]  /*0f80*/  IMAD.MOV R16, RZ, RZ, -R16 ;  /* 0x000000ffff107224 */ /* 0x000fe400078e0a10 */
[C---:B------:R-:W-:Y:S01]  /*0f90*/  IMAD R6, R11.reuse, R18, R6 ;  /* 0x000000120b067224 */ /* 0x040fe200078e0206 */
[----:B------:R-:W-:Y:S01]  /*0fa0*/  IABS R20, R8 ;  /* 0x0000000800147213 */ /* 0x000fe20000000000 */
[----:B------:R-:W-:-:S02]  /*0fb0*/  IMAD R4, R11, R16, R15 ;  /* 0x000000100b047224 */ /* 0x000fc400078e020f */
[--C-:B------:R-:W-:Y:S01]  /*0fc0*/  @!P4 IMAD.IADD R10, R10, 0x1, -R11.reuse ;  /* 0x000000010a0ac824 */ /* 0x100fe200078e0a0b */
[----:B------:R-:W-:Y:S01]  /*0fd0*/  ISETP.GT.U32.AND P4, PT, R11, R6, PT ;  /* 0x000000060b00720c */ /* 0x000fe20003f84070 */
[----:B------:R-:W-:Y:S01]  /*0fe0*/  @!P6 IMAD.IADD R3, R3, 0x1, -R11 ;  /* 0x000000010303e824 */ /* 0x000fe200078e0a0b */
[----:B------:R-:W-:Y:S01]  /*0ff0*/  ISETP.GT.U32.AND P6, PT, R11, R4, PT ;  /* 0x000000040b00720c */ /* 0x000fe20003fc4070 */
[----:B------:R-:W-:-:S04]  /*1000*/  IMAD.HI.U32 R13, R7, R20, RZ ;  /* 0x00000014070d7227 */ /* 0x000fc800078e00ff */
[----:B------:R-:W-:Y:S01]  /*1010*/  @!P1 IMAD.IADD R12, R12, 0x1, -R11 ;  /* 0x000000010c0c9824 */ /* 0x000fe200078e0a0b */
[C---:B------:R-:W-:Y:S01]  /*1020*/  ISETP.GE.AND P1, PT, R27.reuse, RZ, PT ;  /* 0x000000ff1b00720c */ /* 0x040fe20003f26270 */
[C---:B------:R-:W-:Y:S02]  /*1030*/  VIADD R9, R27.reuse, 0x7b ;  /* 0x0000007b1b097836 */ /* 0x040fe40000000000 */
[----:B------:R-:W-:Y:S02]  /*1040*/  IMAD.MOV R13, RZ, RZ, -R13 ;  /* 0x000000ffff0d7224 */ /* 0x000fe400078e0a0d */
[----:B------:R-:W-:Y:S01]  /*1050*/  VIADD R18, R27, 0x79 ;  /* 0x000000791b127836 */ /* 0x000fe20000000000 */
[----:B------:R-:W-:Y:S01]  /*1060*/  IABS R17, R9 ;  /* 0x0000000900117213 */ /* 0x000fe20000000000 */
[----:B------:R-:W-:Y:S02]  /*1070*/  IMAD R20, R11, R13, R20 ;  /* 0x0000000d0b147224 */ /* 0x000fe400078e0214 */
[----:B------:R-:W-:Y:S01]  /*1080*/  VIADD R13, R27, 0x78 ;  /* 0x000000781b0d7836 */ /* 0x000fe20000000000 */
[----:B------:R-:W-:Y:S01]  /*1090*/  IABS R16, R18 ;  /* 0x0000001200107213 */ /* 0x000fe20000000000 */
[----:B------:R-:W-:Y:S01]  /*10a0*/  @!P4 IMAD.IADD R6, R6, 0x1, -R11 ;  /* 0x000000010606c824 */ /* 0x000fe200078e0a0b */
[----:B------:R-:W-:Y:S01]  /*10b0*/  ISETP.GT.U32.AND P4, PT, R11, R3, PT ;  /* 0x000000030b00720c */ /* 0x000fe20003f84070 */
[----:B------:R-:W-:Y:S01]  /*10c0*/  IMAD.MOV.U32 R2, RZ, RZ, R12 ;  /* 0x000000ffff027224 */ /* 0x000fe200078e000c */
[----:B------:R-:W-:Y:S01]  /*10d0*/  IABS R21, R13 ;  /* 0x0000000d00157213 */ /* 0x000fe20000000000 */
[----:B------:R-:W-:-:S04]  /*10e0*/  IMAD.HI.U32 R14, R7, R17, RZ ;  /* 0x00000011070e7227 */ /* 0x000fc800078e00ff */
[----:B------:R-:W-:Y:S02]  /*10f0*/  @!P6 IMAD.IADD R4, R4, 0x1, -R11 ;  /* 0x000000010404e824 */ /* 0x000fe400078e0a0b */
[----:B------:R-:W-:Y:S01]  /*1100*/  @!P1 IMAD.MOV R2, RZ, RZ, -R2 ;  /* 0x000000ffff029224 */ /* 0x000fe200078e0a02 */
[C---:B------:R-:W-:Y:S01]  /*1110*/  ISETP.GT.U32.AND P1, PT, R11.reuse, R6, PT ;  /* 0x000000060b00720c */ /* 0x040fe20003f24070 */
[----:B------:R-:W-:Y:S01]  /*1120*/  IMAD.MOV R14, RZ, RZ, -R14 ;  /* 0x000000ffff0e7224 */ /* 0x000fe200078e0a0e */
[----:B------:R-:W-:Y:S01]  /*1130*/  ISETP.GT.U32.AND P6, PT, R11, R4, PT ;  /* 0x000000040b00720c */ /* 0x000fe20003fc4070 */
[C---:B------:R-:W-:Y:S01]  /*1140*/  IMAD.HI.U32 R23, R7.reuse, R16, RZ ;  /* 0x0000001007177227 */ /* 0x040fe200078e00ff */
[----:B------:R1:W-:Y:S03]  /*1150*/  STL [R1+0x1e0], R2 ;  /* 0x0001e00201007387 */ /* 0x0003e60000100800 */
[----:B------:R-:W-:-:S04]  /*1160*/  IMAD.HI.U32 R12, R7, R21, RZ ;  /* 0x00000015070c7227 */ /* 0x000fc800078e00ff */
[C---:B------:R-:W-:Y:S01]  /*1170*/  IMAD R17, R11.reuse, R14, R17 ;  /* 0x0000000e0b117224 */ /* 0x040fe200078e0211 */
[----:B------:R-:W-:Y:S01]  /*1180*/  IABS R14, R19 ;  /* 0x00000013000e7213 */ /* 0x000fe20000000000 */
[----:B0-----:R-:W-:Y:S02]  /*1190*/  IMAD.MOV.U32 R0, RZ, RZ, R10 ;  /* 0x000000ffff007224 */ /* 0x001fe400078e000a */
[----:B------:R-:W-:Y:S02]  /*11a0*/  IMAD.MOV R23, RZ, RZ, -R23 ;  /* 0x000000ffff177224 */ /* 0x000fe400078e0a17 */
[----:B------:R-:W-:Y:S02]  /*11b0*/  IMAD.MOV R12, RZ, RZ, -R12 ;  /* 0x000000ffff0c7224 */ /* 0x000fe400078e0a0c */
[----:B------:R-:W-:Y:S01]  /*11c0*/  @!P2 IMAD.MOV R0, RZ, RZ, -R0 ;  /* 0x000000ffff00a224 */ /* 0x000fe200078e0a00 */
[C---:B------:R-:W-:Y:S01]  /*11d0*/  ISETP.GT.U32.AND P2, PT, R11.reuse, R17, PT ;  /* 0x000000110b00720c */ /* 0x040fe20003f44070 */
[----:B------:R-:W-:-:S02]  /*11e0*/  IMAD R16, R11, R23, R16 ;  /* 0x000000170b107224 */ /* 0x000fc400078e0210 */
[----:B------:R-:W-:Y:S01]  /*11f0*/  @!P4 IMAD.IADD R3, R3, 0x1, -R11 ;  /* 0x000000010303c824 */ /* 0x000fe200078e0a0b */
[C---:B------:R-:W-:Y:S01]  /*1200*/  ISETP.GT.U32.AND P4, PT, R11.reuse, R20, PT ;  /* 0x000000140b00720c */ /* 0x040fe20003f84070 */
[C---:B------:R-:W-:Y:S01]  /*1210*/  IMAD R12, R11.reuse, R12, R21 ;  /* 0x0000000c0b0c7224 */ /* 0x040fe200078e0215 */
[----:B------:R0:W-:Y:S01]  /*1220*/  STL [R1+0x1dc], R0 ;  /* 0x0001dc0001007387 */ /* 0x0001e20000100800 */
[--C-:B------:R-:W-:Y:S01]  /*1230*/  @!P1 IMAD.IADD R6, R6, 0x1, -R11.reuse ;  /* 0x0000000106069824 */ /* 0x100fe200078e0a0b */
[C---:B------:R-:W-:Y:S01]  /*1240*/  ISETP.GT.U32.AND P1, PT, R11.reuse, R16, PT ;  /* 0x000000100b00720c */ /* 0x040fe20003f24070 */
[--C-:B------:R-:W-:Y:S01]  /*1250*/  @!P6 IMAD.IADD R4, R4, 0x1, -R11.reuse ;  /* 0x000000010404e824 */ /* 0x100fe200078e0a0b */
[----:B------:R-:W-:Y:S01]  /*1260*/  ISETP.GT.U32.AND P6, PT, R11, R12, PT ;  /* 0x0000000c0b00720c */ /* 0x000fe20003fc4070 */
[----:B------:R-:W-:Y:S02]  /*1270*/  VIADD R15, R27, 0x77 ;  /* 0x000000771b0f7836 */ /* 0x000fe40000000000 */
[----:B------:R-:W-:Y:S01]  /*1280*/  @!P2 IMAD.IADD R17, R17, 0x1, -R11 ;  /* 0x000000011111a824 */ /* 0x000fe200078e0a0b */
[----:B------:R-:W-:Y:S01]  /*1290*/  ISETP.GE.AND P2, PT, R9, RZ, PT ;  /* 0x000000ff0900720c */ /* 0x000fe20003f46270 */
[----:B-1----:R-:W-:Y:S01]  /*12a0*/  IMAD.MOV.U32 R2, RZ, RZ, R3 ;  /* 0x000000ffff027224 */ /* 0x002fe200078e0003 */
[----:B------:R-:W-:Y:S01]  /*12b0*/  IABS R22, R15 ;  /* 0x0000000f00167213 */ /* 0x000fe20000000000 */
[----:B0-----:R-:W-:-:S02]  /*12c0*/  IMAD.MOV.U32 R0, RZ, RZ, R6 ;  /* 0x000000ffff007224 */ /* 0x001fc400078e0006 */
[----:B------:R-:W-:Y:S01]  /*12d0*/  @!P4 IMAD.IADD R20, R20, 0x1, -R11 ;  /* 0x000000011414c824 */ /* 0x000fe200078e0a0b */
[----:B------:R-:W-:Y:S01]  /*12e0*/  ISETP.GE.AND P4, PT, R8, RZ, PT ;  /* 0x000000ff0800720c */ /* 0x000fe20003f86270 */
[----:B------:R-:W-:-:S04]  /*12f0*/  IMAD.HI.U32 R10, R7, R22, RZ ;  /* 0x00000016070a7227 */ /* 0x000fc800078e00ff */
[--C-:B------:R-:W-:Y:S01]  /*1300*/  @!P1 IMAD.IADD R16, R16, 0x1, -R11.reuse ;  /* 0x0000000110109824 */ /* 0x100fe200078e0a0b */
[C---:B------:R-:W-:Y:S01]  /*1310*/  ISETP.GT.U32.AND P1, PT, R11.reuse, R17, PT ;  /* 0x000000110b00720c */ /* 0x040fe20003f24070 */
[----:B------:R-:W-:Y:S02]  /*1320*/  @!P5 IMAD.MOV R2, RZ, RZ, -R2 ;  /* 0x000000ffff02d224 */ /* 0x000fe400078e0a02 */
[----:B------:R-:W-:Y:S01]  /*1330*/  @!P3 IMAD.MOV R0, RZ, RZ, -R0 ;  /* 0x000000ffff00b224 */ /* 0x000fe200078e0a00 */
[C---:B------:R-:W-:Y:S01]  /*1340*/  ISETP.GT.U32.AND P5, PT, R11.reuse, R16, PT ;  /* 0x000000100b00720c */ /* 0x040fe20003fa4070 */
[----:B------:R-:W-:Y:S01]  /*1350*/  @!P6 IMAD.IADD R12, R12, 0x1, -R11 ;  /* 0x000000010c0ce824 */ /* 0x000fe200078e0a0b */
[----:B------:R-:W-:Y:S01]  /*1360*/  ISETP.GT.U32.AND P6, PT, R11, R20, PT ;  /* 0x000000140b00720c */ /* 0x000fe20003fc4070 */
[----:B------:R-:W-:Y:S01]  /*1370*/  IMAD.MOV R10, RZ, RZ, -R10 ;  /* 0x000000ffff0a7224 */ /* 0x000fe200078e0a0a */
[----:B------:R-:W-:Y:S01]  /*1380*/  STL [R1+0x1d8], R2 ;  /* 0x0001d80201007387 */ /* 0x000fe20000100800 */
[----:B------:R-:W-:Y:S01]  /*1390*/  IMAD.HI.U32 R23, R7, R14, RZ ;  /* 0x0000000e07177227 */ /* 0x000fe200078e00ff */
[----:B------:R-:W-:-:S02]  /*13a0*/  ISETP.GT.U32.AND P3, PT, R11, R12, PT ;  /* 0x0000000c0b00720c */ /* 0x000fc40003f64070 */
[----:B------:R0:W-:Y:S01]  /*13b0*/  STL [R1+0x1d4], R0 ;  /* 0x0001d40001007387 */ /* 0x0001e20000100800 */
[----:B------:R-:W-:Y:S02]  /*13c0*/  IMAD R10, R11, R10, R22 ;  /* 0x0000000a0b0a7224 */ /* 0x000fe400078e0216 */
[----:B------:R-:W-:Y:S02]  /*13d0*/  IMAD.MOV R23, RZ, RZ, -R23 ;  /* 0x000000ffff177224 */ /* 0x000fe400078e0a17 */
[----:B------:R-:W-:Y:S02]  /*13e0*/  VIADD R8, R27, 0x75 ;  /* 0x000000751b087836 */ /* 0x000fe40000000000 */
[----:B------:R-:W-:Y:S02]  /*13f0*/  IMAD R14, R11, R23, R14 ;  /* 0x000000170b0e7224 */ /* 0x000fe400078e020e */
[----:B------:R-:W-:Y:S01]  /*1400*/  VIADD R9, R27, 0x74 ;  /* 0x000000741b097836 */ /* 0x000fe20000000000 */
[----:B------:R-:W-:Y:S01]  /*1410*/  IABS R3, R8 ;  /* 0x0000000800037213 */ /* 0x000fe20000000000 */
[----:B0-----:R-:W-:-:S02]  /*1420*/  IMAD.MOV.U32 R0, RZ, RZ, R4 ;  /* 0x000000ffff007224 */ /* 0x001fc400078e0004 */
[--C-:B------:R-:W-:Y:S01]  /*1430*/  @!P1 IMAD.IADD R17, R17, 0x1, -R11.reuse ;  /* 0x0000000111119824 */ /* 0x100fe200078e0a0b */
[----:B------:R-:W-:Y:S01]  /*1440*/  IABS R4, R9 ;  /* 0x0000000900047213 */ /* 0x000fe20000000000 */
[----:B------:R-:W-:Y:S01]  /*1450*/  @!P0 IMAD.MOV R0, RZ, RZ, -R0 ;  /* 0x000000ffff008224 */ /* 0x000fe200078e0a00 */
[C---:B------:R-:W-:Y:S01]  /*1460*/  ISETP.GT.U32.AND P0, PT, R11.reuse, R10, PT ;  /* 0x0000000a0b00720c */ /* 0x040fe20003f04070 */
[----:B------:R-:W-:Y:S01]  /*1470*/  @!P6 IMAD.IADD R20, R20, 0x1, -R11 ;  /* 0x000000011414e824 */ /* 0x000fe200078e0a0b */
[----:B------:R-:W-:Y:S01]  /*1480*/  ISETP.GT.U32.AND P6, PT, R11, R14, PT ;  /* 0x0000000e0b00720c */ /* 0x000fe20003fc4070 */
[----:B------:R-:W-:Y:S01]  /*1490*/  IMAD.MOV.U32 R2, RZ, RZ, R17 ;  /* 0x000000ffff027224 */ /* 0x000fe200078e0011 */
[----:B------:R-:W-:Y:S01]  /*14a0*/  ISETP.GE.AND P1, PT, R18, RZ, PT ;  /* 0x000000ff1200720c */ /* 0x000fe20003f26270 */
[----:B------:R-:W-:Y:S01]  /*14b0*/  IMAD.HI.U32 R6, R7, R3, RZ ;  /* 0x0000000307067227 */ /* 0x000fe200078e00ff */
[----:B------:R0:W-:Y:S03]  /*14c0*/  STL [R1+0x1d0], R0 ;  /* 0x0001d00001007387 */ /* 0x0001e60000100800 */
[----:B------:R-:W-:Y:S01]  /*14d0*/  @!P5 IMAD.IADD R16, R16, 0x1, -R11 ;  /* 0x000000011010d824 */ /* 0x000fe200078e0a0b */
[----:B------:R-:W-:Y:S01]  /*14e0*/  ISETP.GE.AND P5, PT, R13, RZ, PT ;  /* 0x000000ff0d00720c */ /* 0x000fe20003fa6270 */
[----:B------:R-:W-:-:S02]  /*14f0*/  @!P2 IMAD.MOV R2, RZ, RZ, -R2 ;  /* 0x000000ffff02a224 */ /* 0x000fc400078e0a02 */
[----:B------:R-:W-:-:S03]  /*1500*/  IMAD.HI.U32 R13, R7, R4, RZ ;  /* 0x00000004070d7227 */ /* 0x000fc600078e00ff */
[----:B------:R1:W-:Y:S01]  /*1510*/  STL [R1+0x1cc], R2 ;  /* 0x0001cc0201007387 */ /* 0x0003e20000100800 */
[----:B0-----:R-:W-:Y:S02]  /*1520*/  IMAD.MOV.U32 R0, RZ, RZ, R20 ;  /* 0x000000ffff007224 */ /* 0x001fe400078e0014 */
[----:B------:R-:W-:Y:S02]  /*1530*/  IMAD.MOV R6, RZ, RZ, -R6 ;  /* 0x000000ffff067224 */ /* 0x000fe400078e0a06 */
[--C-:B------:R-:W-:Y:S01]  /*1540*/  @!P0 IMAD.IADD R10, R10, 0x1, -R11.reuse ;  /* 0x000000010a0a8824 */ /* 0x100fe200078e0a0b */
[----:B------:R-:W-:Y:S01]  /*1550*/  ISETP.GE.AND P0, PT, R19, RZ, PT ;  /* 0x000000ff1300720c */ /* 0x000fe20003f06270 */
[----:B------:R-:W-:Y:S02]  /*1560*/  @!P4 IMAD.MOV R0, RZ, RZ, -R0 ;  /* 0x000000ffff00c224 */ /* 0x000fe400078e0a00 */
[----:B------:R-:W-:Y:S01]  /*1570*/  @!P3 IMAD.IADD R12, R12, 0x1, -R11 ;  /* 0x000000010c0cb824 */ /* 0x000fe200078e0a0b */
[C---:B------:R-:W-:Y:S01]  /*1580*/  ISETP.GT.U32.AND P2, PT, R11.reuse, R10, PT ;  /* 0x0000000a0b00720c */ /* 0x040fe20003f44070 */
[----:B------:R-:W-:Y:S01]  /*1590*/  IMAD.MOV R13, RZ, RZ, -R13 ;  /* 0x000000ffff0d7224 */ /* 0x000fe200078e0a0d */
[----:B------:R0:W-:Y:S01]  /*15a0*/  STL [R1+0x1c8], R0 ;  /* 0x0001c80001007387 */ /* 0x0001e20000100800 */
[----:B------:R-:W-:Y:S01]  /*15b0*/  IMAD R3, R11, R6, R3 ;  /* 0x000000060b037224 */ /* 0x000fe200078e0203 */
[----:B------:R-:W-:Y:S01]  /*15c0*/  ISETP.GE.AND P3, PT, R15, RZ, PT ;  /* 0x000000ff0f00720c */ /* 0x000fe20003f66270 */
[----:B-1----:R-:W-:-:S02]  /*15d0*/  IMAD.MOV.U32 R2, RZ, RZ, R16 ;  /* 0x000000ffff027224 */ /* 0x002fc400078e0010 */
[----:B------:R-:W-:Y:S01]  /*15e0*/  @!P6 IMAD.IADD R14, R14, 0x1, -R11 ;  /* 0x000000010e0ee824 */ /* 0x000fe200078e0a0b */
[----:B------:R-:W-:Y:S01]  /*15f0*/  ISETP.GE.AND P6, PT, R8, RZ, PT ;  /* 0x000000ff0800720c */ /* 0x000fe20003fc6270 */
[C---:B------:R-:W-:Y:S02]  /*1600*/  IMAD R13, R11.reuse, R13, R4 ;  /* 0x0000000d0b0d7224 */ /* 0x040fe400078e0204 */
[----:B------:R-:W-:Y:S01]  /*1610*/  @!P1 IMAD.MOV R2, RZ, RZ, -R2 ;  /* 0x000000ffff029224 */ /* 0x000fe200078e0a02 */
[C---:B------:R-:W-:Y:S01]  /*1620*/  ISETP.GT.U32.AND P1, PT, R11.reuse, R3, PT ;  /* 0x000000030b00720c */ /* 0x040fe20003f24070 */
[----:B0-----:R-:W-:Y:S01]  /*1630*/  IMAD.MOV.U32 R0, RZ, RZ, R12 ;  /* 0x000000ffff007224 */ /* 0x001fe200078e000c */
[----:B------:R-:W-:Y:S01]  /*1640*/  ISETP.GT.U32.AND P4, PT, R11, R14, PT ;  /* 0x0000000e0b00720c */ /* 0x000fe20003f84070 */
[----:B------:R-:W-:Y:S01]  /*1650*/  VIADD R4, R27, 0x72 ;  /* 0x000000721b047836 */ /* 0x000fe20000000000 */
[----:B------:R-:W-:Y:S01]  /*1660*/  STL [R1+0x1c4], R2 ;  /* 0x0001c40201007387 */ /* 0x000fe20000100800 */
[----:B------:R-:W-:Y:S01]  /*1670*/  @!P5 IMAD.MOV R0, RZ, RZ, -R0 ;  /* 0x000000ffff00d224 */ /* 0x000fe200078e0a00 */
[----:B------:R-:W-:Y:S01]  /*1680*/  ISETP.GT.U32.AND P5, PT, R11, R13, PT ;  /* 0x0000000d0b00720c */ /* 0x000fe20003fa4070 */
[----:B------:R-:W-:-:S02]  /*1690*/  VIADD R6, R27, 0x73 ;  /* 0x000000731b067836 */ /* 0x000fc40000000000 */
[--C-:B------:R-:W-:Y:S01]  /*16a0*/  @!P2 IMAD.IADD R10, R10, 0x1, -R11.reuse ;  /* 0x000000010a0aa824 */ /* 0x100fe200078e0a0b */
[----:B------:R-:W-:Y:S01]  /*16b0*/  ISETP.GE.AND P2, PT, R9, RZ, PT ;  /* 0x000000ff0900720c */ /* 0x000fe20003f46270 */
[----:B------:R0:W-:Y:S01]  /*16c0*/  STL [R1+0x1c0], R0 ;  /* 0x0001c00001007387 */ /* 0x0001e20000100800 */
[----:B------:R-:W-:Y:S01]  /*16d0*/  IABS R9, R4 ;  /* 0x0000000400097213 */ /* 0x000fe20000000000 */
[--C-:B------:R-:W-:Y:S01]  /*16e0*/  @!P1 IMAD.IADD R3, R3, 0x1, -R11.reuse ;  /* 0x0000000103039824 */ /* 0x100fe200078e0a0b */
[----:B------:R-:W-:Y:S01]  /*16f0*/  IABS R8, R6 ;  /* 0x0000000600087213 */ /* 0x000fe20000000000 */
[----:B------:R-:W-:Y:S01]  /*1700*/  @!P4 IMAD.IADD R14, R14, 0x1, -R11 ;  /* 0x000000010e0ec824 */ /* 0x000fe200078e0a0b */
[----:B------:R-:W-:Y:S01]  /*1710*/  ISETP.GE.AND P4, PT, R6, RZ, PT ;  /* 0x000000ff0600720c */ /* 0x000fe20003f86270 */
[----:B------:R-:W-:Y:S01]  /*1720*/  IMAD.MOV.U32 R6, RZ, RZ, R9 ;  /* 0x000000ffff067224 */ /* 0x000fe200078e0009 */
[----:B------:R-:W-:Y:S01]  /*1730*/  ISETP.GE.AND P1, PT, R4, RZ, PT ;  /* 0x000000ff0400720c */ /* 0x000fe20003f26270 */
[----:B------:R-:W-:Y:S01]  /*1740*/  @!P5 IMAD.IADD R13, R13, 0x1, -R11 ;  /* 0x000000010d0dd824 */ /* 0x000fe200078e0a0b */
[----:B------:R-:W-:Y:S01]  /*1750*/  ISETP.GT.U32.AND P5, PT, R11, R3, PT ;  /* 0x000000030b00720c */ /* 0x000fe20003fa4070 */
[----:B------:R-:W-:-:S04]  /*1760*/  IMAD.HI.U32 R9, R7, R8, RZ ;  /* 0x0000000807097227 */ /* 0x000fc800078e00ff */
[----:B------:R-:W-:Y:S02]  /*1770*/  IMAD.MOV R9, RZ, RZ, -R9 ;  /* 0x000000ffff097224 */ /* 0x000fe400078e0a09 */
[----:B0-----:R-:W-:Y:S02]  /*1780*/  IMAD.MOV.U32 R0, RZ, RZ, R10 ;  /* 0x000000ffff007224 */ /* 0x001fe400078e000a */
[----:B------:R-:W-:Y:S02]  /*1790*/  IMAD R8, R11, R9, R8 ;  /* 0x000000090b087224 */ /* 0x000fe400078e0208 */
[----:B------:R-:W-:-:S04]  /*17a0*/  IMAD.HI.U32 R4, R7, R6, RZ ;  /* 0x0000000607047227 */ /* 0x000fc800078e00ff */
[----:B------:R-:W-:Y:S01]  /*17b0*/  @!P5 IMAD.IADD R3, R3, 0x1, -R11 ;  /* 0x000000010303d824 */ /* 0x000fe200078e0a0b */
[C---:B------:R-:W-:Y:S01]  /*17c0*/  ISETP.GT.U32.AND P5, PT, R11.reuse, R8, PT ;  /* 0x000000080b00720c */ /* 0x040fe20003fa4070 */
[----:B------:R-:W-:Y:S01]  /*17d0*/  @!P3 IMAD.MOV R0, RZ, RZ, -R0 ;  /* 0x000000ffff00b224 */ /* 0x000fe200078e0a00 */
[C---:B------:R-:W-:Y:S01]  /*17e0*/  ISETP.GT.U32.AND P3, PT, R11.reuse, R13, PT ;  /* 0x0000000d0b00720c */ /* 0x040fe20003f64070 */
[----:B------:R-:W-:Y:S02]  /*17f0*/  IMAD.MOV R4, RZ, RZ, -R4 ;  /* 0x000000ffff047224 */ /* 0x000fe400078e0a04 */
[----:B------:R-:W-:Y:S01]  /*1800*/  IMAD.MOV.U32 R2, RZ, RZ, R3 ;  /* 0x000000ffff027224 */ /* 0x000fe200078e0003 */
[----:B------:R0:W-:Y:S01]  /*1810*/  STL [R1+0x1bc], R0 ;  /* 0x0001bc0001007387 */ /* 0x0001e20000100800 */
[----:B------:R-:W-:Y:S02]  /*1820*/  IMAD R6, R11, R4, R6 ;  /* 0x000000040b067224 */ /* 0x000fe400078e0206 */
[----:B------:R-:W-:-:S02]  /*1830*/  @!P6 IMAD.MOV R2, RZ, RZ, -R2 ;  /* 0x000000ffff02e224 */ /* 0x000fc400078e0a02 */
[----:B------:R-:W-:Y:S01]  /*1840*/  VIADD R9, R27, 0x6f ;  /* 0x0000006f1b097836 */ /* 0x000fe20000000000 */
[----:B------:R-:W-:Y:S01]  /*1850*/  ISETP.GT.U32.AND P6, PT, R11, R6, PT ;  /* 0x000000060b00720c */ /* 0x000fe20003fc4070 */
[--C-:B------:R-:W-:Y:S02]  /*1860*/  @!P5 IMAD.IADD R8, R8, 0x1, -R11.reuse ;  /* 0x000000010808d824 */ /* 0x100fe400078e0a0b */
[----:B------:R-:W-:Y:S02]  /*1870*/  @!P3 IMAD.IADD R13, R13, 0x1, -R11 ;  /* 0x000000010d0db824 */ /* 0x000fe400078e0a0b */
[----:B0-----:R-:W-:Y:S01]  /*1880*/  IMAD.MOV.U32 R0, RZ, RZ, R14 ;  /* 0x000000ffff007224 */ /* 0x001fe200078e000e */
[----:B------:R-:W-:Y:S01]  /*1890*/  ISETP.GT.U32.AND P5, PT, R11, R8, PT ;  /* 0x000000080b00720c */ /* 0x000fe20003fa4070 */
[----:B------:R-:W-:Y:S02]  /*18a0*/  VIADD R14, R27, 0x71 ;  /* 0x000000711b0e7836 */ /* 0x000fe40000000000 */
[----:B------:R-:W-:-:S02]  /*18b0*/  @!P0 IMAD.MOV R0, RZ, RZ, -R0 ;  /* 0x000000ffff008224 */ /* 0x000fc400078e0a00 */
[C---:B------:R-:W-:Y:S01]  /*18c0*/  VIADD R10, R27.reuse, 0x70 ;  /* 0x000000701b0a7836 */ /* 0x040fe20000000000 */
[----:B------:R-:W-:Y:S01]  /*18d0*/  ISETP.GE.AND P0, PT, R14, RZ, PT ;  /* 0x000000ff0e00720c */ /* 0x000fe20003f06270 */
[C---:B------:R-:W-:Y:S01]  /*18e0*/  VIADD R4, R27.reuse, 0x6e ;  /* 0x0000006e1b047836 */ /* 0x040fe20000000000 */
[----:B------:R-:W-:Y:S01]  /*18f0*/  IABS R14, R14 ;  /* 0x0000000e000e7213 */ /* 0x000fe20000000000 */
[----:B------:R0:W-:Y:S01]  /*1900*/  STL [R1+0x1b8], R0 ;  /* 0x0001b80001007387 */ /* 0x0001e20000100800 */
[----:B------:R-:W-:Y:S01]  /*1910*/  @!P6 IMAD.IADD R6, R6, 0x1, -R11 ;  /* 0x000000010606e824 */ /* 0x000fe200078e0a0b */
[----:B------:R-:W-:Y:S01]  /*1920*/  ISETP.GE.AND P3, PT, R10, RZ, PT ;  /* 0x000000ff0a00720c */ /* 0x000fe20003f66270 */
[----:B------:R-:W-:Y:S01]  /*1930*/  VIADD R20, R27, 0x6d ;  /* 0x0000006d1b147836 */ /* 0x000fe20000000000 */
[----:B------:R-:W-:Y:S01]  /*1940*/  IABS R10, R10 ;  /* 0x0000000a000a7213 */ /* 0x000fe20000000000 */
[----:B------:R-:W-:Y:S01]  /*1950*/  IMAD.HI.U32 R12, R7, R14, RZ ;  /* 0x0000000e070c7227 */ /* 0x000fe200078e00ff */
[----:B------:R-:W-:Y:S01]  /*1960*/  ISETP.GT.U32.AND P6, PT, R11, R6, PT ;  /* 0x000000060b00720c */ /* 0x000fe20003fc4070 */
[----:B------:R-:W-:Y:S02]  /*1970*/  STL [R1+0x1b4], R2 ;  /* 0x0001b40201007387 */ /* 0x000fe40000100800 */
[----:B------:R-:W-:-:S02]  /*1980*/  IMAD.MOV R12, RZ, RZ, -R12 ;  /* 0x000000ffff0c7224 */ /* 0x000fc400078e0a0c */
[----:B0-----:R-:W-:Y:S01]  /*1990*/  IMAD.MOV.U32 R0, RZ, RZ, R13 ;  /* 0x000000ffff007224 */ /* 0x001fe200078e000d */
[----:B------:R-:W-:Y:S01]  /*19a0*/  IABS R13, R9 ;  /* 0x00000009000d7213 */ /* 0x000fe20000000000 */
[----:B------:R-:W-:Y:S01]  /*19b0*/  IMAD R14, R11, R12, R14 ;  /* 0x0000000c0b0e7224 */ /* 0x000fe200078e020e */
[----:B------:R-:W-:Y:S01]  /*19c0*/  IABS R12, R4 ;  /* 0x00000004000c7213 */ /* 0x000fe20000000000 */
[----:B------:R-:W-:Y:S01]  /*19d0*/  @!P2 IMAD.MOV R0, RZ, RZ, -R0 ;  /* 0x000000ffff00a224 */ /* 0x000fe200078e0a00 */
[----:B------:R-:W-:Y:S01]  /*19e0*/  ISETP.GE.AND P2, PT, R9, RZ, PT ;  /* 0x000000ff0900720c */ /* 0x000fe20003f46270 */
[----:B------:R-:W-:-:S03]  /*19f0*/  IMAD.HI.U32 R15, R7, R13, RZ ;  /* 0x0000000d070f7227 */ /* 0x000fc600078e00ff */
[----:B------:R0:W-:Y:S01]  /*1a00*/  STL [R1+0x1b0], R0 ;  /* 0x0001b00001007387 */ /* 0x0001e20000100800 */
[----:B------:R-:W-:Y:S01]  /*1a10*/  @!P5 IMAD.IADD R8, R8, 0x1, -R11 ;  /* 0x000000010808d824 */ /* 0x000fe200078e0a0b */
[----:B------:R-:W-:Y:S01]  /*1a20*/  ISETP.GT.U32.AND P5, PT, R11, R14, PT ;  /* 0x0000000e0b00720c */ /* 0x000fe20003fa4070 */
[----:B------:R-:W-:-:S04]  /*1a30*/  IMAD.HI.U32 R3, R7, R10, RZ ;  /* 0x0000000a07037227 */ /* 0x000fc800078e00ff */
[----:B------:R-:W-:-:S04]  /*1a40*/  IMAD.HI.U32 R9, R7, R12, RZ ;  /* 0x0000000c07097227 */ /* 0x000fc800078e00ff */
[----:B------:R-:W-:Y:S02]  /*1a50*/  IMAD.MOV R15, RZ, RZ, -R15 ;  /* 0x000000ffff0f7224 */ /* 0x000fe400078e0a0f */
[----:B------:R-:W-:Y:S02]  /*1a60*/  IMAD.MOV R3, RZ, RZ, -R3 ;  /* 0x000000ffff037224 */ /* 0x000fe400078e0a03 */
[----:B------:R-:W-:Y:S02]  /*1a70*/  IMAD.MOV R9, RZ, RZ, -R9 ;  /* 0x000000ffff097224 */ /* 0x000fe400078e0a09 */
[C---:B------:R-:W-:Y:S02]  /*1a80*/  IMAD R13, R11.reuse, R15, R13 ;  /* 0x0000000f0b0d7224 */ /* 0x040fe400078e020d */
[----:B------:R-:W-:Y:S01]  /*1a90*/  IMAD R10, R11, R3, R10 ;  /* 0x000000030b0a7224 */ /* 0x000fe200078e020a */
[----:B------:R-:W-:Y:S01]  /*1aa0*/  IABS R3, R20 ;  /* 0x0000001400037213 */ /* 0x000fe20000000000 */
[----:B0-----:R-:W-:-:S02]  /*1ab0*/  IMAD.MOV.U32 R0, RZ, RZ, R8 ;  /* 0x000000ffff007224 */ /* 0x001fc400078e0008 */
[C---:B------:R-:W-:Y:S02]  /*1ac0*/  IMAD R12, R11.reuse, R9, R12 ;  /* 0x000000090b0c7224 */ /* 0x040fe400078e020c */
[--C-:B------:R-:W-:Y:S01]  /*1ad0*/  @!P6 IMAD.IADD R6, R6, 0x1, -R11.reuse ;  /* 0x000000010606e824 */ /* 0x100fe200078e0a0b */
[C---:B------:R-:W-:Y:S01]  /*1ae0*/  ISETP.GT.U32.AND P6, PT, R11.reuse, R13, PT ;  /* 0x0000000d0b00720c */ /* 0x040fe20003fc4070 */
[----:B------:R-:W-:Y:S01]  /*1af0*/  @!P4 IMAD.MOV R0, RZ, RZ, -R0 ;  /* 0x000000ffff00c224 */ /* 0x000fe200078e0a00 */
[C---:B------:R-:W-:Y:S01]  /*1b00*/  ISETP.GT.U32.AND P4, PT, R11.reuse, R10, PT ;  /* 0x0000000a0b00720c */ /* 0x040fe20003f84070 */
[----:B------:R-:W-:Y:S01]  /*1b10*/  @!P5 IMAD.IADD R14, R14, 0x1, -R11 ;  /* 0x000000010e0ed824 */ /* 0x000fe200078e0a0b */
[----:B------:R-:W-:Y:S01]  /*1b20*/  ISETP.GT.U32.AND P5, PT, R11, R12, PT ;  /* 0x0000000c0b00720c */ /* 0x000fe20003fa4070 */
[----:B------:R-:W-:Y:S01]  /*1b30*/  VIADD R16, R27, 0x6c ;  /* 0x0000006c1b107836 */ /* 0x000fe20000000000 */
[----:B------:R0:W-:Y:S01]  /*1b40*/  STL [R1+0x1ac], R0 ;  /* 0x0001ac0001007387 */ /* 0x0001e20000100800 */
[----:B------:R-:W-:-:S03]  /*1b50*/  IMAD.HI.U32 R8, R7, R3, RZ ;  /* 0x0000000307087227 */ /* 0x000fc600078e00ff */
[----:B------:R-:W-:Y:S01]  /*1b60*/  IABS R15, R16 ;  /* 0x00000010000f7213 */ /* 0x000fe20000000000 */
[----:B------:R-:W-:Y:S02]  /*1b70*/  IMAD.MOV R8, RZ, RZ, -R8 ;  /* 0x000000ffff087224 */ /* 0x000fe400078e0a08 */
[--C-:B------:R-:W-:Y:S02]  /*1b80*/  @!P6 IMAD.IADD R13, R13, 0x1, -R11.reuse ;  /* 0x000000010d0de824 */ /* 0x100fe400078e0a0b */
[--C-:B------:R-:W-:Y:S01]  /*1b90*/  @!P4 IMAD.IADD R10, R10, 0x1, -R11.reuse ;  /* 0x000000010a0ac824 */ /* 0x100fe200078e0a0b */
[C---:B------:R-:W-:Y:S01]  /*1ba0*/  ISETP.GT.U32.AND P4, PT, R11.reuse, R14, PT ;  /* 0x0000000e0b00720c */ /* 0x040fe20003f84070 */
[----:B------:R-:W-:Y:S01]  /*1bb0*/  @!P5 IMAD.IADD R12, R12, 0x1, -R11 ;  /* 0x000000010c0cd824 */ /* 0x000fe200078e0a0b */
[C---:B------:R-:W-:Y:S01]  /*1bc0*/  ISETP.GT.U32.AND P5, PT, R11.reuse, R13, PT ;  /* 0x0000000d0b00720c */ /* 0x040fe20003fa4070 */
[----:B0-----:R-:W-:Y:S01]  /*1bd0*/  IMAD.MOV.U32 R0, RZ, RZ, R6 ;  /* 0x000000ffff007224 */ /* 0x001fe200078e0006 */
[----:B------:R-:W-:Y:S01]  /*1be0*/  ISETP.GT.U32.AND P6, PT, R11, R10, PT ;  /* 0x0000000a0b00720c */ /* 0x000fe20003fc4070 */
[----:B------:R-:W-:-:S04]  /*1bf0*/  IMAD.HI.U32 R6, R7, R15, RZ ;  /* 0x0000000f07067227 */ /* 0x000fc800078e00ff */
[----:B------:R-:W-:Y:S02]  /*1c00*/  IMAD.MOV R6, RZ, RZ, -R6 ;  /* 0x000000ffff067224 */ /* 0x000fe400078e0a06 */
[----:B------:R-:W-:Y:S01]  /*1c10*/  @!P1 IMAD.MOV R0, RZ, RZ, -R0 ;  /* 0x000000ffff009224 */ /* 0x000fe200078e0a00 */
[C---:B------:R-:W-:Y:S01]  /*1c20*/  ISETP.GT.U32.AND P1, PT, R11.reuse, R12, PT ;  /* 0x0000000c0b00720c */ /* 0x040fe20003f24070 */
[C---:B------:R-:W-:Y:S02]  /*1c30*/  IMAD R3, R11.reuse, R8, R3 ;  /* 0x000000080b037224 */ /* 0x040fe400078e0203 */
[C---:B------:R-:W-:Y:S01]  /*1c40*/  IMAD R15, R11.reuse, R6, R15 ;  /* 0x000000060b0f7224 */ /* 0x040fe200078e020f */
[----:B------:R0:W-:Y:S01]  /*1c50*/  STL [R1+0x1a8], R0 ;  /* 0x0001a80001007387 */ /* 0x0001e20000100800 */
[--C-:B------:R-:W-:Y:S01]  /*1c60*/  @!P4 IMAD.IADD R14, R14, 0x1, -R11.reuse ;  /* 0x000000010e0ec824 */ /* 0x100fe200078e0a0b */
[----:B------:R-:W-:Y:S01]  /*1c70*/  ISETP.GT.U32.AND P4, PT, R11, R3, PT ;  /* 0x000000030b00720c */ /* 0x000fe20003f84070 */
[----:B------:R-:W-:Y:S01]  /*1c80*/  @!P5 IMAD.IADD R13, R13, 0x1, -R11 ;  /* 0x000000010d0dd824 */ /* 0x000fe200078e0a0b */
[----:B------:R-:W-:Y:S01]  /*1c90*/  ISETP.GT.U32.AND P5, PT, R11, R15, PT ;  /* 0x0000000f0b00720c */ /* 0x000fe20003fa4070 */
[----:B------:R-:W-:-:S02]  /*1ca0*/  VIADD R8, R27, 0x6a ;  /* 0x0000006a1b087836 */ /* 0x000fc40000000000 */
[--C-:B------:R-:W-:Y:S01]  /*1cb0*/  @!P6 IMAD.IADD R10, R10, 0x1, -R11.reuse ;  /* 0x000000010a0ae824 */ /* 0x100fe200078e0a0b */
[----:B------:R-:W-:Y:S01]  /*1cc0*/  ISETP.GE.AND P6, PT, R4, RZ, PT ;  /* 0x000000ff0400720c */ /* 0x000fe20003fc6270 */
[----:B------:R-:W-:Y:S01]  /*1cd0*/  VIADD R4, R27, 0x69 ;  /* 0x000000691b047836 */ /* 0x000fe20000000000 */
[----:B------:R-:W-:Y:S01]  /*1ce0*/  IABS R18, R8 ;  /* 0x0000000800127213 */ /* 0x000fe20000000000 */
[----:B------:R-:W-:Y:S01]  /*1cf0*/  @!P1 IMAD.IADD R12, R12, 0x1, -R11 ;  /* 0x000000010c0c9824 */ /* 0x000fe200078e0a0b */
[----:B------:R-:W-:Y:S01]  /*1d00*/  ISETP.GE.AND P1, PT, R20, RZ, PT ;  /* 0x000000ff1400720c */ /* 0x000fe20003f26270 */
[----:B------:R-:W-:Y:S01]  /*1d10*/  IMAD.MOV.U32 R2, RZ, RZ, R14 ;  /* 0x000000ffff027224 */ /* 0x000fe200078e000e */
[----:B------:R-:W-:Y:S01]  /*1d20*/  IABS R20, R4 ;  /* 0x0000000400147213 */ /* 0x000fe20000000000 */
[----:B0-----:R-:W-:Y:S02]  /*1d30*/  IMAD.MOV.U32 R0, RZ, RZ, R10 ;  /* 0x000000ffff007224 */ /* 0x001fe400078e000a */
[----:B------:R-:W-:-:S04]  /*1d40*/  IMAD.HI.U32 R6, R7, R18, RZ ;  /* 0x0000001207067227 */ /* 0x000fc800078e00ff */
[--C-:B------:R-:W-:Y:S01]  /*1d50*/  @!P4 IMAD.IADD R3, R3, 0x1, -R11.reuse ;  /* 0x000000010303c824 */ /* 0x100fe200078e0a0b */
[----:B------:R-:W-:Y:S01]  /*1d60*/  ISETP.GE.AND P4, PT, R16, RZ, PT ;  /* 0x000000ff1000720c */ /* 0x000fe20003f86270 */
[----:B------:R-:W-:Y:S02]  /*1d70*/  @!P5 IMAD.IADD R15, R15, 0x1, -R11 ;  /* 0x000000010f0fd824 */ /* 0x000fe400078e0a0b */
[----:B------:R-:W-:Y:S02]  /*1d80*/  VIADD R9, R27, 0x6b ;  /* 0x0000006b1b097836 */ /* 0x000fe40000000000 */
[----:B------:R-:W-:Y:S01]  /*1d90*/  @!P0 IMAD.MOV R2, RZ, RZ, -R2 ;  /* 0x000000ffff028224 */ /* 0x000fe200078e0a02 */
[C---:B------:R-:W-:Y:S01]  /*1da0*/  ISETP.GT.U32.AND P5, PT, R11.reuse, R15, PT ;  /* 0x0000000f0b00720c */ /* 0x040fe20003fa4070 */
[----:B------:R-:W-:Y:S01]  /*1db0*/  IMAD.MOV.U32 R16, RZ, RZ, R20 ;  /* 0x000000ffff107224 */ /* 0x000fe200078e0014 */
[----:B------:R-:W-:Y:S01]  /*1dc0*/  IABS R19, R9 ;  /* 0x0000000900137213 */ /* 0x000fe20000000000 */
[----:B------:R-:W-:Y:S01]  /*1dd0*/  @!P3 IMAD.MOV R0, RZ, RZ, -R0 ;  /* 0x000000ffff00b224 */ /* 0x000fe200078e0a00 */
[----:B------:R-:W-:Y:S01]  /*1de0*/  STL [R1+0x1a4], R2 ;  /* 0x0001a40201007387 */ /* 0x000fe20000100800 */
[----:B------:R-:W-:Y:S01]  /*1df0*/  IMAD.MOV R6, RZ, RZ, -R6 ;  /* 0x000000ffff067224 */ /* 0x000fe200078e0a06 */
[----:B------:R-:W-:Y:S01]  /*1e00*/  ISETP.GT.U32.AND P0, PT, R11, R3, PT ;  /* 0x000000030b00720c */ /* 0x000fe20003f04070 */
[----:B------:R-:W-:Y:S01]  /*1e10*/  IMAD.HI.U32 R14, R7, R16, RZ ;  /* 0x00000010070e7227 */ /* 0x000fe200078e00ff */
[----:B------:R0:W-:Y:S03]  /*1e20*/  STL [R1+0x1a0], R0 ;  /* 0x0001a00001007387 */ /* 0x0001e60000100800 */
[----:B------:R-:W-:-:S02]  /*1e30*/  IMAD R18, R11, R6, R18 ;  /* 0x000000060b127224 */ /* 0x000fc400078e0212 */
[----:B------:R-:W-:Y:S02]  /*1e40*/  IMAD.MOV R10, RZ, RZ, -R14 ;  /* 0x000000ffff0a7224 */ /* 0x000fe400078e0a0e */
[----:B------:R-:W-:-:S04]  /*1e50*/  IMAD.HI.U32 R17, R7, R19, RZ ;  /* 0x0000001307117227 */ /* 0x000fc800078e00ff */
[----:B0-----:R-:W-:Y:S02]  /*1e60*/  IMAD.MOV.U32 R0, RZ, RZ, R12 ;  /* 0x000000ffff007224 */ /* 0x001fe400078e000c */
[C---:B------:R-:W-:Y:S02]  /*1e70*/  IMAD R16, R11.reuse, R10, R16 ;  /* 0x0000000a0b107224 */ /* 0x040fe400078e0210 */
[----:B------:R-:W-:Y:S01]  /*1e80*/  @!P6 IMAD.MOV R0, RZ, RZ, -R0 ;  /* 0x000000ffff00e224 */ /* 0x000fe200078e0a00 */
[----:B------:R-:W-:Y:S01]  /*1e90*/  ISETP.GT.U32.AND P6, PT, R11, R18, PT ;  /* 0x000000120b00720c */ /* 0x000fe20003fc4070 */
[----:B------:R-:W-:Y:S02]  /*1ea0*/  IMAD.MOV R17, RZ, RZ, -R17 ;  /* 0x000000ffff117224 */ /* 0x000fe400078e0a11 */
[----:B------:R-:W-:Y:S02]  /*1eb0*/  IMAD.MOV.U32 R2, RZ, RZ, R13 ;  /* 0x000000ffff027224 */ /* 0x000fe400078e000d */
[----:B------:R-:W-:Y:S01]  /*1ec0*/  @!P5 IMAD.IADD R15, R15, 0x1, -R11 ;  /* 0x000000010f0fd824 */ /* 0x000fe200078e0a0b */
[C---:B------:R-:W-:Y:S01]  /*1ed0*/  ISETP.GT.U32.AND P5, PT, R11.reuse, R16, PT ;  /* 0x000000100b00720c */ /* 0x040fe20003fa4070 */
[----:B------:R-:W-:-:S02]  /*1ee0*/  IMAD R19, R11, R17, R19 ;  /* 0x000000110b137224 */ /* 0x000fc400078e0213 */
[----:B------:R-:W-:Y:S01]  /*1ef0*/  @!P2 IMAD.MOV R2, RZ, RZ, -R2 ;  /* 0x000000ffff02a224 */ /* 0x000fe200078e0a02 */
[----:B------:R-:W-:Y:S01]  /*1f00*/  ISETP.GE.AND P2, PT, R9, RZ, PT ;  /* 0x000000ff0900720c */ /* 0x000fe20003f46270 */
[--C-:B------:R-:W-:Y:S01]  /*1f10*/  @!P0 IMAD.IADD R3, R3, 0x1, -R11.reuse ;  /* 0x0000000103038824 */ /* 0x100fe200078e0a0b */
[----:B------:R-:W-:Y:S01]  /*1f20*/  ISETP.GT.U32.AND P3, PT, R11, R19, PT ;  /* 0x000000130b00720c */ /* 0x000fe20003f64070 */
[--C-:B------:R-:W-:Y:S01]  /*1f30*/  @!P6 IMAD.IADD R18, R18, 0x1, -R11.reuse ;  /* 0x000000011212e824 */ /* 0x100fe200078e0a0b */
[----:B------:R-:W-:Y:S01]  /*1f40*/  STL [R1+0x19c], R2 ;  /* 0x00019c0201007387 */ /* 0x000fe20000100800 */
[----:B------:R-:W-:Y:S01]  /*1f50*/  ISETP.GE.AND P0, PT, R8, RZ, PT ;  /* 0x000000ff0800720c */ /* 0x000fe20003f06270 */
[----:B------:R-:W-:Y:S02]  /*1f60*/  VIADD R8, R27, 0x67 ;  /* 0x000000671b087836 */ /* 0x000fe40000000000 */
[----:B------:R0:W-:Y:S01]  /*1f70*/  STL [R1+0x198], R0 ;  /* 0x0001980001007387 */ /* 0x0001e20000100800 */
[----:B------:R-:W-:-:S02]  /*1f80*/  @!P5 IMAD.IADD R16, R16, 0x1, -R11 ;  /* 0x000000011010d824 */ /* 0x000fc400078e0a0b */
[C---:B------:R-:W-:Y:S01]  /*1f90*/  VIADD R6, R27.reuse, 0x68 ;  /* 0x000000681b067836 */ /* 0x040fe20000000000 */
[----:B------:R-:W-:Y:S01]  /*1fa0*/  IABS R10, R8 ;  /* 0x00000008000a7213 */ /* 0x000fe20000000000 */
[----:B------:R-:W-:Y:S01]  /*1fb0*/  VIADD R9, R27, 0x66 ;  /* 0x000000661b097836 */ /* 0x000fe20000000000 */
[----:B------:R-:W-:Y:S01]  /*1fc0*/  ISETP.GT.U32.AND P5, PT, R11, R16, PT ;  /* 0x000000100b00720c */ /* 0x000fe20003fa4070 */
[----:B------:R-:W-:Y:S01]  /*1fd0*/  @!P3 IMAD.IADD R19, R19, 0x1, -R11 ;  /* 0x000000011313b824 */ /* 0x000fe200078e0a0b */
[----:B------:R-:W-:Y:S01]  /*1fe0*/  IABS R14, R6 ;  /* 0x00000006000e7213 */ /* 0x000fe20000000000 */
[----:B------:R-:W-:Y:S01]  /*1ff0*/  IMAD.HI.U32 R12, R7, R10, RZ ;  /* 0x0000000a070c7227 */ /* 0x000fe200078e00ff */
[----:B------:R-:W-:Y:S02]  /*2000*/  ISETP.GE.AND P3, PT, R4, RZ, PT ;  /* 0x000000ff0400720c */ /* 0x000fe40003f66270 */
[----:B------:R-:W-:Y:S01]  /*2010*/  ISETP.GT.U32.AND P6, PT, R11, R19, PT ;  /* 0x000000130b00720c */ /* 0x000fe20003fc4070 */
[----:B0-----:R-:W-:Y:S01]  /*2020*/  IMAD.MOV.U32 R0, RZ, RZ, R3 ;  /* 0x000000ffff007224 */ /* 0x001fe200078e0003 */
[----:B------:R-:W-:Y:S01]  /*2030*/  IABS R17, R9 ;  /* 0x0000000900117213 */ /* 0x000fe20000000000 */
[----:B------:R-:W-:-:S02]  /*2040*/  IMAD.MOV R12, RZ, RZ, -R12 ;  /* 0x000000ffff0c7224 */ /* 0x000fc400078e0a0c */
[----:B------:R-:W-:Y:S01]  /*2050*/  @!P1 IMAD.MOV R0, RZ, RZ, -R0 ;  /* 0x000000ffff009224 */ /* 0x000fe200078e0a00 */
[----:B------:R-:W-:Y:S01]  /*2060*/  ISETP.GT.U32.AND P1, PT, R11, R18, PT ;  /* 0x000000120b00720c */ /* 0x000fe20003f24070 */
[----:B------:R-:W-:-:S03]  /*2070*/  IMAD.HI.U32 R4, R7, R14, RZ ;  /* 0x0000000e07047227 */ /* 0x000fc600078e00ff */
[----:B------:R0:W-:Y:S01]  /*2080*/  STL [R1+0x194], R0 ;  /* 0x0001940001007387 */ /* 0x0001e20000100800 */
[----:B------:R-:W-:Y:S02]  /*2090*/  IMAD.MOV R4, RZ, RZ, -R4 ;  /* 0x000000ffff047224 */ /* 0x000fe400078e0a04 */
[--C-:B------:R-:W-:Y:S02]  /*20a0*/  @!P5 IMAD.IADD R16, R16, 0x1, -R11.reuse ;  /* 0x000000011010d824 */ /* 0x100fe400078e0a0b */
[----:B------:R-:W-:Y:S02]  /*20b0*/  IMAD R14, R11, R4, R14 ;  /* 0x000000040b0e7224 */ /* 0x000fe400078e020e */
[--C-:B------:R-:W-:Y:S02]  /*20c0*/  @!P6 IMAD.IADD R19, R19, 0x1, -R11.reuse ;  /* 0x000000011313e824 */ /* 0x100fe400078e0a0b */
[----:B------:R-:W-:Y:S01]  /*20d0*/  @!P1 IMAD.IADD R18, R18, 0x1, -R11 ;  /* 0x0000000112129824 */ /* 0x000fe200078e0a0b */
[----:B------:R-:W-:Y:S01]  /*20e0*/  ISETP.GE.AND P1, PT, R6, RZ, PT ;  /* 0x000000ff0600720c */ /* 0x000fe20003f26270 */
[C---:B------:R-:W-:Y:S01]  /*20f0*/  IMAD R6, R11.reuse, R12, R10 ;  /* 0x0000000c0b067224 */ /* 0x040fe200078e020a */
[----:B------:R-:W-:Y:S01]  /*2100*/  ISETP.GT.U32.AND P6, PT, R11, R14, PT ;  /* 0x0000000e0b00720c */ /* 0x000fe20003fc4070 */
[----:B------:R-:W-:-:S02]  /*2110*/  VIADD R12, R27, 0x64 ;  /* 0x000000641b0c7836 */ /* 0x000fc40000000000 */
[----:B------:R-:W-:Y:S01]  /*2120*/  VIADD R3, R27, 0x65 ;  /* 0x000000651b037836 */ /* 0x000fe20000000000 */
[----:B------:R-:W-:Y:S01]  /*2130*/  ISETP.GT.U32.AND P5, PT, R11, R6, PT ;  /* 0x000000060b00720c */ /* 0x000fe20003fa4070 */
[----:B------:R-:W-:Y:S01]  /*2140*/  IMAD.MOV.U32 R2, RZ, RZ, R15 ;  /* 0x000000ffff027224 */ /* 0x000fe200078e000f */
[----:B------:R-:W-:Y:S01]  /*2150*/  IABS R13, R12 ;  /* 0x0000000c000d7213 */ /* 0x000fe20000000000 */
[----:B0-----:R-:W-:Y:S01]  /*2160*/  IMAD.MOV.U32 R0, RZ, RZ, R19 ;  /* 0x000000ffff007224 */ /* 0x001fe200078e0013 */
[----:B------:R-:W-:Y:S01]  /*2170*/  IABS R4, R3 ;  /* 0x0000000300047213 */ /* 0x000fe20000000000 */
[----:B------:R-:W-:-:S04]  /*2180*/  IMAD.HI.U32 R20, R7, R17, RZ ;  /* 0x0000001107147227 */ /* 0x000fc800078e00ff */
[----:B------:R-:W-:Y:S01]  /*2190*/  @!P6 IMAD.IADD R14, R14, 0x1, -R11 ;  /* 0x000000010e0ee824 */ /* 0x000fe200078e0a0b */
[----:B------:R-:W-:Y:S01]  /*21a0*/  ISETP.GE.AND P6, PT, R8, RZ, PT ;  /* 0x000000ff0800720c */ /* 0x000fe20003fc6270 */
[----:B------:R-:W-:-:S04]  /*21b0*/  IMAD.HI.U32 R15, R7, R13, RZ ;  /* 0x0000000d070f7227 */ /* 0x000fc800078e00ff */
[----:B------:R-:W-:Y:S02]  /*21c0*/  @!P5 IMAD.IADD R6, R6, 0x1, -R11 ;  /* 0x000000010606d824 */ /* 0x000fe400078e0a0b */
[----:B------:R-:W-:Y:S01]  /*21d0*/  @!P4 IMAD.MOV R2, RZ, RZ, -R2 ;  /* 0x000000ffff02c224 */ /* 0x000fe200078e0a02 */
[C---:B------:R-:W-:Y:S01]  /*21e0*/  ISETP.GT.U32.AND P4, PT, R11.reuse, R14, PT ;  /* 0x0000000e0b00720c */ /* 0x040fe20003f84070 */
[----:B------:R-:W-:Y:S01]  /*21f0*/  IMAD.MOV R15, RZ, RZ, -R15 ;  /* 0x000000ffff0f7224 */ /* 0x000fe200078e0a0f */
[----:B------:R-:W-:Y:S01]  /*2200*/  ISETP.GT.U32.AND P5, PT, R11, R6, PT ;  /* 0x000000060b00720c */ /* 0x000fe20003fa4070 */
[----:B------:R-:W-:Y:S01]  /*2210*/  @!P2 IMAD.MOV R0, RZ, RZ, -R0 ;  /* 0x000000ffff00a224 */ /* 0x000fe200078e0a00 */
[----:B------:R0:W-:Y:S01]  /*2220*/  STL [R1+0x190], R2 ;  /* 0x0001900201007387 */ /* 0x0001e20000100800 */
[----:B------:R-:W-:-:S03]  /*2230*/  IMAD.HI.U32 R10, R7, R4, RZ ;  /* 0x00000004070a7227 */ /* 0x000fc600078e00ff */
[----:B------:R1:W-:Y:S01]  /*2240*/  STL [R1+0x18c], R0 ;  /* 0x00018c0001007387 */ /* 0x0003e20000100800 */
[----:B------:R-:W-:Y:S02]  /*2250*/  IMAD.MOV R20, RZ, RZ, -R20 ;  /* 0x000000ffff147224 */ /* 0x000fe400078e0a14 */
[C---:B------:R-:W-:Y:S02]  /*2260*/  IMAD R13, R11.reuse, R15, R13 ;  /* 0x0000000f0b0d7224 */ /* 0x040fe400078e020d */
[----:B------:R-:W-:Y:S02]  /*2270*/  IMAD.MOV R10, RZ, RZ, -R10 ;  /* 0x000000ffff0a7224 */ /* 0x000fe400078e0a0a */
[C---:B------:R-:W-:Y:S02]  /*2280*/  IMAD R17, R11.reuse, R20, R17 ;  /* 0x000000140b117224 */ /* 0x040fe400078e0211 */
[----:B0-----:R-:W-:Y:S02]  /*2290*/  IMAD.MOV.U32 R2, RZ, RZ, R18 ;  /* 0x000000ffff027224 */ /* 0x001fe400078e0012 */
[----:B-1----:R-:W-:Y:S01]  /*22a0*/  IMAD.MOV.U32 R0, RZ, RZ, R16 ;  /* 0x000000ffff007224 */ /* 0x002fe200078e0010 */
[C---:B------:R-:W-:Y:S01]  /*22b0*/  ISETP.GT.U32.AND P2, PT, R11.reuse, R17, PT ;  /* 0x000000110b00720c */ /* 0x040fe20003f44070 */
[----:B------:R-:W-:Y:S01]  /*22c0*/  @!P5 IMAD.IADD R6, R6, 0x1, -R11 ;  /* 0x000000010606d824 */ /* 0x000fe200078e0a0b */
[C---:B------:R-:W-:Y:S01]  /*22d0*/  ISETP.GT.U32.AND P5, PT, R11.reuse, R13, PT ;  /* 0x0000000d0b00720c */ /* 0x040fe20003fa4070 */
[----:B------:R-:W-:-:S02]  /*22e0*/  IMAD R4, R11, R10, R4 ;  /* 0x0000000a0b047224 */ /* 0x000fc400078e0204 */
[----:B------:R-:W-:Y:S01]  /*22f0*/  @!P0 IMAD.MOV R2, RZ, RZ, -R2 ;  /* 0x000000ffff028224 */ /* 0x000fe200078e0a02 */
[----:B------:R-:W-:Y:S01]  /*2300*/  ISETP.GE.AND P0, PT, R9, RZ, PT ;  /* 0x000000ff0900720c */ /* 0x000fe20003f06270 */
[----:B------:R-:W-:Y:S01]  /*2310*/  @!P3 IMAD.MOV R0, RZ, RZ, -R0 ;  /* 0x000000ffff00b224 */ /* 0x000fe200078e0a00 */
[----:B------:R-:W-:Y:S01]  /*2320*/  ISETP.GT.U32.AND P3, PT, R11, R4, PT ;  /* 0x000000040b00720c */ /* 0x000fe20003f64070 */
[----:B------:R-:W-:Y:S01]  /*2330*/  @!P4 IMAD.IADD R14, R14, 0x1, -R11 ;  /* 0x000000010e0ec824 */ /* 0x000fe200078e0a0b */
[----:B------:R-:W-:Y:S01]  /*2340*/  STL [R1+0x188], R2 ;  /* 0x0001880201007387 */ /* 0x000fe20000100800 */
[----:B------:R-:W-:Y:S01]  /*2350*/  ISETP.GE.AND P4, PT, R3, RZ, PT ;  /* 0x000000ff0300720c */ /* 0x000fe20003f86270 */
[C---:B------:R-:W-:Y:S02]  /*2360*/  VIADD R3, R27.reuse, 0x62 ;  /* 0x000000621b037836 */ /* 0x040fe40000000000 */
[----:B------:R0:W-:Y:S01]  /*2370*/  STL [R1+0x184], R0 ;  /* 0x0001840001007387 */ /* 0x0001e20000100800 */
[----:B------:R-:W-:-:S02]  /*2380*/  VIADD R8, R27, 0x63 ;  /* 0x000000631b087836 */ /* 0x000fc40000000000 */
[--C-:B------:R-:W-:Y:S01]  /*2390*/  @!P5 IMAD.IADD R13, R13, 0x1, -R11.reuse ;  /* 0x000000010d0dd824 */ /* 0x100fe200078e0a0b */
[----:B------:R-:W-:Y:S01]  /*23a0*/  IABS R15, R3 ;  /* 0x00000003000f7213 */ /* 0x000fe20000000000 */
[--C-:B------:R-:W-:Y:S01]  /*23b0*/  @!P2 IMAD.IADD R17, R17, 0x1, -R11.reuse ;  /* 0x000000011111a824 */ /* 0x100fe200078e0a0b */
[----:B------:R-:W-:Y:S01]  /*23c0*/  IABS R10, R8 ;  /* 0x00000008000a7213 */ /* 0x000fe20000000000 */
[----:B------:R-:W-:Y:S01]  /*23d0*/  @!P3 IMAD.IADD R4, R4, 0x1, -R11 ;  /* 0x000000010404b824 */ /* 0x000fe200078e0a0b */
[----:B------:R-:W-:Y:S01]  /*23e0*/  ISETP.GT.U32.AND P5, PT, R11, R13, PT ;  /* 0x0000000d0b00720c */ /* 0x000fe20003fa4070 */
[----:B------:R-:W-:Y:S01]  /*23f0*/  VIADD R20, R27, 0x50 ;  /* 0x000000501b147836 */ /* 0x000fe20000000000 */
[----:B------:R-:W-:Y:S01]  /*2400*/  ISETP.GT.U32.AND P3, PT, R11, R17, PT ;  /* 0x000000110b00720c */ /* 0x000fe20003f64070 */
[----:B0-----:R-:W-:Y:S01]  /*2410*/  IMAD.MOV.U32 R0, RZ, RZ, R14 ;  /* 0x000000ffff007224 */ /* 0x001fe200078e000e */
[----:B------:R-:W-:Y:S01]  /*2420*/  ISETP.GE.AND P2, PT, R12, RZ, PT ;  /* 0x000000ff0c00720c */ /* 0x000fe20003f46270 */
[----:B------:R-:W-:-:S04]  /*2430*/  IMAD.HI.U32 R9, R7, R10, RZ ;  /* 0x0000000a07097227 */ /* 0x000fc800078e00ff */
[----:B------:R-:W-:Y:S01]  /*2440*/  @!P1 IMAD.MOV R0, RZ, RZ, -R0 ;  /* 0x000000ffff009224 */ /* 0x000fe200078e0a00 */
[----:B------:R-:W-:Y:S01]  /*2450*/  ISETP.GT.U32.AND P1, PT, R11, R4, PT ;  /* 0x000000040b00720c */ /* 0x000fe20003f24070 */
[----:B------:R-:W-:Y:S02]  /*2460*/  IMAD.MOV R9, RZ, RZ, -R9 ;  /* 0x000000ffff097224 */ /* 0x000fe400078e0a09 */
[----:B------:R-:W-:Y:S01]  /*2470*/  VIADD R12, R27, 0x61 ;  /* 0x000000611b0c7836 */ /* 0x000fe20000000000 */
[----:B------:R0:W-:Y:S01]  /*2480*/  STL [R1+0x180], R0 ;  /* 0x0001800001007387 */ /* 0x0001e20000100800 */
[----:B------:R-:W-:Y:S02]  /*2490*/  IMAD R10, R11, R9, R10 ;  /* 0x000000090b0a7224 */ /* 0x000fe400078e020a */
[--C-:B------:R-:W-:Y:S01]  /*24a0*/  @!P5 IMAD.IADD R13, R13, 0x1, -R11.reuse ;  /* 0x000000010d0dd824 */ /* 0x100fe200078e0a0b */
[----:B------:R-:W-:Y:S01]  /*24b0*/  IABS R14, R12 ;  /* 0x0000000c000e7213 */ /* 0x000fe20000000000 */
[----:B------:R-:W-:Y:S01]  /*24c0*/  @!P3 IMAD.IADD R17, R17, 0x1, -R11 ;  /* 0x000000011111b824 */ /* 0x000fe200078e0a0b */
[----:B------:R-:W-:Y:S01]  /*24d0*/  ISETP.GT.U32.AND P3, PT, R11, R10, PT ;  /* 0x0000000a0b00720c */ /* 0x000fe20003f64070 */
[----:B------:R-:W-:-:S02]  /*24e0*/  VIADD R21, R27, 0x4f ;  /* 0x0000004f1b157836 */ /* 0x000fc40000000000 */
[----:B------:R-:W-:-:S04]  /*24f0*/  IMAD.HI.U32 R16, R7, R14, RZ ;  /* 0x0000000e07107227 */ /* 0x000fc800078e00ff */
[----:B0-----:R-:W-:Y:S02]  /*2500*/  IMAD.MOV.U32 R0, RZ, RZ, R6 ;  /* 0x000000ffff007224 */ /* 0x001fe400078e0006 */
[----:B------:R-:W-:-:S04]  /*2510*/  IMAD.HI.U32 R6, R7, R15, RZ ;  /* 0x0000000f07067227 */ /* 0x000fc800078e00ff */
[----:B------:R-:W-:Y:S02]  /*2520*/  IMAD.MOV R6, RZ, RZ, -R6 ;  /* 0x000000ffff067224 */ /* 0x000fe400078e0a06 */
[----:B------:R-:W-:Y:S01]  /*2530*/  @!P6 IMAD.MOV R0, RZ, RZ, -R0 ;  /* 0x000000ffff00e224 */ /* 0x000fe200078e0a00 */
[----:B------:R-:W-:Y:S01]  /*2540*/  ISETP.GE.AND P6, PT, R8, RZ, PT ;  /* 0x000000ff0800720c */ /* 0x000fe20003fc6270 */
[----:B------:R-:W-:Y:S02]  /*2550*/  IMAD R15, R11, R6, R15 ;  /* 0x000000060b0f7224 */ /* 0x000fe400078e020f */
[----:B------:R-:W-:Y:S01]  /*2560*/  VIADD R6, R27, 0x60 ;  /* 0x000000601b067836 */ /* 0x000fe20000000000 */
[----:B------:R0:W-:Y:S01]  /*2570*/  STL [R1+0x17c], R0 ;  /* 0x00017c0001007387 */ /* 0x0001e20000100800 */
[--C-:B------:R-:W-:Y:S01]  /*2580*/  @!P1 IMAD.IADD R4, R4, 0x1, -R11.reuse ;  /* 0x0000000104049824 */ /* 0x100fe200078e0a0b */
[----:B------:R-:W-:Y:S01]  /*2590*/  ISETP.GT.U32.AND P5, PT, R11, R15, PT ;  /* 0x0000000f0b00720c */ /* 0x000fe20003fa4070 */
[----:B------:R-:W-:Y:S01]  /*25a0*/  IMAD.MOV R16, RZ, RZ, -R16 ;  /* 0x000000ffff107224 */ /* 0x000fe200078e0a10 */
[----:B------:R-:W-:Y:S01]  /*25b0*/  ISETP.GE.AND P1, PT, R3, RZ, PT ;  /* 0x000000ff0300720c */ /* 0x000fe20003f26270 */
[----:B------:R-:W-:Y:S01]  /*25c0*/  @!P3 IMAD.IADD R10, R10, 0x1, -R11 ;  /* 0x000000010a0ab824 */ /* 0x000fe200078e0a0b */
[----:B------:R-:W-:Y:S01]  /*25d0*/  IABS R3, R6 ;  /* 0x0000000600037213 */ /* 0x000fe20000000000 */
[----:B------:R-:W-:Y:S01]  /*25e0*/  IMAD R14, R11, R16, R14 ;  /* 0x000000100b0e7224 */ /* 0x000fe200078e020e */
[----:B------:R-:W-:Y:S01]  /*25f0*/  ISETP.GE.AND P3, PT, R12, RZ, PT ;  /* 0x000000ff0c00720c */ /* 0x000fe20003f66270 */
[----:B------:R-:W-:-:S02]  /*2600*/  IMAD.MOV.U32 R2, RZ, RZ, R4 ;  /* 0x000000ffff027224 */ /* 0x000fc400078e0004 */
[----:B0-----:R-:W-:Y:S02]  /*2610*/  IMAD.MOV.U32 R0, RZ, RZ, R17 ;  /* 0x000000ffff007224 */ /* 0x001fe400078e0011 */
[----:B------:R-:W-:Y:S02]  /*2620*/  VIADD R8, R27, 0x5f ;  /* 0x0000005f1b087836 */ /* 0x000fe40000000000 */
[----:B------:R-:W-:Y:S01]  /*2630*/  @!P0 IMAD.MOV R0, RZ, RZ, -R0 ;  /* 0x000000ffff008224 */ /* 0x000fe200078e0a00 */
[----:B------:R-:W-:Y:S01]  /*2640*/  ISETP.GT.U32.AND P0, PT, R11, R10, PT ;  /* 0x0000000a0b00720c */ /* 0x000fe20003f04070 */
[----:B------:R-:W-:Y:S01]  /*2650*/  @!P5 IMAD.IADD R15, R15, 0x1, -R11 ;  /* 0x000000010f0fd824 */ /* 0x000fe200078e0a0b */
[----:B------:R-:W-:Y:S01]  /*2660*/  IABS R9, R8 ;  /* 0x0000000800097213 */ /* 0x000fe20000000000 */
[----:B------:R-:W-:Y:S01]  /*2670*/  IMAD.HI.U32 R12, R7, R3, RZ ;  /* 0x00000003070c7227 */ /* 0x000fe200078e00ff */
[----:B------:R0:W-:Y:S02]  /*2680*/  STL [R1+0x178], R0 ;  /* 0x0001780001007387 */ /* 0x0001e40000100800 */
[C---:B------:R-:W-:Y:S01]  /*2690*/  ISETP.GT.U32.AND P5, PT, R11.reuse, R15, PT ;  /* 0x0000000f0b00720c */ /* 0x040fe20003fa4070 */
[----:B------:R-:W-:Y:S01]  /*26a0*/  @!P4 IMAD.MOV R2, RZ, RZ, -R2 ;  /* 0x000000ffff02c224 */ /* 0x000fe200078e0a02 */
[----:B------:R-:W-:Y:S01]  /*26b0*/  ISETP.GT.U32.AND P4, PT, R11, R14, PT ;  /* 0x0000000e0b00720c */ /* 0x000fe20003f84070 */
[----:B------:R-:W-:-:S03]  /*26c0*/  IMAD.HI.U32 R4, R7, R9, RZ ;  /* 0x0000000907047227 */ /* 0x000fc600078e00ff */
[----:B------:R1:W-:Y:S01]  /*26d0*/  STL [R1+0x174], R2 ;  /* 0x0001740201007387 */ /* 0x0003e20000100800 */
[----:B------:R-:W-:Y:S02]  /*26e0*/  IMAD.MOV R4, RZ, RZ, -R4 ;  /* 0x000000ffff047224 */ /* 0x000fe400078e0a04 */
[----:B0-----:R-:W-:Y:S02]  /*26f0*/  IMAD.MOV.U32 R0, RZ, RZ, R13 ;  /* 0x000000ffff007224 */ /* 0x001fe400078e000d */
[--C-:B------:R-:W-:Y:S01]  /*2700*/  @!P0 IMAD.IADD R10, R10, 0x1, -R11.reuse ;  /* 0x000000010a0a8824 */ /* 0x100fe200078e0a0b */
[----:B------:R-:W-:Y:S01]  /*2710*/  ISETP.GE.AND P0, PT, R8, RZ, PT ;  /* 0x000000ff0800720c */ /* 0x000fe20003f06270 */
[----:B------:R-:W-:Y:S01]  /*2720*/  @!P2 IMAD.MOV R0, RZ, RZ, -R0 ;  /* 0x000000ffff00a224 */ /* 0x000fe200078e0a00 */
[----:B------:R-:W-:Y:S01]  /*2730*/  ISETP.GE.AND P2, PT, R6, RZ, PT ;  /* 0x000000ff0600720c */ /* 0x000fe20003f46270 */
[----:B------:R-:W-:Y:S02]  /*2740*/  IMAD.MOV R6, RZ, RZ, -R12 ;  /* 0x000000ffff067224 */ /* 0x000fe400078e0a0c */
[----:B------:R-:W-:Y:S01]  /*2750*/  @!P5 IMAD.IADD R15, R15, 0x1, -R11 ;  /* 0x000000010f0fd824 */ /* 0x000fe200078e0a0b */
[----:B------:R0:W-:Y:S01]  /*2760*/  STL [R1+0x170], R0 ;  /* 0x0001700001007387 */ /* 0x0001e20000100800 */
[----:B------:R-:W-:-:S02]  /*2770*/  IMAD R3, R11, R6, R3 ;  /* 0x000000060b037224 */ /* 0x000fc400078e0203 */
[----:B------:R-:W-:Y:S02]  /*2780*/  @!P4 IMAD.IADD R14, R14, 0x1, -R11 ;  /* 0x000000010e0ec824 */ /* 0x000fe400078e0a0b */
[C---:B------:R-:W-:Y:S01]  /*2790*/  IMAD R9, R11.reuse, R4, R9 ;  /* 0x000000040b097224 */ /* 0x040fe200078e0209 */
[C---:B------:R-:W-:Y:S01]  /*27a0*/  ISETP.GT.U32.AND P5, PT, R11.reuse, R3, PT ;  /* 0x000000030b00720c */ /* 0x040fe20003fa4070 */
[----:B-1----:R-:W-:Y:S01]  /*27b0*/  IMAD.MOV.U32 R2, RZ, RZ, R10 ;  /* 0x000000ffff027224 */ /* 0x002fe200078e000a */
[----:B------:R-:W-:Y:S01]  /*27c0*/  ISETP.GT.U32.AND P4, PT, R11, R14, PT ;  /* 0x0000000e0b00720c */ /* 0x000fe20003f84070 */
[----:B------:R-:W-:Y:S02]  /*27d0*/  VIADD R6, R27, 0x5d ;  /* 0x0000005d1b067836 */ /* 0x000fe40000000000 */
[----:B------:R-:W-:Y:S01]  /*27e0*/  @!P6 IMAD.MOV R2, RZ, RZ, -R2 ;  /* 0x000000ffff02e224 */ /* 0x000fe200078e0a02 */
[----:B------:R-:W-:Y:S01]  /*27f0*/  ISETP.GT.U32.AND P6, PT, R11, R9, PT ;  /* 0x000000090b00720c */ /* 0x000fe20003fc4070 */
[C---:B------:R-:W-:Y:S01]  /*2800*/  VIADD R12, R27.reuse, 0x5e ;  /* 0x0000005e1b0c7836 */ /* 0x040fe20000000000 */
[----:B------:R-:W-:Y:S01]  /*2810*/  IABS R13, R6 ;  /* 0x00000006000d7213 */ /* 0x000fe20000000000 */
[----:B0-----:R-:W-:Y:S01]  /*2820*/  IMAD.MOV.U32 R0, RZ, RZ, R15 ;  /* 0x000000ffff007224 */ /* 0x001fe200078e000f */
[----:B------:R-:W-:Y:S01]  /*2830*/  STL [R1+0x16c], R2 ;  /* 0x00016c0201007387 */ /* 0x000fe20000100800 */
[----:B------:R-:W-:Y:S01]  /*2840*/  VIADD R4, R27, 0x5c ;  /* 0x0000005c1b047836 */ /* 0x000fe20000000000 */
[----:B------:R-:W-:Y:S01]  /*2850*/  IABS R8, R12 ;  /* 0x0000000c00087213 */ /* 0x000fe20000000000 */
[----:B------:R-:W-:-:S02]  /*2860*/  @!P5 IMAD.IADD R3, R3, 0x1, -R11 ;  /* 0x000000010303d824 */ /* 0x000fc400078e0a0b */
[----:B------:R-:W-:Y:S01]  /*2870*/  @!P1 IMAD.MOV R0, RZ, RZ, -R0 ;  /* 0x000000ffff009224 */ /* 0x000fe200078e0a00 */
[----:B------:R-:W-:Y:S01]  /*2880*/  ISETP.GE.AND P1, PT, R12, RZ, PT ;  /* 0x000000ff0c00720c */ /* 0x000fe20003f26270 */
[----:B------:R-:W-:Y:S01]  /*2890*/  @!P4 IMAD.IADD R14, R14, 0x1, -R11 ;  /* 0x000000010e0ec824 */ /* 0x000fe200078e0a0b */
[----:B------:R-:W-:Y:S01]  /*28a0*/  ISETP.GT.U32.AND P5, PT, R11, R3, PT ;  /* 0x000000030b00720c */ /* 0x000fe20003fa4070 */
[----:B------:R-:W-:Y:S01]  /*28b0*/  IMAD.MOV.U32 R12, RZ, RZ, R13 ;  /* 0x000000ffff0c7224 */ /* 0x000fe200078e000d */
[----:B------:R0:W-:Y:S01]  /*28c0*/  STL [R1+0x168], R0 ;  /* 0x0001680001007387 */ /* 0x0001e20000100800 */
[----:B------:R-:W-:Y:S01]  /*28d0*/  @!P6 IMAD.IADD R9, R9, 0x1, -R11 ;  /* 0x000000010909e824 */ /* 0x000fe200078e0a0b */
[----:B------:R-:W-:Y:S01]  /*28e0*/  ISETP.GE.AND P4, PT, R6, RZ, PT ;  /* 0x000000ff0600720c */ /* 0x000fe20003f86270 */
[----:B------:R-:W-:Y:S01]  /*28f0*/  IMAD.HI.U32 R15, R7, R8, RZ ;  /* 0x00000008070f7227 */ /* 0x000fe200078e00ff */
[----:B------:R-:W-:Y:S02]  /*2900*/  IABS R10, R4 ;  /* 0x00000004000a7213 */ /* 0x000fe40000000000 */
[----:B------:R-:W-:Y:S01]  /*2910*/  ISETP.GT.U32.AND P6, PT, R11, R9, PT ;  /* 0x000000090b00720c */ /* 0x000fe20003fc4070 */
[----:B------:R-:W-:-:S04]  /*2920*/  IMAD.HI.U32 R6, R7, R12, RZ ;  /* 0x0000000c07067227 */ /* 0x000fc800078e00ff */
[----:B0-----:R-:W-:Y:S02]  /*2930*/  IMAD.MOV.U32 R0, RZ, RZ, R14 ;  /* 0x000000ffff007224 */ /* 0x001fe400078e000e */
[----:B------:R-:W-:Y:S02]  /*2940*/  IMAD.MOV R15, RZ, RZ, -R15 ;  /* 0x000000ffff0f7224 */ /* 0x000fe400078e0a0f */
[----:B------:R-:W-:Y:S01]  /*2950*/  @!P3 IMAD.MOV R0, RZ, RZ, -R0 ;  /* 0x000000ffff00b224 */ /* 0x000fe200078e0a00 */
[----:B------:R-:W-:Y:S01]  /*2960*/  ISETP.GE.AND P3, PT, R4, RZ, PT ;  /* 0x000000ff0400720c */ /* 0x000fe20003f66270 */
[----:B------:R-:W-:Y:S02]  /*2970*/  IMAD.MOV R6, RZ, RZ, -R6 ;  /* 0x000000ffff067224 */ /* 0x000fe400078e0a06 */
[----:B------:R-:W-:Y:S01]  /*2980*/  @!P5 IMAD.IADD R3, R3, 0x1, -R11 ;  /* 0x000000010303d824 */ /* 0x000fe200078e0a0b */
[----:B------:R0:W-:Y:S01]  /*2990*/  STL [R1+0x164], R0 ;  /* 0x0001640001007387 */ /* 0x0001e20000100800 */
[----:B------:R-:W-:-:S02]  /*29a0*/  IMAD R8, R11, R15, R8 ;  /* 0x0000000f0b087224 */ /* 0x000fc400078e0208 */
[----:B------:R-:W-:Y:S02]  /*29b0*/  IMAD R12, R11, R6, R12 ;  /* 0x000000060b0c7224 */ /* 0x000fe400078e020c */
[----:B------:R-:W-:Y:S01]  /*29c0*/  IMAD.HI.U32 R13, R7, R10, RZ ;  /* 0x0000000a070d7227 */ /* 0x000fe200078e00ff */
[----:B------:R-:W-:-:S03]  /*29d0*/  ISETP.GT.U32.AND P5, PT, R11, R8, PT ;  /* 0x000000080b00720c */ /* 0x000fc60003fa4070 */
[----:B------:R-:W-:Y:S02]  /*29e0*/  IMAD.MOV R13, RZ, RZ, -R13 ;  /* 0x000000ffff0d7224 */ /* 0x000fe400078e0a0d */
[----:B0-----:R-:W-:Y:S02]  /*29f0*/  IMAD.MOV.U32 R0, RZ, RZ, R3 ;  /* 0x000000ffff007224 */ /* 0x001fe400078e0003 */
[--C-:B------:R-:W-:Y:S02]  /*2a00*/  @!P6 IMAD.IADD R9, R9, 0x1, -R11.reuse ;  /* 0x000000010909e824 */ /* 0x100fe400078e0a0b */
[----:B------:R-:W-:Y:S01]  /*2a10*/  @!P2 IMAD.MOV R0, RZ, RZ, -R0 ;  /* 0x000000ffff00a224 */ /* 0x000fe200078e0a00 */
[C---:B------:R-:W-:Y:S01]  /*2a20*/  ISETP.GT.U32.AND P2, PT, R11.reuse, R12, PT ;  /* 0x0000000c0b00720c */ /* 0x040fe20003f44070 */
[----:B------:R-:W-:Y:S02]  /*2a30*/  IMAD R10, R11, R13, R10 ;  /* 0x0000000d0b0a7224 */ /* 0x000fe400078e020a */
[----:B------:R-:W-:Y:S01]  /*2a40*/  @!P5 IMAD.IADD R8, R8, 0x1, -R11 ;  /* 0x000000010808d824 */ /* 0x000fe200078e0a0b */
[----:B------:R0:W-:Y:S01]  /*2a50*/  STL [R1+0x160], R0 ;  /* 0x0001600001007387 */ /* 0x0001e20000100800 */
[----:B------:R-:W-:-:S02]  /*2a60*/  VIADD R17, R27, 0x5b ;  /* 0x0000005b1b117836 */ /* 0x000fc40000000000 */
[----:B------:R-:W-:Y:S01]  /*2a70*/  VIADD R15, R27, 0x5a ;  /* 0x0000005a1b0f7836 */ /* 0x000fe20000000000 */
[----:B------:R-:W-:Y:S01]  /*2a80*/  ISETP.GT.U32.AND P5, PT, R11, R8, PT ;  /* 0x000000080b00720c */ /* 0x000fe20003fa4070 */
[----:B------:R-:W-:Y:S01]  /*2a90*/  VIADD R6, R27, 0x59 ;  /* 0x000000591b067836 */ /* 0x000fe20000000000 */
[----:B------:R-:W-:Y:S01]  /*2aa0*/  ISETP.GE.AND P6, PT, R17, RZ, PT ;  /* 0x000000ff1100720c */ /* 0x000fe20003fc6270 */
[----:B------:R-:W-:Y:S01]  /*2ab0*/  VIADD R13, R27, 0x58 ;  /* 0x000000581b0d7836 */ /* 0x000fe20000000000 */
[----:B------:R-:W-:Y:S01]  /*2ac0*/  IABS R17, R17 ;  /* 0x0000001100117213 */ /* 0x000fe20000000000 */
[----:B------:R-:W-:Y:S01]  /*2ad0*/  @!P2 IMAD.IADD R12, R12, 0x1, -R11 ;  /* 0x000000010c0ca824 */ /* 0x000fe200078e0a0b */
[----:B------:R-:W-:Y:S01]  /*2ae0*/  IABS R16, R15 ;  /* 0x0000000f00107213 */ /* 0x000fe20000000000 */
[----:B0-----:R-:W-:Y:S01]  /*2af0*/  IMAD.MOV.U32 R0, RZ, RZ, R9 ;  /* 0x000000ffff007224 */ /* 0x001fe200078e0009 */
[----:B------:R-:W-:Y:S01]  /*2b00*/  IABS R4, R6 ;  /* 0x0000000600047213 */ /* 0x000fe20000000000 */
[----:B------:R-:W-:Y:S01]  /*2b10*/  IMAD.HI.U32 R18, R7, R17, RZ ;  /* 0x0000001107127227 */ /* 0x000fe200078e00ff */
[----:B------:R-:W-:-:S02]  /*2b20*/  ISETP.GT.U32.AND P2, PT, R11, R12, PT ;  /* 0x0000000c0b00720c */ /* 0x000fc40003f44070 */
[----:B------:R-:W-:Y:S01]  /*2b30*/  IABS R3, R13 ;  /* 0x0000000d00037213 */ /* 0x000fe20000000000 */
[----:B------:R-:W-:Y:S01]  /*2b40*/  @!P0 IMAD.MOV R0, RZ, RZ, -R0 ;  /* 0x000000ffff008224 */ /* 0x000fe200078e0a00 */
[----:B------:R-:W-:Y:S01]  /*2b50*/  ISETP.GT.U32.AND P0, PT, R11, R10, PT ;  /* 0x0000000a0b00720c */ /* 0x000fe20003f04070 */
[----:B------:R-:W-:Y:S02]  /*2b60*/  IMAD.MOV R18, RZ, RZ, -R18 ;  /* 0x000000ffff127224 */ /* 0x000fe400078e0a12 */
[----:B------:R-:W-:Y:S01]  /*2b70*/  IMAD.HI.U32 R14, R7, R16, RZ ;  /* 0x00000010070e7227 */ /* 0x000fe200078e00ff */
[----:B------:R0:W-:Y:S03]  /*2b80*/  STL [R1+0x15c], R0 ;  /* 0x00015c0001007387 */ /* 0x0001e60000100800 */
[----:B------:R-:W-:Y:S01]  /*2b90*/  @!P5 IMAD.IADD R8, R8, 0x1, -R11 ;  /* 0x000000010808d824 */ /* 0x000fe200078e0a0b */
[----:B------:R-:W-:Y:S01]  /*2ba0*/  ISETP.GE.AND P5, PT, R15, RZ, PT ;  /* 0x000000ff0f00720c */ /* 0x000fe20003fa6270 */
[----:B------:R-:W-:-:S04]  /*2bb0*/  IMAD.HI.U32 R9, R7, R4, RZ ;  /* 0x0000000407097227 */ /* 0x000fc800078e00ff */
[----:B------:R-:W-:Y:S02]  /*2bc0*/  @!P0 IMAD.IADD R10, R10, 0x1, -R11 ;  /* 0x000000010a0a8824 */ /* 0x000fe400078e0a0b */
[C---:B------:R-:W-:Y:S02]  /*2bd0*/  IMAD R15, R11.reuse, R18, R17 ;  /* 0x000000120b0f7224 */ /* 0x040fe400078e0211 */
[----:B------:R-:W-:Y:S01]  /*2be0*/  @!P2 IMAD.IADD R12, R12, 0x1, -R11 ;  /* 0x000000010c0ca824 */ /* 0x000fe200078e0a0b */
[C---:B------:R-:W-:Y:S01]  /*2bf0*/  ISETP.GT.U32.AND P0, PT, R11.reuse, R10, PT ;  /* 0x0000000a0b00720c */ /* 0x040fe20003f04070 */
[----:B------:R-:W-:Y:S01]  /*2c00*/  IMAD.MOV R14, RZ, RZ, -R14 ;  /* 0x000000ffff0e7224 */ /* 0x000fe200078e0a0e */
[----:B------:R-:W-:Y:S01]  /*2c10*/  ISETP.GT.U32.AND P2, PT, R11, R15, PT ;  /* 0x0000000f0b00720c */ /* 0x000fe20003f44070 */
[----:B------:R-:W-:Y:S02]  /*2c20*/  IMAD.MOV.U32 R2, RZ, RZ, R8 ;  /* 0x000000ffff027224 */ /* 0x000fe400078e0008 */
[----:B------:R-:W-:-:S02]  /*2c30*/  IMAD.MOV R9, RZ, RZ, -R9 ;  /* 0x000000ffff097224 */ /* 0x000fc400078e0a09 */
[----:B0-----:R-:W-:Y:S02]  /*2c40*/  IMAD.MOV.U32 R0, RZ, RZ, R12 ;  /* 0x000000ffff007224 */ /* 0x001fe400078e000c */
[----:B------:R-:W-:Y:S02]  /*2c50*/  IMAD R16, R11, R14, R16 ;  /* 0x0000000e0b107224 */ /* 0x000fe400078e0210 */
[----:B------:R-:W-:-:S04]  /*2c60*/  IMAD.HI.U32 R14, R7, R3, RZ ;  /* 0x00000003070e7227 */ /* 0x000fc800078e00ff */
[----:B------:R-:W-:Y:S01]  /*2c70*/  @!P1 IMAD.MOV R2, RZ, RZ, -R2 ;  /* 0x000000ffff029224 */ /* 0x000fe200078e0a02 */
[C---:B------:R-:W-:Y:S01]  /*2c80*/  ISETP.GT.U32.AND P1, PT, R11.reuse, R16, PT ;  /* 0x000000100b00720c */ /* 0x040fe20003f24070 */
[----:B------:R-:W-:Y:S01]  /*2c90*/  @!P4 IMAD.MOV R0, RZ, RZ, -R0 ;  /* 0x000000ffff00c224 */ /* 0x000fe200078e0a00 */
[----:B------:R-:W-:Y:S01]  /*2ca0*/  ISETP.GE.AND P4, PT, R6, RZ, PT ;  /* 0x000000ff0600720c */ /* 0x000fe20003f86270 */
[C---:B------:R-:W-:Y:S01]  /*2cb0*/  IMAD R4, R11.reuse, R9, R4 ;  /* 0x000000090b047224 */ /* 0x040fe200078e0204 */
[----:B------:R-:W-:Y:S01]  /*2cc0*/  STL [R1+0x158], R2 ;  /* 0x0001580201007387 */ /* 0x000fe20000100800 */
[----:B------:R-:W-:Y:S02]  /*2cd0*/  IMAD.MOV R8, RZ, RZ, -R14 ;  /* 0x000000ffff087224 */ /* 0x000fe400078e0a0e */
[----:B------:R-:W-:Y:S01]  /*2ce0*/  @!P0 IMAD.IADD R10, R10, 0x1, -R11 ;  /* 0x000000010a0a8824 */ /* 0x000fe200078e0a0b */
[----:B------:R0:W-:Y:S01]  /*2cf0*/  STL [R1+0x154], R0 ;  /* 0x0001540001007387 */ /* 0x0001e20000100800 */
[C---:B------:R-:W-:Y:S01]  /*2d00*/  ISETP.GT.U32.AND P0, PT, R11.reuse, R4, PT ;  /* 0x000000040b00720c */ /* 0x040fe20003f04070 */
[----:B------:R-:W-:-:S02]  /*2d10*/  IMAD R3, R11, R8, R3 ;  /* 0x000000080b037224 */ /* 0x000fc400078e0203 */
[--C-:B------:R-:W-:Y:S02]  /*2d20*/  @!P2 IMAD.IADD R15, R15, 0x1, -R11.reuse ;  /* 0x000000010f0fa824 */ /* 0x100fe400078e0a0b */
[----:B------:R-:W-:Y:S02]  /*2d30*/  VIADD R6, R27, 0x57 ;  /* 0x000000571b067836 */ /* 0x000fe40000000000 */
[--C-:B------:R-:W-:Y:S01]  /*2d40*/  @!P1 IMAD.IADD R16, R16, 0x1, -R11.reuse ;  /* 0x0000000110109824 */ /* 0x100fe200078e0a0b */
[----:B------:R-:W-:Y:S01]  /*2d50*/  ISETP.GT.U32.AND P2, PT, R11, R15, PT ;  /* 0x0000000f0b00720c */ /* 0x000fe20003f44070 */
[----:B0-----:R-:W-:Y:S01]  /*2d60*/  IMAD.MOV.U32 R0, RZ, RZ, R10 ;  /* 0x000000ffff007224 */ /* 0x001fe200078e000a */
[----:B------:R-:W-:Y:S01]  /*2d70*/  IABS R14, R6 ;  /* 0x00000006000e7213 */ /* 0x000fe20000000000 */
[----:B------:R-:W-:Y:S01]  /*2d80*/  VIADD R8, R27, 0x56 ;  /* 0x000000561b087836 */ /* 0x000fe20000000000 */
[C---:B------:R-:W-:Y:S01]  /*2d90*/  ISETP.GT.U32.AND P1, PT, R11.reuse, R16, PT ;  /* 0x000000100b00720c */ /* 0x040fe20003f24070 */
[----:B------:R-:W-:Y:S01]  /*2da0*/  @!P3 IMAD.MOV R0, RZ, RZ, -R0 ;  /* 0x000000ffff00b224 */ /* 0x000fe200078e0a00 */
[----:B------:R-:W-:Y:S01]  /*2db0*/  ISETP.GT.U32.AND P3, PT, R11, R3, PT ;  /* 0x000000030b00720c */ /* 0x000fe20003f64070 */
[--C-:B------:R-:W-:Y:S01]  /*2dc0*/  @!P0 IMAD.IADD R4, R4, 0x1, -R11.reuse ;  /* 0x0000000104048824 */ /* 0x100fe200078e0a0b */
[----:B------:R-:W-:Y:S01]  /*2dd0*/  IABS R10, R8 ;  /* 0x00000008000a7213 */ /* 0x000fe20000000000 */
[----:B------:R-:W-:Y:S01]  /*2de0*/  IMAD.HI.U32 R17, R7, R14, RZ ;  /* 0x0000000e07117227 */ /* 0x000fe200078e00ff */
[----:B------:R0:W-:Y:S02]  /*2df0*/  STL [R1+0x150], R0 ;  /* 0x0001500001007387 */ /* 0x0001e40000100800 */
[----:B------:R-:W-:Y:S01]  /*2e00*/  ISETP.GT.U32.AND P0, PT, R11, R4, PT ;  /* 0x000000040b00720c */ /* 0x000fe20003f04070 */
[----:B------:R-:W-:Y:S01]  /*2e10*/  @!P2 IMAD.IADD R15, R15, 0x1, -R11 ;  /* 0x000000010f0fa824 */ /* 0x000fe200078e0a0b */
[----:B------:R-:W-:Y:S01]  /*2e20*/  ISETP.GE.AND P2, PT, R13, RZ, PT ;  /* 0x000000ff0d00720c */ /* 0x000fe20003f46270 */
[----:B------:R-:W-:-:S02]  /*2e30*/  IMAD.MOV R17, RZ, RZ, -R17 ;  /* 0x000000ffff117224 */ /* 0x000fc400078e0a11 */
[----:B------:R-:W-:-:S04]  /*2e40*/  IMAD.HI.U32 R13, R7, R10, RZ ;  /* 0x0000000a070d7227 */ /* 0x000fc800078e00ff */
[----:B------:R-:W-:Y:S02]  /*2e50*/  @!P3 IMAD.IADD R3, R3, 0x1, -R11 ;  /* 0x000000010303b824 */ /* 0x000fe400078e0a0b */
[----:B------:R-:W-:Y:S02]  /*2e60*/  VIADD R9, R27, 0x55 ;  /* 0x000000551b097836 */ /* 0x000fe40000000000 */
[C---:B------:R-:W-:Y:S01]  /*2e70*/  IMAD R14, R11.reuse, R17, R14 ;  /* 0x000000110b0e7224 */ /* 0x040fe200078e020e */
[----:B------:R-:W-:Y:S01]  /*2e80*/  ISETP.GT.U32.AND P3, PT, R11, R3, PT ;  /* 0x000000030b00720c */ /* 0x000fe20003f64070 */
[----:B------:R-:W-:Y:S01]  /*2e90*/  IMAD.MOV R13, RZ, RZ, -R13 ;  /* 0x000000ffff0d7224 */ /* 0x000fe200078e0a0d */
[----:B------:R-:W-:Y:S01]  /*2ea0*/  IABS R12, R9 ;  /* 0x00000009000c7213 */ /* 0x000fe20000000000 */
[--C-:B------:R-:W-:Y:S01]  /*2eb0*/  @!P0 IMAD.IADD R4, R4, 0x1, -R11.reuse ;  /* 0x0000000104048824 */ /* 0x100fe200078e0a0b */
[----:B------:R-:W-:Y:S01]  /*2ec0*/  ISETP.GE.AND P0, PT, R9, RZ, PT ;  /* 0x000000ff0900720c */ /* 0x000fe20003f06270 */
[----:B------:R-:W-:Y:S01]  /*2ed0*/  @!P1 IMAD.IADD R16, R16, 0x1, -R11 ;  /* 0x0000000110109824 */ /* 0x000fe200078e0a0b */
[C---:B------:R-:W-:Y:S01]  /*2ee0*/  ISETP.GT.U32.AND P1, PT, R11.reuse, R14, PT ;  /* 0x0000000e0b00720c */ /* 0x040fe20003f24070 */
[----:B------:R-:W-:-:S02]  /*2ef0*/  IMAD R9, R11, R13, R10 ;  /* 0x0000000d0b097224 */ /* 0x000fc400078e020a */
[----:B------:R-:W-:Y:S02]  /*2f00*/  IMAD.MOV.U32 R2, RZ, RZ, R15 ;  /* 0x000000ffff027224 */ /* 0x000fe400078e000f */
[----:B0-----:R-:W-:Y:S01]  /*2f10*/  IMAD.MOV.U32 R0, RZ, RZ, R16 ;  /* 0x000000ffff007224 */ /* 0x001fe200078e0010 */
[----:B------:R-:W-:Y:S01]  /*2f20*/  IABS R16, R21 ;  /* 0x0000001500107213 */ /* 0x000fe20000000000 */
[--C-:B------:R-:W-:Y:S01]  /*2f30*/  @!P3 IMAD.IADD R3, R3, 0x1, -R11.reuse ;  /* 0x000000010303b824 */ /* 0x100fe200078e0a0b */
[----:B------:R-:W-:Y:S01]  /*2f40*/  ISETP.GT.U32.AND P3, PT, R11, R9, PT ;  /* 0x000000090b00720c */ /* 0x000fe20003f64070 */
[----:B------:R-:W-:Y:S01]  /*2f50*/  @!P6 IMAD.MOV R2, RZ, RZ, -R2 ;  /* 0x000000ffff02e224 */ /* 0x000fe200078e0a02 */
[----:B------:R-:W-:Y:S01]  /*2f60*/  ISETP.GE.AND P6, PT, R6, RZ, PT ;  /* 0x000000ff0600720c */ /* 0x000fe20003fc6270 */
[----:B------:R-:W-:Y:S02]  /*2f70*/  VIADD R6, R27, 0x54 ;  /* 0x000000541b067836 */ /* 0x000fe40000000000 */
[----:B------:R-:W-:Y:S01]  /*2f80*/  @!P1 IMAD.IADD R14, R14, 0x1, -R11 ;  /* 0x000000010e0e9824 */ /* 0x000fe200078e0a0b */
[----:B------:R0:W-:Y:S01]  /*2f90*/  STL [R1+0x14c], R2 ;  /* 0x00014c0201007387 */ /* 0x0001e20000100800 */
[----:B------:R-:W-:Y:S01]  /*2fa0*/  IMAD.HI.U32 R15, R7, R12, RZ ;  /* 0x0000000c070f7227 */ /* 0x000fe200078e00ff */
[----:B------:R-:W-:-:S02]  /*2fb0*/  IABS R10, R6 ;  /* 0x00000006000a7213 */ /* 0x000fc40000000000 */
[----:B------:R-:W-:Y:S01]  /*2fc0*/  ISETP.GT.U32.AND P1, PT, R11, R14, PT ;  /* 0x0000000e0b00720c */ /* 0x000fe20003f24070 */
[----:B------:R-:W-:Y:S01]  /*2fd0*/  @!P5 IMAD.MOV R0, RZ, RZ, -R0 ;  /* 0x000000ffff00d224 */ /* 0x000fe200078e0a00 */
[----:B------:R-:W-:Y:S01]  /*2fe0*/  ISETP.GE.AND P5, PT, R8, RZ, PT ;  /* 0x000000ff0800720c */ /* 0x000fe20003fa6270 */
[----:B------:R-:W-:Y:S02]  /*2ff0*/  @!P3 IMAD.IADD R9, R9, 0x1, -R11 ;  /* 0x000000010909b824 */ /* 0x000fe400078e0a0b */
[----:B------:R-:W-:Y:S01]  /*3000*/  IMAD.MOV R15, RZ, RZ, -R15 ;  /* 0x000000ffff0f7224 */ /* 0x000fe200078e0a0f */
[----:B------:R1:W-:Y:S01]  /*3010*/  STL [R1+0x148], R0 ;  /* 0x0001480001007387 */ /* 0x0003e20000100800 */
[----:B0-----:R-:W-:Y:S01]  /*3020*/  IMAD.MOV.U32 R2, RZ, RZ, R4 ;  /* 0x000000ffff027224 */ /* 0x001fe200078e0004 */
[----:B------:R-:W-:Y:S01]  /*3030*/  ISETP.GT.U32.AND P3, PT, R11, R9, PT ;  /* 0x000000090b00720c */ /* 0x000fe20003f64070 */
[----:B------:R-:W-:Y:S02]  /*3040*/  VIADD R4, R27, 0x53 ;  /* 0x000000531b047836 */ /* 0x000fe40000000000 */
[----:B------:R-:W-:-:S03]  /*3050*/  IMAD.HI.U32 R8, R7, R10, RZ ;  /* 0x0000000a07087227 */ /* 0x000fc600078e00ff */
[----:B------:R-:W-:Y:S01]  /*3060*/  IABS R22, R4 ;  /* 0x0000000400167213 */ /* 0x000fe20000000000 */
[----:B------:R-:W-:Y:S02]  /*3070*/  IMAD R12, R11, R15, R12 ;  /* 0x0000000f0b0c7224 */ /* 0x000fe400078e020c */
[----:B-1----:R-:W-:Y:S02]  /*3080*/  IMAD.MOV.U32 R0, RZ, RZ, R3 ;  /* 0x000000ffff007224 */ /* 0x002fe400078e0003 */
[----:B------:R-:W-:-:S04]  /*3090*/  IMAD.HI.U32 R3, R7, R22, RZ ;  /* 0x0000001607037227 */ /* 0x000fc800078e00ff */
[----:B------:R-:W-:Y:S02]  /*30a0*/  IMAD.MOV R8, RZ, RZ, -R8 ;  /* 0x000000ffff087224 */ /* 0x000fe400078e0a08 */
[----:B------:R-:W-:Y:S01]  /*30b0*/  @!P4 IMAD.MOV R2, RZ, RZ, -R2 ;  /* 0x000000ffff02c224 */ /* 0x000fe200078e0a02 */
[----:B------:R-:W-:Y:S01]  /*30c0*/  ISETP.GE.AND P4, PT, R6, RZ, PT ;  /* 0x000000ff0600720c */ /* 0x000fe20003f86270 */
[----:B------:R-:W-:Y:S01]  /*30d0*/  @!P1 IMAD.IADD R14, R14, 0x1, -R11 ;  /* 0x000000010e0e9824 */ /* 0x000fe200078e0a0b */
[C---:B------:R-:W-:Y:S01]  /*30e0*/  ISETP.GT.U32.AND P1, PT, R11.reuse, R12, PT ;  /* 0x0000000c0b00720c */ /* 0x040fe20003f24070 */
[----:B------:R-:W-:Y:S01]  /*30f0*/  IMAD.MOV R3, RZ, RZ, -R3 ;  /* 0x000000ffff037224 */ /* 0x000fe200078e0a03 */
[----:B------:R0:W-:Y:S01]  /*3100*/  STL [R1+0x144], R2 ;  /* 0x0001440201007387 */ /* 0x0001e20000100800 */
[C---:B------:R-:W-:Y:S02]  /*3110*/  IMAD R10, R11.reuse, R8, R10 ;  /* 0x000000080b0a7224 */ /* 0x040fe400078e020a */
[----:B------:R-:W-:-:S02]  /*3120*/  IMAD R22, R11, R3, R22 ;  /* 0x000000030b167224 */ /* 0x000fc400078e0216 */
[--C-:B------:R-:W-:Y:S01]  /*3130*/  @!P3 IMAD.IADD R9, R9, 0x1, -R11.reuse ;  /* 0x000000010909b824 */ /* 0x100fe200078e0a0b */
[----:B------:R-:W-:Y:S01]  /*3140*/  ISETP.GT.U32.AND P3, PT, R11, R10, PT ;  /* 0x0000000a0b00720c */ /* 0x000fe20003f64070 */
[----:B------:R-:W-:Y:S01]  /*3150*/  @!P2 IMAD.MOV R0, RZ, RZ, -R0 ;  /* 0x000000ffff00a224 */ /* 0x000fe200078e0a00 */
[----:B------:R-:W-:Y:S01]  /*3160*/  ISETP.GE.AND P2, PT, R4, RZ, PT ;  /* 0x000000ff0400720c */ /* 0x000fe20003f46270 */
[----:B------:R-:W-:Y:S02]  /*3170*/  VIADD R4, R27, 0x52 ;  /* 0x000000521b047836 */ /* 0x000fe40000000000 */
[----:B0-----:R-:W-:Y:S01]  /*3180*/  IMAD.MOV.U32 R2, RZ, RZ, R14 ;  /* 0x000000ffff027224 */ /* 0x001fe200078e000e */
[----:B------:R0:W-:Y:S01]  /*3190*/  STL [R1+0x140], R0 ;  /* 0x0001400001007387 */ /* 0x0001e20000100800 */
[--C-:B------:R-:W-:Y:S01]  /*31a0*/  @!P1 IMAD.IADD R12, R12, 0x1, -R11.reuse ;  /* 0x000000010c0c9824 */ /* 0x100fe200078e0a0b */
[----:B------:R-:W-:Y:S01]  /*31b0*/  IABS R13, R4 ;  /* 0x00000004000d7213 */ /* 0x000fe20000000000 */
[----:B------:R-:W-:Y:S01]  /*31c0*/  @!P6 IMAD.MOV R2, RZ, RZ, -R2 ;  /* 0x000000ffff02e224 */ /* 0x000fe200078e0a02 */
[----:B------:R-:W-:Y:S01]  /*31d0*/  ISETP.GT.U32.AND P6, PT, R11, R22, PT ;  /* 0x000000160b00720c */ /* 0x000fe20003fc4070 */
[----:B------:R-:W-:Y:S01]  /*31e0*/  VIADD R6, R27, 0x51 ;  /* 0x000000511b067836 */ /* 0x000fe20000000000 */
[----:B------:R-:W-:Y:S01]  /*31f0*/  ISETP.GT.U32.AND P1, PT, R11, R12, PT ;  /* 0x0000000c0b00720c */ /* 0x000fe20003f24070 */
[----:B------:R-:W-:Y:S01]  /*3200*/  @!P3 IMAD.IADD R10, R10, 0x1, -R11 ;  /* 0x000000010a0ab824 */ /* 0x000fe200078e0a0b */
[----:B------:R-:W-:Y:S01]  /*3210*/  STL [R1+0x13c], R2 ;  /* 0x00013c0201007387 */ /* 0x000fe20000100800 */
[----:B------:R-:W-:Y:S01]  /*3220*/  IMAD.HI.U32 R8, R7, R13, RZ ;  /* 0x0000000d07087227 */ /* 0x000fe200078e00ff */
[----:B------:R-:W-:-:S02]  /*3230*/  IABS R17, R6 ;  /* 0x0000000600117213 */ /* 0x000fc40000000000 */
[----:B------:R-:W-:Y:S01]  /*3240*/  ISETP.GT.U32.AND P3, PT, R11, R10, PT ;  /* 0x0000000a0b00720c */ /* 0x000fe20003f64070 */
[----:B------:R-:W-:Y:S02]  /*3250*/  IMAD.MOV R8, RZ, RZ, -R8 ;  /* 0x000000ffff087224 */ /* 0x000fe400078e0a08 */
[----:B------:R-:W-:-:S04]  /*3260*/  IMAD.HI.U32 R3, R7, R17, RZ ;  /* 0x0000001107037227 */ /* 0x000fc800078e00ff */
[--C-:B------:R-:W-:Y:S02]  /*3270*/  @!P6 IMAD.IADD R22, R22, 0x1, -R11.reuse ;  /* 0x000000011616e824 */ /* 0x100fe400078e0a0b */
[----:B------:R-:W-:Y:S01]  /*3280*/  @!P1 IMAD.IADD R12, R12, 0x1, -R11 ;  /* 0x000000010c0c9824 */ /* 0x000fe200078e0a0b */
[----:B------:R-:W-:Y:S01]  /*3290*/  ISETP.GE.AND P1, PT, R6, RZ, PT ;  /* 0x000000ff0600720c */ /* 0x000fe20003f26270 */
[----:B------:R-:W-:Y:S01]  /*32a0*/  IMAD.MOV R3, RZ, RZ, -R3 ;  /* 0x000000ffff037224 */ /* 0x000fe200078e0a03 */
[C---:B------:R-:W-:Y:S01]  /*32b0*/  ISETP.GT.U32.AND P6, PT, R11.reuse, R22, PT ;  /* 0x000000160b00720c */ /* 0x040fe20003fc4070 */
[C---:B------:R-:W-:Y:S01]  /*32c0*/  IMAD R13, R11.reuse, R8, R13 ;  /* 0x000000080b0d7224 */ /* 0x040fe200078e020d */
[----:B------:R-:W-:Y:S01]  /*32d0*/  IABS R6, R20 ;  /* 0x0000001400067213 */ /* 0x000fe20000000000 */
[C---:B------:R-:W-:Y:S02]  /*32e0*/  IMAD R17, R11.reuse, R3, R17 ;  /* 0x000000030b117224 */ /* 0x040fe400078e0211 */
[----:B------:R-:W-:Y:S01]  /*32f0*/  @!P3 IMAD.IADD R10, R10, 0x1, -R11 ;  /* 0x000000010a0ab824 */ /* 0x000fe200078e0a0b */
[----:B------:R-:W-:Y:S01]  /*3300*/  ISETP.GT.U32.AND P3, PT, R11, R13, PT ;  /* 0x0000000d0b00720c */ /* 0x000fe20003f64070 */
[----:B0-----:R-:W-:-:S02]  /*3310*/  IMAD.MOV.U32 R0, RZ, RZ, R9 ;  /* 0x000000ffff007224 */ /* 0x001fc400078e0009 */
[----:B------:R-:W-:-:S04]  /*3320*/  IMAD.HI.U32 R9, R7, R6, RZ ;  /* 0x0000000607097227 */ /* 0x000fc800078e00ff */
[----:B------:R-:W-:Y:S01]  /*3330*/  @!P6 IMAD.IADD R22, R22, 0x1, -R11 ;  /* 0x000000011616e824 */ /* 0x000fe200078e0a0b */
[----:B------:R-:W-:Y:S01]  /*3340*/  ISETP.GT.U32.AND P6, PT, R11, R17, PT ;  /* 0x000000110b00720c */ /* 0x000fe20003fc4070 */
[----:B------:R-:W-:Y:S01]  /*3350*/  @!P5 IMAD.MOV R0, RZ, RZ, -R0 ;  /* 0x000000ffff00d224 */ /* 0x000fe200078e0a00 */
[----:B------:R-:W-:Y:S01]  /*3360*/  ISETP.GE.AND P5, PT, R4, RZ, PT ;  /* 0x000000ff0400720c */ /* 0x000fe20003fa6270 */
[----:B------:R-:W-:Y:S02]  /*3370*/  IMAD.MOV R9, RZ, RZ, -R9 ;  /* 0x000000ffff097224 */ /* 0x000fe400078e0a09 */
[----:B------:R-:W-:Y:S01]  /*3380*/  IMAD.HI.U32 R24, R7, R16, RZ ;  /* 0x0000001007187227 */ /* 0x000fe200078e00ff */
[----:B------:R0:W-:Y:S03]  /*3390*/  STL [R1+0x138], R0 ;  /* 0x0001380001007387 */ /* 0x0001e60000100800 */
[----:B------:R-:W-:-:S02]  /*33a0*/  IMAD R6, R11, R9, R6 ;  /* 0x000000090b067224 */ /* 0x000fc400078e0206 */
[----:B------:R-:W-:Y:S02]  /*33b0*/  IMAD.MOV R24, RZ, RZ, -R24 ;  /* 0x000000ffff187224 */ /* 0x000fe400078e0a18 */
[C---:B------:R-:W-:Y:S02]  /*33c0*/  VIADD R4, R27.reuse, 0x4e ;  /* 0x0000004e1b047836 */ /* 0x040fe40000000000 */
[----:B------:R-:W-:Y:S02]  /*33d0*/  VIADD R19, R27, 0x4d ;  /* 0x0000004d1b137836 */ /* 0x000fe40000000000 */
[----:B0-----:R-:W-:Y:S01]  /*33e0*/  IMAD.MOV.U32 R0, RZ, RZ, R12 ;  /* 0x000000ffff007224 */ /* 0x001fe200078e000c */
[----:B------:R-:W-:Y:S01]  /*33f0*/  IABS R18, R4 ;  /* 0x0000000400127213 */ /* 0x000fe20000000000 */
[--C-:B------:R-:W-:Y:S01]  /*3400*/  @!P3 IMAD.IADD R13, R13, 0x1, -R11.reuse ;  /* 0x000000010d0db824 */ /* 0x100fe200078e0a0b */
[C---:B------:R-:W-:Y:S01]  /*3410*/  ISETP.GT.U32.AND P3, PT, R11.reuse, R6, PT ;  /* 0x000000060b00720c */ /* 0x040fe20003f64070 */
[C---:B------:R-:W-:Y:S01]  /*3420*/  IMAD R16, R11.reuse, R24, R16 ;  /* 0x000000180b107224 */ /* 0x040fe200078e0210 */
[----:B------:R-:W-:Y:S01]  /*3430*/  IABS R8, R19 ;  /* 0x0000001300087213 */ /* 0x000fe20000000000 */
[----:B------:R-:W-:Y:S01]  /*3440*/  @!P0 IMAD.MOV R0, RZ, RZ, -R0 ;  /* 0x000000ffff008224 */ /* 0x000fe200078e0a00 */
[----:B------:R-:W-:Y:S01]  /*3450*/  ISETP.GT.U32.AND P0, PT, R11, R13, PT ;  /* 0x0000000d0b00720c */ /* 0x000fe20003f04070 */
[----:B------:R-:W-:Y:S01]  /*3460*/  @!P6 IMAD.IADD R17, R17, 0x1, -R11 ;  /* 0x000000011111e824 */ /* 0x000fe200078e0a0b */
[----:B------:R-:W-:Y:S01]  /*3470*/  ISETP.GT.U32.AND P6, PT, R11, R16, PT ;  /* 0x000000100b00720c */ /* 0x000fe20003fc4070 */
[----:B------:R-:W-:Y:S01]  /*3480*/  IMAD.HI.U32 R23, R7, R18, RZ ;  /* 0x0000001207177227 */ /* 0x000fe200078e00ff */
[----:B------:R0:W-:Y:S03]  /*3490*/  STL [R1+0x134], R0 ;  /* 0x0001340001007387 */ /* 0x0001e60000100800 */
[----:B------:R-:W-:-:S02]  /*34a0*/  VIADD R14, R27, 0x4c ;  /* 0x0000004c1b0e7836 */ /* 0x000fc40000000000 */
[----:B------:R-:W-:-:S03]  /*34b0*/  IMAD.HI.U32 R9, R7, R8, RZ ;  /* 0x0000000807097227 */ /* 0x000fc600078e00ff */
[----:B------:R-:W-:Y:S01]  /*34c0*/  IABS R3, R14 ;  /* 0x0000000e00037213 */ /* 0x000fe20000000000 */
[----:B------:R-:W-:Y:S02]  /*34d0*/  IMAD.MOV R23, RZ, RZ, -R23 ;  /* 0x000000ffff177224 */ /* 0x000fe400078e0a17 */
[----:B0-----:R-:W-:Y:S02]  /*34e0*/  IMAD.MOV.U32 R0, RZ, RZ, R10 ;  /* 0x000000ffff007224 */ /* 0x001fe400078e000a */
[----:B------:R-:W-:Y:S02]  /*34f0*/  IMAD.MOV R24, RZ, RZ, -R9 ;  /* 0x000000ffff187224 */ /* 0x000fe400078e0a09 */
[----:B------:R-:W-:Y:S02]  /*3500*/  @!P4 IMAD.MOV R0, RZ, RZ, -R0 ;  /* 0x000000ffff00c224 */ /* 0x000fe400078e0a00 */
[----:B------:R-:W-:Y:S01]  /*3510*/  @!P3 IMAD.IADD R6, R6, 0x1, -R11 ;  /* 0x000000010606b824 */ /* 0x000fe200078e0a0b */
[C---:B------:R-:W-:Y:S01]  /*3520*/  ISETP.GT.U32.AND P3, PT, R11.reuse, R17, PT ;  /* 0x000000110b00720c */ /* 0x040fe20003f64070 */
[C---:B------:R-:W-:Y:S01]  /*3530*/  IMAD R9, R11.reuse, R23, R18 ;  /* 0x000000170b097224 */ /* 0x040fe200078e0212 */
[----:B------:R0:W-:Y:S01]  /*3540*/  STL [R1+0x130], R0 ;  /* 0x0001300001007387 */ /* 0x0001e20000100800 */
[----:B------:R-:W-:-:S02]  /*3550*/  IMAD R8, R11, R24, R8 ;  /* 0x000000180b087224 */ /* 0x000fc400078e0208 */
[----:B------:R-:W-:Y:S01]  /*3560*/  @!P6 IMAD.IADD R16, R16, 0x1, -R11 ;  /* 0x000000011010e824 */ /* 0x000fe200078e0a0b */
[----:B------:R-:W-:Y:S01]  /*3570*/  ISETP.GT.U32.AND P6, PT, R11, R6, PT ;  /* 0x000000060b00720c */ /* 0x000fe20003fc4070 */
[----:B------:R-:W-:-:S03]  /*3580*/  IMAD.HI.U32 R15, R7, R3, RZ ;  /* 0x00000003070f7227 */ /* 0x000fc600078e00ff */
[----:B------:R-:W-:Y:S01]  /*3590*/  ISETP.GT.U32.AND P4, PT, R11, R16, PT ;  /* 0x000000100b00720c */ /* 0x000fe20003f84070 */
[----:B------:R-:W-:Y:S01]  /*35a0*/  @!P0 IMAD.IADD R13, R13, 0x1, -R11 ;  /* 0x000000010d0d8824 */ /* 0x000fe200078e0a0b */
[C---:B------:R-:W-:Y:S01]  /*35b0*/  ISETP.GT.U32.AND P0, PT, R11.reuse, R8, PT ;  /* 0x000000080b00720c */ /* 0x040fe20003f04070 */
[----:B0-----:R-:W-:Y:S02]  /*35c0*/  IMAD.MOV.U32 R0, RZ, RZ, R22 ;  /* 0x000000ffff007224 */ /* 0x001fe400078e0016 */
[----:B------:R-:W-:Y:S02]  /*35d0*/  IMAD.MOV R18, RZ, RZ, -R15 ;  /* 0x000000ffff127224 */ /* 0x000fe400078e0a0f */
[----:B------:R-:W-:Y:S01]  /*35e0*/  @!P2 IMAD.MOV R0, RZ, RZ, -R0 ;  /* 0x000000ffff00a224 */ /* 0x000fe200078e0a00 */
[C---:B------:R-:W-:Y:S01]  /*35f0*/  ISETP.GT.U32.AND P2, PT, R11.reuse, R9, PT ;  /* 0x000000090b00720c */ /* 0x040fe20003f44070 */
[----:B------:R-:W-:Y:S02]  /*3600*/  IMAD R3, R11, R18, R3 ;  /* 0x000000120b037224 */ /* 0x000fe400078e0203 */
[----:B------:R-:W-:Y:S01]  /*3610*/  VIADD R15, R27, 0x4b ;  /* 0x0000004b1b0f7836 */ /* 0x000fe20000000000 */
[----:B------:R0:W-:Y:S01]  /*3620*/  STL [R1+0x12c], R0 ;  /* 0x00012c0001007387 */ /* 0x0001e20000100800 */
[--C-:B------:R-:W-:Y:S01]  /*3630*/  @!P3 IMAD.IADD R17, R17, 0x1, -R11.reuse ;  /* 0x000000011111b824 */ /* 0x100fe200078e0a0b */
[----:B------:R-:W-:Y:S01]  /*3640*/  ISETP.GE.AND P3, PT, R20, RZ, PT ;  /* 0x000000ff1400720c */ /* 0x000fe20003f66270 */
[----:B------:R-:W-:Y:S01]  /*3650*/  @!P6 IMAD.IADD R6, R6, 0x1, -R11 ;  /* 0x000000010606e824 */ /* 0x000fe200078e0a0b */
[----:B------:R-:W-:Y:S01]  /*3660*/  ISETP.GT.U32.AND P6, PT, R11, R3, PT ;  /* 0x000000030b00720c */ /* 0x000fe20003fc4070 */
[----:B------:R-:W-:Y:S01]  /*3670*/  VIADD R12, R27, 0x4a ;  /* 0x0000004a1b0c7836 */ /* 0x000fe20000000000 */
[----:B------:R-:W-:Y:S01]  /*3680*/  IABS R18, R15 ;  /* 0x0000000f00127213 */ /* 0x000fe20000000000 */
[----:B------:R-:W-:-:S02]  /*3690*/  IMAD.MOV.U32 R2, RZ, RZ, R13 ;  /* 0x000000ffff027224 */ /* 0x000fc400078e000d */
[--C-:B------:R-:W-:Y:S01]  /*36a0*/  @!P2 IMAD.IADD R9, R9, 0x1, -R11.reuse ;  /* 0x000000010909a824 */ /* 0x100fe200078e0a0b */
[----:B------:R-:W-:Y:S01]  /*36b0*/  IABS R10, R12 ;  /* 0x0000000c000a7213 */ /* 0x000fe20000000000 */
[----:B------:R-:W-:Y:S01]  /*36c0*/  @!P0 IMAD.IADD R8, R8, 0x1, -R11 ;  /* 0x0000000108088824 */ /* 0x000fe200078e0a0b */
[----:B------:R-:W-:Y:S01]  /*36d0*/  ISETP.GE.AND P2, PT, R4, RZ, PT ;  /* 0x000000ff0400720c */ /* 0x000fe20003f46270 */
[----:B0-----:R-:W-:Y:S01]  /*36e0*/  IMAD.MOV.U32 R0, RZ, RZ, R17 ;  /* 0x000000ffff007224 */ /* 0x001fe200078e0011 */
[----:B------:R-:W-:Y:S01]  /*36f0*/  ISETP.GE.AND P0, PT, R19, RZ, PT ;  /* 0x000000ff1300720c */ /* 0x000fe20003f06270 */
[----:B------:R-:W-:Y:S01]  /*3700*/  @!P4 IMAD.IADD R16, R16, 0x1, -R11 ;  /* 0x000000011010c824 */ /* 0x000fe200078e0a0b */
[----:B------:R-:W-:Y:S01]  /*3710*/  ISETP.GE.AND P4, PT, R21, RZ, PT ;  /* 0x000000ff1500720c */ /* 0x000fe20003f86270 */
[----:B------:R-:W-:Y:S01]  /*3720*/  @!P5 IMAD.MOV R2, RZ, RZ, -R2 ;  /* 0x000000ffff02d224 */ /* 0x000fe200078e0a02 */
[C---:B------:R-:W-:Y:S01]  /*3730*/  ISETP.GT.U32.AND P5, PT, R11.reuse, R9, PT ;  /* 0x000000090b00720c */ /* 0x040fe20003fa4070 */
[----:B------:R-:W-:Y:S01]  /*3740*/  @!P1 IMAD.MOV R0, RZ, RZ, -R0 ;  /* 0x000000ffff009224 */ /* 0x000fe200078e0a00 */
[----:B------:R-:W-:Y:S01]  /*3750*/  ISETP.GT.U32.AND P1, PT, R11, R8, PT ;  /* 0x000000080b00720c */ /* 0x000fe20003f24070 */
[C---:B------:R-:W-:Y:S01]  /*3760*/  IMAD.HI.U32 R22, R7.reuse, R18, RZ ;  /* 0x0000001207167227 */ /* 0x040fe200078e00ff */
[----:B------:R0:W-:Y:S03]  /*3770*/  STL [R1+0x128], R2 ;  /* 0x0001280201007387 */ /* 0x0001e60000100800 */
[----:B------:R-:W-:Y:S01]  /*3780*/  IMAD.HI.U32 R20, R7, R10, RZ ;  /* 0x0000000a07147227 */ /* 0x000fe200078e00ff */
[----:B------:R1:W-:Y:S03]  /*3790*/  STL [R1+0x124], R0 ;  /* 0x0001240001007387 */ /* 0x0003e60000100800 */
[----:B------:R-:W-:-:S02]  /*37a0*/  IMAD.MOV R22, RZ, RZ, -R22 ;  /* 0x000000ffff167224 */ /* 0x000fc400078e0a16 */
[----:B------:R-:W-:Y:S02]  /*37b0*/  @!P6 IMAD.IADD R3, R3, 0x1, -R11 ;  /* 0x000000010303e824 */ /* 0x000fe400078e0a0b */
[----:B0-----:R-:W-:Y:S02]  /*37c0*/  IMAD.MOV.U32 R2, RZ, RZ, R6 ;  /* 0x000000ffff027224 */ /* 0x001fe400078e0006 */
[----:B------:R-:W-:Y:S01]  /*37d0*/  IMAD.MOV R20, RZ, RZ, -R20 ;  /* 0x000000ffff147224 */ /* 0x000fe200078e0a14 */
[C---:B------:R-:W-:Y:S01]  /*37e0*/  ISETP.GT.U32.AND P6, PT, R11.reuse, R3, PT ;  /* 0x000000030b00720c */ /* 0x040fe20003fc4070 */
[----:B-1----:R-:W-:Y:S02]  /*37f0*/  IMAD.MOV.U32 R0, RZ, RZ, R16 ;  /* 0x000000ffff007224 */ /* 0x002fe400078e0010 */
[----:B------:R-:W-:Y:S02]  /*3800*/  IMAD R4, R11, R22, R18 ;  /* 0x000000160b047224 */ /* 0x000fe400078e0212 */
[----:B------:R-:W-:-:S02]  /*3810*/  VIADD R13, R27, 0x49 ;  /* 0x000000491b0d7836 */ /* 0x000fc40000000000 */
[----:B------:R-:W-:Y:S01]  /*3820*/  @!P3 IMAD.MOV R2, RZ, RZ, -R2 ;  /* 0x000000ffff02b224 */ /* 0x000fe200078e0a02 */
[C---:B------:R-:W-:Y:S01]  /*3830*/  ISETP.GT.U32.AND P3, PT, R11.reuse, R4, PT ;  /* 0x000000040b00720c */ /* 0x040fe20003f64070 */
[----:B------:R-:W-:Y:S02]  /*3840*/  IMAD R10, R11, R20, R10 ;  /* 0x000000140b0a7224 */ /* 0x000fe400078e020a */
[----:B------:R-:W-:Y:S01]  /*3850*/  @!P4 IMAD.MOV R0, RZ, RZ, -R0 ;  /* 0x000000ffff00c224 */ /* 0x000fe200078e0a00 */
[----:B------:R-:W-:Y:S01]  /*3860*/  ISETP.GE.AND P4, PT, R14, RZ, PT ;  /* 0x000000ff0e00720c */ /* 0x000fe20003f86270 */
[--C-:B------:R-:W-:Y:S01]  /*3870*/  @!P5 IMAD.IADD R9, R9, 0x1, -R11.reuse ;  /* 0x000000010909d824 */ /* 0x100fe200078e0a0b */
[----:B------:R-:W-:Y:S01]  /*3880*/  IABS R14, R13 ;  /* 0x0000000d000e7213 */ /* 0x000fe20000000000 */
[--C-:B------:R-:W-:Y:S01]  /*3890*/  @!P1 IMAD.IADD R8, R8, 0x1, -R11.reuse ;  /* 0x0000000108089824 */ /* 0x100fe200078e0a0b */
[----:B------:R0:W-:Y:S01]  /*38a0*/  STL [R1+0x120], R2 ;  /* 0x0001200201007387 */ /* 0x0001e20000100800 */
[----:B------:R-:W-:Y:S01]  /*38b0*/  ISETP.GT.U32.AND P5, PT, R11, R10, PT ;  /* 0x0000000a0b00720c */ /* 0x000fe20003fa4070 */
[----:B------:R-:W-:Y:S01]  /*38c0*/  @!P6 IMAD.IADD R3, R3, 0x1, -R11 ;  /* 0x000000010303e824 */ /* 0x000fe200078e0a0b */
[----:B------:R-:W-:Y:S01]  /*38d0*/  ISETP.GE.AND P1, PT, R15, RZ, PT ;  /* 0x000000ff0f00720c */ /* 0x000fe20003f26270 */
[----:B------:R1:W-:Y:S01]  /*38e0*/  STL [R1+0x11c], R0 ;  /* 0x00011c0001007387 */ /* 0x0003e20000100800 */
[----:B------:R-:W-:Y:S01]  /*38f0*/  IMAD.HI.U32 R15, R7, R14, RZ ;  /* 0x0000000e070f7227 */ /* 0x000fe200078e00ff */
[----:B------:R-:W-:-:S03]  /*3900*/  ISETP.GE.AND P6, PT, R12, RZ, PT ;  /* 0x000000ff0c00720c */ /* 0x000fc60003fc6270 */
[----:B------:R-:W-:Y:S02]  /*3910*/  IMAD.MOV R15, RZ, RZ, -R15 ;  /* 0x000000ffff0f7224 */ /* 0x000fe400078e0a0f */
[----:B0-----:R-:W-:Y:S02]  /*3920*/  IMAD.MOV.U32 R2, RZ, RZ, R9 ;  /* 0x000000ffff027224 */ /* 0x001fe400078e0009 */
[----:B------:R-:W-:Y:S02]  /*3930*/  VIADD R6, R27, 0x48 ;  /* 0x000000481b067836 */ /* 0x000fe40000000000 */
[----:B-1----:R-:W-:Y:S02]  /*3940*/  IMAD.MOV.U32 R0, RZ, RZ, R8 ;  /* 0x000000ffff007224 */ /* 0x002fe400078e0008 */
[----:B------:R-:W-:Y:S01]  /*3950*/  @!P2 IMAD.MOV R2, RZ, RZ, -R2 ;  /* 0x000000ffff02a224 */ /* 0x000fe200078e0a02 */
[----:B------:R-:W-:Y:S01]  /*3960*/  IABS R18, R6 ;  /* 0x0000000600127213 */ /* 0x000fe20000000000 */
[----:B------:R-:W-:-:S02]  /*3970*/  @!P0 IMAD.MOV R0, RZ, RZ, -R0 ;  /* 0x000000ffff008224 */ /* 0x000fc400078e0a00 */
[--C-:B------:R-:W-:Y:S01]  /*3980*/  @!P3 IMAD.IADD R4, R4, 0x1, -R11.reuse ;  /* 0x000000010404b824 */ /* 0x100fe200078e0a0b */
[----:B------:R-:W-:Y:S01]  /*3990*/  STL [R1+0x118], R2 ;  /* 0x0001180201007387 */ /* 0x000fe20000100800 */
[----:B------:R-:W-:Y:S01]  /*39a0*/  IMAD R15, R11, R15, R14 ;  /* 0x0000000f0b0f7224 */ /* 0x000fe200078e020e */
[----:B------:R-:W-:Y:S01]  /*39b0*/  ISETP.GE.AND P3, PT, R13, RZ, PT ;  /* 0x000000ff0d00720c */ /* 0x000fe20003f66270 */
[----:B------:R-:W-:Y:S01]  /*39c0*/  @!P5 IMAD.IADD R10, R10, 0x1, -R11 ;  /* 0x000000010a0ad824 */ /* 0x000fe200078e0a0b */
[----:B------:R0:W-:Y:S01]  /*39d0*/  STL [R1+0x114], R0 ;  /* 0x0001140001007387 */ /* 0x0001e20000100800 */
[----:B------:R-:W-:Y:S01]  /*39e0*/  ISETP.GT.U32.AND P2, PT, R11, R4, PT ;  /* 0x000000040b00720c */ /* 0x000fe20003f44070 */
[----:B------:R-:W-:Y:S01]  /*39f0*/  IMAD.HI.U32 R12, R7, R18, RZ ;  /* 0x00000012070c7227 */ /* 0x000fe200078e00ff */
[----:B------:R-:W-:Y:S02]  /*3a00*/  ISETP.GE.AND P5, PT, R6, RZ, PT ;  /* 0x000000ff0600720c */ /* 0x000fe40003fa6270 */
[----:B------:R-:W-:Y:S01]  /*3a10*/  ISETP.GT.U32.AND P0, PT, R11, R10, PT ;  /* 0x0000000a0b00720c */ /* 0x000fe20003f04070 */
[----:B------:R-:W-:-:S02]  /*3a20*/  IMAD.MOV R12, RZ, RZ, -R12 ;  /* 0x000000ffff0c7224 */ /* 0x000fc400078e0a0c */
[----:B------:R-:W-:Y:S02]  /*3a30*/  VIADD R16, R27, 0x47 ;  /* 0x000000471b107836 */ /* 0x000fe40000000000 */
[----:B0-----:R-:W-:Y:S02]  /*3a40*/  IMAD.MOV.U32 R0, RZ, RZ, R3 ;  /* 0x000000ffff007224 */ /* 0x001fe400078e0003 */
[C---:B------:R-:W-:Y:S02]  /*3a50*/  IMAD R18, R11.reuse, R12, R18 ;  /* 0x0000000c0b127224 */ /* 0x040fe400078e0212 */
[----:B------:R-:W-:Y:S01]  /*3a60*/  @!P4 IMAD.MOV R0, RZ, RZ, -R0 ;  /* 0x000000ffff00c224 */ /* 0x000fe200078e0a00 */
[C---:B------:R-:W-:Y:S01]  /*3a70*/  ISETP.GT.U32.AND P4, PT, R11.reuse, R15, PT ;  /* 0x0000000f0b00720c */ /* 0x040fe20003f84070 */
[--C-:B------:R-:W-:Y:S01]  /*3a80*/  @!P2 IMAD.IADD R4, R4, 0x1, -R11.reuse ;  /* 0x000000010404a824 */ /* 0x100fe200078e0a0b */
[----:B------:R-:W-:Y:S01]  /*3a90*/  ISETP.GE.AND P2, PT, R16, RZ, PT ;  /* 0x000000ff1000720c */ /* 0x000fe20003f46270 */
[----:B------:R-:W-:Y:S01]  /*3aa0*/  @!P0 IMAD.IADD R10, R10, 0x1, -R11 ;  /* 0x000000010a0a8824 */ /* 0x000fe200078e0a0b */
[----:B------:R-:W-:Y:S01]  /*3ab0*/  IABS R16, R16 ;  /* 0x0000001000107213 */ /* 0x000fe20000000000 */
[----:B------:R0:W-:Y:S01]  /*3ac0*/  STL [R1+0x110], R0 ;  /* 0x0001100001007387 */ /* 0x0001e20000100800 */
[----:B------:R-:W-:Y:S01]  /*3ad0*/  ISETP.GT.U32.AND P0, PT, R11, R18, PT ;  /* 0x000000120b00720c */ /* 0x000fe20003f04070 */
[----:B------:R-:W-:-:S02]  /*3ae0*/  VIADD R3, R27, 0x46 ;  /* 0x000000461b037836 */ /* 0x000fc40000000000 */
[----:B------:R-:W-:-:S03]  /*3af0*/  IMAD.HI.U32 R9, R7, R16, RZ ;  /* 0x0000001007097227 */ /* 0x000fc600078e00ff */
[----:B------:R-:W-:Y:S01]  /*3b00*/  IABS R6, R3 ;  /* 0x0000000300067213 */ /* 0x000fe20000000000 */
[----:B------:R-:W-:Y:S02]  /*3b10*/  @!P4 IMAD.IADD R15, R15, 0x1, -R11 ;  /* 0x000000010f0fc824 */ /* 0x000fe400078e0a0b */
[----:B0-----:R-:W-:Y:S02]  /*3b20*/  IMAD.MOV.U32 R0, RZ, RZ, R4 ;  /* 0x000000ffff007224 */ /* 0x001fe400078e0004 */
[----:B------:R-:W-:Y:S01]  /*3b30*/  VIADD R8, R27, 0x45 ;  /* 0x000000451b087836 */ /* 0x000fe20000000000 */
[C---:B------:R-:W-:Y:S01]  /*3b40*/  ISETP.GT.U32.AND P4, PT, R11.reuse, R15, PT ;  /* 0x0000000f0b00720c */ /* 0x040fe20003f84070 */
[----:B------:R-:W-:Y:S02]  /*3b50*/  IMAD.MOV R9, RZ, RZ, -R9 ;  /* 0x000000ffff097224 */ /* 0x000fe400078e0a09 */
[----:B------:R-:W-:Y:S01]  /*3b60*/  @!P1 IMAD.MOV R0, RZ, RZ, -R0 ;  /* 0x000000ffff009224 */ /* 0x000fe200078e0a00 */
[----:B------:R-:W-:Y:S01]  /*3b70*/  IABS R13, R8 ;  /* 0x00000008000d7213 */ /* 0x000fe20000000000 */
[----:B------:R-:W-:Y:S01]  /*3b80*/  IMAD R16, R11, R9, R16 ;  /* 0x000000090b107224 */ /* 0x000fe200078e0210 */
[----:B------:R-:W-:Y:S01]  /*3b90*/  ISETP.GE.AND P1, PT, R3, RZ, PT ;  /* 0x000000ff0300720c */ /* 0x000fe20003f26270 */
[----:B------:R-:W-:Y:S01]  /*3ba0*/  @!P0 IMAD.IADD R18, R18, 0x1, -R11 ;  /* 0x0000000112128824 */ /* 0x000fe200078e0a0b */
[----:B------:R0:W-:Y:S01]  /*3bb0*/  STL [R1+0x10c], R0 ;  /* 0x00010c0001007387 */ /* 0x0001e20000100800 */
[----:B------:R-:W-:-:S02]  /*3bc0*/  IMAD.MOV.U32 R4, RZ, RZ, R6 ;  /* 0x000000ffff047224 */ /* 0x000fc400078e0006 */
[----:B------:R-:W-:Y:S01]  /*3bd0*/  IMAD.HI.U32 R3, R7, R13, RZ ;  /* 0x0000000d07037227 */ /* 0x000fe200078e00ff */
[----:B------:R-:W-:-:S03]  /*3be0*/  ISETP.GT.U32.AND P0, PT, R11, R18, PT ;  /* 0x000000120b00720c */ /* 0x000fc60003f04070 */
[----:B------:R-:W-:Y:S01]  /*3bf0*/  @!P4 IMAD.IADD R15, R15, 0x1, -R11 ;  /* 0x000000010f0fc824 */ /* 0x000fe200078e0a0b */
[----:B------:R-:W-:Y:S01]  /*3c00*/  ISETP.GT.U32.AND P4, PT, R11, R16, PT ;  /* 0x000000100b00720c */ /* 0x000fe20003f84070 */
[----:B------:R-:W-:-:S04]  /*3c10*/  IMAD.HI.U32 R6, R7, R4, RZ ;  /* 0x0000000407067227 */ /* 0x000fc800078e00ff */
[----:B0-----:R-:W-:Y:S02]  /*3c20*/  IMAD.MOV.U32 R0, RZ, RZ, R10 ;  /* 0x000000ffff007224 */ /* 0x001fe400078e000a */
[----:B------:R-:W-:Y:S02]  /*3c30*/  IMAD.MOV R6, RZ, RZ, -R6 ;  /* 0x000000ffff067224 */ /* 0x000fe400078e0a06 */
[----:B------:R-:W-:Y:S01]  /*3c40*/  @!P6 IMAD.MOV R0, RZ, RZ, -R0 ;  /* 0x000000ffff00e224 */ /* 0x000fe200078e0a00 */
[----:B------:R-:W-:Y:S01]  /*3c50*/  ISETP.GE.AND P6, PT, R8, RZ, PT ;  /* 0x000000ff0800720c */ /* 0x000fe20003fc6270 */
[----:B------:R-:W-:Y:S02]  /*3c60*/  IMAD.MOV R8, RZ, RZ, -R3 ;  /* 0x000000ffff087224 */ /* 0x000fe400078e0a03 */
[C---:B------:R-:W-:Y:S01]  /*3c70*/  IMAD R3, R11.reuse, R6, R4 ;  /* 0x000000060b037224 */ /* 0x040fe200078e0204 */
[----:B------:R0:W-:Y:S01]  /*3c80*/  STL [R1+0x108], R0 ;  /* 0x0001080001007387 */ /* 0x0001e20000100800 */
[----:B------:R-:W-:-:S02]  /*3c90*/  IMAD R13, R11, R8, R13 ;  /* 0x000000080b0d7224 */ /* 0x000fc400078e020d */
[--C-:B------:R-:W-:Y:S02]  /*3ca0*/  @!P4 IMAD.IADD R16, R16, 0x1, -R11.reuse ;  /* 0x000000011010c824 */ /* 0x100fe400078e0a0b */
[----:B------:R-:W-:Y:S01]  /*3cb0*/  @!P0 IMAD.IADD R18, R18, 0x1, -R11 ;  /* 0x0000000112128824 */ /* 0x000fe200078e0a0b */
[----:B------:R-:W-:Y:S01]  /*3cc0*/  ISETP.GT.U32.AND P4, PT, R11, R13, PT ;  /* 0x0000000d0b00720c */ /* 0x000fe20003f84070 */
[----:B------:R-:W-:Y:S01]  /*3cd0*/  VIADD R4, R27, 0x44 ;  /* 0x000000441b047836 */ /* 0x000fe20000000000 */
[----:B------:R-:W-:Y:S01]  /*3ce0*/  ISETP.GT.U32.AND P0, PT, R11, R3, PT ;  /* 0x000000030b00720c */ /* 0x000fe20003f04070 */
[C---:B------:R-:W-:Y:S02]  /*3cf0*/  VIADD R10, R27.reuse, 0x42 ;  /* 0x000000421b0a7836 */ /* 0x040fe40000000000 */
[----:B0-----:R-:W-:Y:S01]  /*3d00*/  IMAD.MOV.U32 R0, RZ, RZ, R15 ;  /* 0x000000ffff007224 */ /* 0x001fe200078e000f */
[----:B------:R-:W-:Y:S01]  /*3d10*/  IABS R9, R4 ;  /* 0x0000000400097213 */ /* 0x000fe20000000000 */
[----:B------:R-:W-:Y:S01]  /*3d20*/  VIADD R14, R27, 0x43 ;  /* 0x000000431b0e7836 */ /* 0x000fe20000000000 */
[----:B------:R-:W-:Y:S01]  /*3d30*/  IABS R12, R10 ;  /* 0x0000000a000c7213 */ /* 0x000fe20000000000 */
[----:B------:R-:W-:Y:S01]  /*3d40*/  @!P3 IMAD.MOV R0, RZ, RZ, -R0 ;  /* 0x000000ffff00b224 */ /* 0x000fe200078e0a00 */
[----:B------:R-:W-:Y:S01]  /*3d50*/  ISETP.GT.U32.AND P3, PT, R11, R16, PT ;  /* 0x000000100b00720c */ /* 0x000fe20003f64070 */
[----:B------:R-:W-:Y:S01]  /*3d60*/  IMAD.HI.U32 R15, R7, R9, RZ ;  /* 0x00000009070f7227 */ /* 0x000fe200078e00ff */
[----:B------:R-:W-:-:S02]  /*3d70*/  IABS R17, R14 ;  /* 0x0000000e00117213 */ /* 0x000fc40000000000 */
[----:B------:R0:W-:Y:S01]  /*3d80*/  STL [R1+0x104], R0 ;  /* 0x0001040001007387 */ /* 0x0001e20000100800 */
[--C-:B------:R-:W-:Y:S02]  /*3d90*/  @!P4 IMAD.IADD R13, R13, 0x1, -R11.reuse ;  /* 0x000000010d0dc824 */ /* 0x100fe400078e0a0b */
[----:B------:R-:W-:Y:S02]  /*3da0*/  @!P0 IMAD.IADD R3, R3, 0x1, -R11 ;  /* 0x0000000103038824 */ /* 0x000fe400078e0a0b */
[----:B------:R-:W-:Y:S01]  /*3db0*/  VIADD R6, R27, 0x41 ;  /* 0x000000411b067836 */ /* 0x000fe20000000000 */
[C---:B------:R-:W-:Y:S01]  /*3dc0*/  ISETP.GT.U32.AND P4, PT, R11.reuse, R13, PT ;  /* 0x0000000d0b00720c */ /* 0x040fe20003f84070 */
[----:B------:R-:W-:Y:S01]  /*3dd0*/  IMAD.MOV R15, RZ, RZ, -R15 ;  /* 0x000000ffff0f7224 */ /* 0x000fe200078e0a0f */
[----:B------:R-:W-:Y:S01]  /*3de0*/  ISETP.GT.U32.AND P0, PT, R11, R3, PT ;  /* 0x000000030b00720c */ /* 0x000fe20003f04070 */
[----:B------:R-:W-:Y:S01]  /*3df0*/  @!P3 IMAD.IADD R16, R16, 0x1, -R11 ;  /* 0x000000011010b824 */ /* 0x000fe200078e0a0b */
[----:B------:R-:W-:Y:S01]  /*3e00*/  IABS R8, R6 ;  /* 0x0000000600087213 */ /* 0x000fe20000000000 */
[----:B0-----:R-:W-:-:S02]  /*3e10*/  IMAD.MOV.U32 R0, RZ, RZ, R18 ;  /* 0x000000ffff007224 */ /* 0x001fc400078e0012 */
[----:B------:R-:W-:-:S04]  /*3e20*/  IMAD.HI.U32 R18, R7, R17, RZ ;  /* 0x0000001107127227 */ /* 0x000fc800078e00ff */
[----:B------:R-:W-:Y:S01]  /*3e30*/  @!P5 IMAD.MOV R0, RZ, RZ, -R0 ;  /* 0x000000ffff00d224 */ /* 0x000fe200078e0a00 */
[----:B------:R-:W-:Y:S01]  /*3e40*/  ISETP.GE.AND P5, PT, R4, RZ, PT ;  /* 0x000000ff0400720c */ /* 0x000fe20003fa6270 */
[----:B------:R-:W-:Y:S02]  /*3e50*/  IMAD R4, R11, R15, R9 ;  /* 0x0000000f0b047224 */ /* 0x000fe400078e0209 */
[----:B------:R-:W-:Y:S01]  /*3e60*/  IMAD.HI.U32 R9, R7, R12, RZ ;  /* 0x0000000c07097227 */ /* 0x000fe200078e00ff */
[----:B------:R0:W-:Y:S02]  /*3e70*/  STL [R1+0x100], R0 ;  /* 0x0001000001007387 */ /* 0x0001e40000100800 */
[----:B------:R-:W-:Y:S01]  /*3e80*/  ISETP.GT.U32.AND P3, PT, R11, R4, PT ;  /* 0x000000040b00720c */ /* 0x000fe20003f64070 */
[----:B------:R-:W-:-:S04]  /*3e90*/  IMAD.HI.U32 R15, R7, R8, RZ ;  /* 0x00000008070f7227 */ /* 0x000fc800078e00ff */
[----:B------:R-:W-:Y:S02]  /*3ea0*/  IMAD.MOV R9, RZ, RZ, -R9 ;  /* 0x000000ffff097224 */ /* 0x000fe400078e0a09 */
[----:B------:R-:W-:Y:S02]  /*3eb0*/  IMAD.MOV R18, RZ, RZ, -R18 ;  /* 0x000000ffff127224 */ /* 0x000fe400078e0a12 */
[----:B0-----:R-:W-:Y:S02]  /*3ec0*/  IMAD.MOV.U32 R0, RZ, RZ, R16 ;  /* 0x000000ffff007224 */ /* 0x001fe400078e0010 */
[----:B------:R-:W-:Y:S02]  /*3ed0*/  IMAD.MOV R15, RZ, RZ, -R15 ;  /* 0x000000ffff0f7224 */ /* 0x000fe400078e0a0f */
[----:B------:R-:W-:Y:S02]  /*3ee0*/  @!P2 IMAD.MOV R0, RZ, RZ, -R0 ;  /* 0x000000ffff00a224 */ /* 0x000fe400078e0a00 */
[----:B------:R-:W-:-:S02]  /*3ef0*/  IMAD R12, R11, R9, R12 ;  /* 0x000000090b0c7224 */ /* 0x000fc400078e020c */
[--C-:B------:R-:W-:Y:S01]  /*3f00*/  @!P4 IMAD.IADD R13, R13, 0x1, -R11.reuse ;  /* 0x000000010d0dc824 */ /* 0x100fe200078e0a0b */
[----:B------:R0:W-:Y:S01]  /*3f10*/  STL [R1+0xfc], R0 ;  /* 0x0000fc0001007387 */ /* 0x0001e20000100800 */
[----:B------:R-:W-:Y:S01]  /*3f20*/  VIADD R9, R27, 0x40 ;  /* 0x000000401b097836 */ /* 0x000fe20000000000 */
[----:B------:R-:W-:Y:S01]  /*3f30*/  ISETP.GT.U32.AND P4, PT, R11, R12, PT ;  /* 0x0000000c0b00720c */ /* 0x000fe20003f84070 */
[----:B------:R-:W-:Y:S01]  /*3f40*/  @!P0 IMAD.IADD R3, R3, 0x1, -R11 ;  /* 0x0000000103038824 */ /* 0x000fe200078e0a0b */
[----:B------:R-:W-:Y:S01]  /*3f50*/  ISETP.GE.AND P0, PT, R14, RZ, PT ;  /* 0x000000ff0e00720c */ /* 0x000fe20003f06270 */
[C---:B------:R-:W-:Y:S02]  /*3f60*/  IMAD R14, R11.reuse, R18, R17 ;  /* 0x000000120b0e7224 */ /* 0x040fe400078e0211 */
[C---:B------:R-:W-:Y:S01]  /*3f70*/  IMAD R8, R11.reuse, R15, R8 ;  /* 0x0000000f0b087224 */ /* 0x040fe200078e0208 */
[----:B------:R-:W-:Y:S01]  /*3f80*/  IABS R15, R9 ;  /* 0x00000009000f7213 */ /* 0x000fe20000000000 */
[----:B------:R-:W-:Y:S01]  /*3f90*/  @!P3 IMAD.IADD R4, R4, 0x1, -R11 ;  /* 0x000000010404b824 */ /* 0x000fe200078e0a0b */
[----:B------:R-:W-:Y:S01]  /*3fa0*/  ISETP.GT.U32.AND P3, PT, R11, R14, PT ;  /* 0x0000000e0b00720c */ /* 0x000fe20003f64070 */
[----:B0-----:R-:W-:-:S02]  /*3fb0*/  IMAD.MOV.U32 R0, RZ, RZ, R13 ;  /* 0x000000ffff007224 */ /* 0x001fc400078e000d */
[----:B------:R-:W-:Y:S01]  /*3fc0*/  IMAD.MOV.U32 R2, RZ, RZ, R3 ;  /* 0x000000ffff027224 */ /* 0x000fe200078e0003 */
[C---:B------:R-:W-:Y:S01]  /*3fd0*/  ISETP.GT.U32.AND P2, PT, R11.reuse, R4, PT ;  /* 0x000000040b00720c */ /* 0x040fe20003f44070 */
[----:B------:R-:W-:Y:S01]  /*3fe0*/  @!P6 IMAD.MOV R0, RZ, RZ, -R0 ;  /* 0x000000ffff00e224 */ /* 0x000fe200078e0a00 */
[----:B------:R-:W-:Y:S01]  /*3ff0*/  ISETP.GT.U32.AND P6, PT, R11, R8, PT ;  /* 0x000000080b00720c */ /* 0x000fe20003fc4070 */
[----:B------:R-:W-:Y:S02]  /*4000*/  IMAD.MOV.U32 R3, RZ, RZ, R15 ;  /* 0x000000ffff037224 */ /* 0x000fe400078e000f */
[----:B------:R-:W-:Y:S01]  /*4010*/  @!P1 IMAD.MOV R2, RZ, RZ, -R2 ;  /* 0x000000ffff029224 */ /* 0x000fe200078e0a02 */
[----:B------:R-:W-:Y:S01]  /*4020*/  ISETP.GE.AND P1, PT, R10, RZ, PT ;  /* 0x000000ff0a00720c */ /* 0x000fe20003f26270 */
[----:B------:R-:W-:Y:S02]  /*4030*/  VIADD R10, R27, 0x3f ;  /* 0x0000003f1b0a7836 */ /* 0x000fe40000000000 */
[----:B------:R-:W-:Y:S01]  /*4040*/  IMAD.HI.U32 R13, R7, R3, RZ ;  /* 0x00000003070d7227 */ /* 0x000fe200078e00ff */
[----:B------:R-:W-:Y:S02]  /*4050*/  STL [R1+0xf8], R2 ;  /* 0x0000f80201007387 */ /* 0x000fe40000100800 */
[----:B------:R-:W-:Y:S01]  /*4060*/  IABS R18, R10 ;  /* 0x0000000a00127213 */ /* 0x000fe20000000000 */
[----:B------:R-:W-:Y:S01]  /*4070*/  @!P4 IMAD.IADD R12, R12, 0x1, -R11 ;  /* 0x000000010c0cc824 */ /* 0x000fe200078e0a0b */
[----:B------:R0:W-:Y:S01]  /*4080*/  STL [R1+0xf4], R0 ;  /* 0x0000f40001007387 */ /* 0x0001e20000100800 */
[----:B------:R-:W-:-:S02]  /*4090*/  IMAD.MOV R13, RZ, RZ, -R13 ;  /* 0x000000ffff0d7224 */ /* 0x000fc400078e0a0d */
[--C-:B------:R-:W-:Y:S01]  /*40a0*/  @!P3 IMAD.IADD R14, R14, 0x1, -R11.reuse ;  /* 0x000000010e0eb824 */ /* 0x100fe200078e0a0b */
[----:B------:R-:W-:Y:S01]  /*40b0*/  ISETP.GE.AND P3, PT, R9, RZ, PT ;  /* 0x000000ff0900720c */ /* 0x000fe20003f66270 */
[----:B------:R-:W-:Y:S01]  /*40c0*/  @!P6 IMAD.IADD R8, R8, 0x1, -R11 ;  /* 0x000000010808e824 */ /* 0x000fe200078e0a0b */
[C---:B------:R-:W-:Y:S01]  /*40d0*/  ISETP.GT.U32.AND P6, PT, R11.reuse, R12, PT ;  /* 0x0000000c0b00720c */ /* 0x040fe20003fc4070 */
[C---:B------:R-:W-:Y:S01]  /*40e0*/  IMAD R3, R11.reuse, R13, R3 ;  /* 0x0000000d0b037224 */ /* 0x040fe200078e0203 */
[----:B------:R-:W-:Y:S01]  /*40f0*/  ISETP.GT.U32.AND P4, PT, R11, R14, PT ;  /* 0x0000000e0b00720c */ /* 0x000fe20003f84070 */
[----:B------:R-:W-:-:S04]  /*4100*/  IMAD.HI.U32 R13, R7, R18, RZ ;  /* 0x00000012070d7227 */ /* 0x000fc800078e00ff */
[----:B------:R-:W-:Y:S01]  /*4110*/  @!P2 IMAD.IADD R4, R4, 0x1, -R11 ;  /* 0x000000010404a824 */ /* 0x000fe200078e0a0b */
[----:B------:R-:W-:Y:S01]  /*4120*/  ISETP.GE.AND P2, PT, R6, RZ, PT ;  /* 0x000000ff0600720c */ /* 0x000fe20003f46270 */
[----:B------:R-:W-:Y:S02]  /*4130*/  IMAD.MOV R13, RZ, RZ, -R13 ;  /* 0x000000ffff0d7224 */ /* 0x000fe400078e0a0d */
[----:B0-----:R-:W-:Y:S02]  /*4140*/  IMAD.MOV.U32 R0, RZ, RZ, R4 ;  /* 0x000000ffff007224 */ /* 0x001fe400078e0004 */
[C---:B------:R-:W-:Y:S02]  /*4150*/  IMAD R18, R11.reuse, R13, R18 ;  /* 0x0000000d0b127224 */ /* 0x040fe400078e0212 */
[----:B------:R-:W-:Y:S01]  /*4160*/  @!P5 IMAD.MOV R0, RZ, RZ, -R0 ;  /* 0x000000ffff00d224 */ /* 0x000fe200078e0a00 */
[C---:B------:R-:W-:Y:S01]  /*4170*/  ISETP.GT.U32.AND P5, PT, R11.reuse, R8, PT ;  /* 0x000000080b00720c */ /* 0x040fe20003fa4070 */
[--C-:B------:R-:W-:Y:S01]  /*4180*/  @!P6 IMAD.IADD R12, R12, 0x1, -R11.reuse ;  /* 0x000000010c0ce824 */ /* 0x100fe200078e0a0b */
[C---:B------:R-:W-:Y:S01]  /*4190*/  ISETP.GT.U32.AND P6, PT, R11.reuse, R18, PT ;  /* 0x000000120b00720c */ /* 0x040fe20003fc4070 */
[----:B------:R-:W-:Y:S01]  /*41a0*/  @!P4 IMAD.IADD R14, R14, 0x1, -R11 ;  /* 0x000000010e0ec824 */ /* 0x000fe200078e0a0b */
[----:B------:R-:W-:Y:S01]  /*41b0*/  ISETP.GT.U32.AND P4, PT, R11, R3, PT ;  /* 0x000000030b00720c */ /* 0x000fe20003f84070 */
[C---:B------:R-:W-:Y:S01]  /*41c0*/  VIADD R6, R27.reuse, 0x3e ;  /* 0x0000003e1b067836 */ /* 0x040fe20000000000 */
[----:B------:R0:W-:Y:S01]  /*41d0*/  STL [R1+0xf0], R0 ;  /* 0x0000f00001007387 */ /* 0x0001e20000100800 */
[----:B------:R-:W-:-:S02]  /*41e0*/  VIADD R4, R27, 0x3d ;  /* 0x0000003d1b047836 */ /* 0x000fc40000000000 */
[----:B------:R-:W-:Y:S01]  /*41f0*/  VIADD R9, R27, 0x3c ;  /* 0x0000003c1b097836 */ /* 0x000fe20000000000 */
[----:B------:R-:W-:Y:S01]  /*4200*/  IABS R17, R6 ;  /* 0x0000000600117213 */ /* 0x000fe20000000000 */
[----:B------:R-:W-:Y:S01]  /*4210*/  IMAD.MOV.U32 R2, RZ, RZ, R12 ;  /* 0x000000ffff027224 */ /* 0x000fe200078e000c */
[----:B------:R-:W-:Y:S01]  /*4220*/  IABS R16, R4 ;  /* 0x0000000400107213 */ /* 0x000fe20000000000 */
[--C-:B------:R-:W-:Y:S01]  /*4230*/  @!P5 IMAD.IADD R8, R8, 0x1, -R11.reuse ;  /* 0x000000010808d824 */ /* 0x100fe200078e0a0b */
[----:B------:R-:W-:Y:S01]  /*4240*/  IABS R15, R9 ;  /* 0x00000009000f7213 */ /* 0x000fe20000000000 */
[----:B------:R-:W-:Y:S01]  /*4250*/  @!P6 IMAD.IADD R18, R18, 0x1, -R11 ;  /* 0x000000011212e824 */ /* 0x000fe200078e0a0b */
[----:B------:R-:W-:Y:S01]  /*4260*/  ISETP.GE.AND P5, PT, R10, RZ, PT ;  /* 0x000000ff0a00720c */ /* 0x000fe20003fa6270 */
[----:B0-----:R-:W-:Y:S02]  /*4270*/  IMAD.MOV.U32 R0, RZ, RZ, R14 ;  /* 0x000000ffff007224 */ /* 0x001fe400078e000e */
[----:B------:R-:W-:Y:S01]  /*4280*/  IMAD.HI.U32 R13, R7, R17, RZ ;  /* 0x00000011070d7227 */ /* 0x000fe200078e00ff */
[----:B------:R-:W-:-:S03]  /*4290*/  ISETP.GT.U32.AND P6, PT, R11, R18, PT ;  /* 0x000000120b00720c */ /* 0x000fc60003fc4070 */
[----:B------:R-:W-:-:S04]  /*42a0*/  IMAD.HI.U32 R10, R7, R16, RZ ;  /* 0x00000010070a7227 */ /* 0x000fc800078e00ff */
[----:B------:R-:W-:Y:S01]  /*42b0*/  @!P4 IMAD.IADD R3, R3, 0x1, -R11 ;  /* 0x000000010303c824 */ /* 0x000fe200078e0a0b */
[----:B------:R-:W-:Y:S01]  /*42c0*/  ISETP.GE.AND P4, PT, R6, RZ, PT ;  /* 0x000000ff0600720c */ /* 0x000fe20003f86270 */
[----:B------:R-:W-:Y:S02]  /*42d0*/  @!P0 IMAD.MOV R0, RZ, RZ, -R0 ;  /* 0x000000ffff008224 */ /* 0x000fe400078e0a00 */
[----:B------:R-:W-:Y:S01]  /*42e0*/  IMAD.HI.U32 R6, R7, R15, RZ ;  /* 0x0000000f07067227 */ /* 0x000fe200078e00ff */
[----:B------:R-:W-:Y:S02]  /*42f0*/  ISETP.GT.U32.AND P0, PT, R11, R3, PT ;  /* 0x000000030b00720c */ /* 0x000fe40003f04070 */
[----:B------:R0:W-:Y:S01]  /*4300*/  STL [R1+0xec], R0 ;  /* 0x0000ec0001007387 */ /* 0x0001e20000100800 */
[----:B------:R-:W-:Y:S02]  /*4310*/  IMAD.MOV R13, RZ, RZ, -R13 ;  /* 0x000000ffff0d7224 */ /* 0x000fe400078e0a0d */
[----:B------:R-:W-:-:S02]  /*4320*/  IMAD.MOV R10, RZ, RZ, -R10 ;  /* 0x000000ffff0a7224 */ /* 0x000fc400078e0a0a */
[C---:B------:R-:W-:Y:S02]  /*4330*/  IMAD R17, R11.reuse, R13, R17 ;  /* 0x0000000d0b117224 */ /* 0x040fe400078e0211 */
[----:B------:R-:W-:Y:S02]  /*4340*/  IMAD.MOV R6, RZ, RZ, -R6 ;  /* 0x000000ffff067224 */ /* 0x000fe400078e0a06 */
[C---:B------:R-:W-:Y:S02]  /*4350*/  IMAD R16, R11.reuse, R10, R16 ;  /* 0x0000000a0b107224 */ /* 0x040fe400078e0210 */
[----:B0-----:R-:W-:Y:S02]  /*4360*/  IMAD.MOV.U32 R0, RZ, RZ, R8 ;  /* 0x000000ffff007224 */ /* 0x001fe400078e0008 */
[----:B------:R-:W-:Y:S01]  /*4370*/  @!P1 IMAD.MOV R2, RZ, RZ, -R2 ;  /* 0x000000ffff029224 */ /* 0x000fe200078e0a02 */
[C---:B------:R-:W-:Y:S01]  /*4380*/  ISETP.GT.U32.AND P1, PT, R11.reuse, R17, PT ;  /* 0x000000110b00720c */ /* 0x040fe20003f24070 */
[----:B------:R-:W-:-:S02]  /*4390*/  IMAD R15, R11, R6, R15 ;  /* 0x000000060b0f7224 */ /* 0x000fc400078e020f */
[----:B------:R-:W-:Y:S01]  /*43a0*/  @!P2 IMAD.MOV R0, RZ, RZ, -R0 ;  /* 0x000000ffff00a224 */ /* 0x000fe200078e0a00 */
[C---:B------:R-:W-:Y:S01]  /*43b0*/  ISETP.GT.U32.AND P2, PT, R11.reuse, R16, PT ;  /* 0x000000100b00720c */ /* 0x040fe20003f44070 */
[--C-:B------:R-:W-:Y:S01]  /*43c0*/  @!P6 IMAD.IADD R18, R18, 0x1, -R11.reuse ;  /* 0x000000011212e824 */ /* 0x100fe200078e0a0b */
[----:B------:R-:W-:Y:S01]  /*43d0*/  ISETP.GT.U32.AND P6, PT, R11, R15, PT ;  /* 0x0000000f0b00720c */ /* 0x000fe20003fc4070 */
[C---:B------:R-:W-:Y:S01]  /*43e0*/  VIADD R8, R27.reuse, 0x3b ;  /* 0x0000003b1b087836 */ /* 0x040fe20000000000 */
[----:B------:R-:W-:Y:S01]  /*43f0*/  STL [R1+0xe8], R2 ;  /* 0x0000e80201007387 */ /* 0x000fe20000100800 */
[----:B------:R-:W-:Y:S02]  /*4400*/  VIADD R12, R27, 0x3a ;  /* 0x0000003a1b0c7836 */ /* 0x000fe40000000000 */
[--C-:B------:R-:W-:Y:S01]  /*4410*/  @!P0 IMAD.IADD R3, R3, 0x1, -R11.reuse ;  /* 0x0000000103038824 */ /* 0x100fe200078e0a0b */
[----:B------:R-:W-:Y:S01]  /*4420*/  ISETP.GE.AND P0, PT, R4, RZ, PT ;  /* 0x000000ff0400720c */ /* 0x000fe20003f06270 */
[--C-:B------:R-:W-:Y:S01]  /*4430*/  @!P1 IMAD.IADD R17, R17, 0x1, -R11.reuse ;  /* 0x0000000111119824 */ /* 0x100fe200078e0a0b */
[----:B------:R-:W-:Y:S01]  /*4440*/  IABS R6, R8 ;  /* 0x0000000800067213 */ /* 0x000fe20000000000 */
[----:B------:R0:W-:Y:S01]  /*4450*/  STL [R1+0xe4], R0 ;  /* 0x0000e40001007387 */ /* 0x0001e20000100800 */
[----:B------:R-:W-:Y:S01]  /*4460*/  IABS R4, R12 ;  /* 0x0000000c00047213 */ /* 0x000fe20000000000 */
[--C-:B------:R-:W-:Y:S01]  /*4470*/  @!P2 IMAD.IADD R16, R16, 0x1, -R11.reuse ;  /* 0x000000011010a824 */ /* 0x100fe200078e0a0b */
[----:B------:R-:W-:Y:S01]  /*4480*/  ISETP.GT.U32.AND P2, PT, R11, R17, PT ;  /* 0x000000110b00720c */ /* 0x000fe20003f44070 */
[----:B------:R-:W-:Y:S01]  /*4490*/  @!P6 IMAD.IADD R15, R15, 0x1, -R11 ;  /* 0x000000010f0fe824 */ /* 0x000fe200078e0a0b */
[----:B------:R-:W-:Y:S01]  /*44a0*/  ISETP.GE.AND P1, PT, R9, RZ, PT ;  /* 0x000000ff0900720c */ /* 0x000fe20003f26270 */
[----:B------:R-:W-:Y:S01]  /*44b0*/  IMAD.HI.U32 R10, R7, R6, RZ ;  /* 0x00000006070a7227 */ /* 0x000fe200078e00ff */
[----:B------:R-:W-:-:S03]  /*44c0*/  ISETP.GT.U32.AND P6, PT, R11, R16, PT ;  /* 0x000000100b00720c */ /* 0x000fc60003fc4070 */
[----:B0-----:R-:W-:Y:S02]  /*44d0*/  IMAD.MOV.U32 R0, RZ, RZ, R3 ;  /* 0x000000ffff007224 */ /* 0x001fe400078e0003 */
[----:B------:R-:W-:-:S04]  /*44e0*/  IMAD.HI.U32 R3, R7, R4, RZ ;  /* 0x0000000407037227 */ /* 0x000fc800078e00ff */
[----:B------:R-:W-:Y:S02]  /*44f0*/  IMAD.MOV R10, RZ, RZ, -R10 ;  /* 0x000000ffff0a7224 */ /* 0x000fe400078e0a0a */
[----:B------:R-:W-:Y:S02]  /*4500*/  IMAD.MOV R3, RZ, RZ, -R3 ;  /* 0x000000ffff037224 */ /* 0x000fe400078e0a03 */
[C---:B------:R-:W-:Y:S02]  /*4510*/  IMAD R6, R11.reuse, R10, R6 ;  /* 0x0000000a0b067224 */ /* 0x040fe400078e0206 */
[----:B------:R-:W-:Y:S02]  /*4520*/  IMAD R4, R11, R3, R4 ;  /* 0x000000030b047224 */ /* 0x000fe400078e0204 */
[----:B------:R-:W-:Y:S02]  /*4530*/  VIADD R9, R27, 0x39 ;  /* 0x000000391b097836 */ /* 0x000fe40000000000 */
[--C-:B------:R-:W-:Y:S01]  /*4540*/  @!P2 IMAD.IADD R17, R17, 0x1, -R11.reuse ;  /* 0x000000011111a824 */ /* 0x100fe200078e0a0b */
[C---:B------:R-:W-:Y:S01]  /*4550*/  ISETP.GT.U32.AND P2, PT, R11.reuse, R6, PT ;  /* 0x000000060b00720c */ /* 0x040fe20003f44070 */
[----:B------:R-:W-:Y:S01]  /*4560*/  @!P6 IMAD.IADD R16, R16, 0x1, -R11 ;  /* 0x000000011010e824 */ /* 0x000fe200078e0a0b */
[----:B------:R-:W-:Y:S01]  /*4570*/  ISETP.GT.U32.AND P6, PT, R11, R4, PT ;  /* 0x000000040b00720c */ /* 0x000fe20003fc4070 */
[----:B------:R-:W-:Y:S01]  /*4580*/  @!P3 IMAD.MOV R0, RZ, RZ, -R0 ;  /* 0x000000ffff00b224 */ /* 0x000fe200078e0a00 */
[----:B------:R-:W-:Y:S01]  /*4590*/  IABS R19, R9 ;  /* 0x0000000900137213 */ /* 0x000fe20000000000 */
[----:B------:R-:W-:Y:S01]  /*45a0*/  VIADD R10, R27, 0x38 ;  /* 0x000000381b0a7836 */ /* 0x000fe20000000000 */
[----:B------:R-:W-:Y:S01]  /*45b0*/  ISETP.GT.U32.AND P3, PT, R11, R15, PT ;  /* 0x0000000f0b00720c */ /* 0x000fe20003f64070 */
[----:B------:R-:W-:Y:S01]  /*45c0*/  VIADD R3, R27, 0x37 ;  /* 0x000000371b037836 */ /* 0x000fe20000000000 */
[----:B------:R0:W-:Y:S01]  /*45d0*/  STL [R1+0xe0], R0 ;  /* 0x0000e00001007387 */ /* 0x0001e20000100800 */
[----:B------:R-:W-:Y:S01]  /*45e0*/  IMAD.HI.U32 R20, R7, R19, RZ ;  /* 0x0000001307147227 */ /* 0x000fe200078e00ff */
[----:B------:R-:W-:-:S03]  /*45f0*/  IABS R14, R10 ;  /* 0x0000000a000e7213 */ /* 0x000fc60000000000 */
[----:B------:R-:W-:Y:S02]  /*4600*/  IMAD.MOV R20, RZ, RZ, -R20 ;  /* 0x000000ffff147224 */ /* 0x000fe400078e0a14 */
[--C-:B------:R-:W-:Y:S01]  /*4610*/  @!P2 IMAD.IADD R6, R6, 0x1, -R11.reuse ;  /* 0x000000010606a824 */ /* 0x100fe200078e0a0b */
[----:B------:R-:W-:Y:S01]  /*4620*/  ISETP.GE.AND P2, PT, R12, RZ, PT ;  /* 0x000000ff0c00720c */ /* 0x000fe20003f46270 */
[----:B------:R-:W-:Y:S02]  /*4630*/  @!P6 IMAD.IADD R4, R4, 0x1, -R11 ;  /* 0x000000010404e824 */ /* 0x000fe400078e0a0b */
[----:B0-----:R-:W-:Y:S01]  /*4640*/  IMAD.MOV.U32 R0, RZ, RZ, R18 ;  /* 0x000000ffff007224 */ /* 0x001fe200078e0012 */
[C---:B------:R-:W-:Y:S01]  /*4650*/  ISETP.GT.U32.AND P6, PT, R11.reuse, R6, PT ;  /* 0x000000060b00720c */ /* 0x040fe20003fc4070 */
[C---:B------:R-:W-:Y:S02]  /*4660*/  IMAD R12, R11.reuse, R20, R19 ;  /* 0x000000140b0c7224 */ /* 0x040fe400078e0213 */
[----:B------:R-:W-:Y:S01]  /*4670*/  @!P5 IMAD.MOV R0, RZ, RZ, -R0 ;  /* 0x000000ffff00d224 */ /* 0x000fe200078e0a00 */
[----:B------:R-:W-:Y:S01]  /*4680*/  ISETP.GT.U32.AND P5, PT, R11, R4, PT ;  /* 0x000000040b00720c */ /* 0x000fe20003fa4070 */
[----:B------:R-:W-:Y:S01]  /*4690*/  @!P3 IMAD.IADD R15, R15, 0x1, -R11 ;  /* 0x000000010f0fb824 */ /* 0x000fe200078e0a0b */
[----:B------:R-:W-:Y:S01]  /*46a0*/  ISETP.GE.AND P3, PT, R8, RZ, PT ;  /* 0x000000ff0800720c */ /* 0x000fe20003f66270 */
[----:B------:R-:W-:Y:S01]  /*46b0*/  IMAD.HI.U32 R13, R7, R14, RZ ;  /* 0x0000000e070d7227 */ /* 0x000fe200078e00ff */
[----:B------:R0:W-:Y:S01]  /*46c0*/  STL [R1+0xdc], R0 ;  /* 0x0000dc0001007387 */ /* 0x0001e20000100800 */
[----:B------:R-:W-:-:S02]  /*46d0*/  IABS R8, R3 ;  /* 0x0000000300087213 */ /* 0x000fc40000000000 */
[----:B------:R-:W-:Y:S01]  /*46e0*/  @!P4 IMAD.MOV R17, RZ, RZ, -R17 ;  /* 0x000000ffff11c224 */ /* 0x000fe200078e0a11 */
[C---:B------:R-:W-:Y:S01]  /*46f0*/  ISETP.GT.U32.AND P4, PT, R11.reuse, R12, PT ;  /* 0x0000000c0b00720c */ /* 0x040fe20003f84070 */
[----:B------:R-:W-:Y:S02]  /*4700*/  IMAD.MOV R13, RZ, RZ, -R13 ;  /* 0x000000ffff0d7224 */ /* 0x000fe400078e0a0d */
[----:B------:R-:W-:Y:S01]  /*4710*/  IMAD.MOV.U32 R2, RZ, RZ, R16 ;  /* 0x000000ffff027224 */ /* 0x000fe200078e0010 */
[----:B------:R-:W-:Y:S01]  /*4720*/  STL [R1+0xd8], R17 ;  /* 0x0000d81101007387 */ /* 0x000fe20000100800 */
[----:B------:R-:W-:Y:S02]  /*4730*/  IMAD R14, R11, R13, R14 ;  /* 0x0000000d0b0e7224 */ /* 0x000fe400078e020e */
[----:B0-----:R-:W-:Y:S02]  /*4740*/  IMAD.MOV.U32 R0, RZ, RZ, R15 ;  /* 0x000000ffff007224 */ /* 0x001fe400078e000f */
[----:B------:R-:W-:Y:S01]  /*4750*/  @!P0 IMAD.MOV R2, RZ, RZ, -R2 ;  /* 0x000000ffff028224 */ /* 0x000fe200078e0a02 */
[----:B------:R-:W-:Y:S01]  /*4760*/  ISETP.GE.AND P0, PT, R9, RZ, PT ;  /* 0x000000ff0900720c */ /* 0x000fe20003f06270 */
[----:B------:R-:W-:Y:S01]  /*4770*/  @!P1 IMAD.MOV R0, RZ, RZ, -R0 ;  /* 0x000000ffff009224 */ /* 0x000fe200078e0a00 */
[----:B------:R-:W-:Y:S01]  /*4780*/  ISETP.GE.AND P1, PT, R10, RZ, PT ;  /* 0x000000ff0a00720c */ /* 0x000fe20003f26270 */
[----:B------:R-:W-:Y:S01]  /*4790*/  IMAD.HI.U32 R10, R7, R8, RZ ;  /* 0x00000008070a7227 */ /* 0x000fe200078e00ff */
[----:B------:R0:W-:Y:S03]  /*47a0*/  STL [R1+0xd4], R2 ;  /* 0x0000d40201007387 */ /* 0x0001e60000100800 */
[--C-:B------:R-:W-:Y:S01]  /*47b0*/  @!P6 IMAD.IADD R6, R6, 0x1, -R11.reuse ;  /* 0x000000010606e824 */ /* 0x100fe200078e0a0b */
[----:B------:R-:W-:Y:S01]  /*47c0*/  ISETP.GE.AND P6, PT, R3, RZ, PT ;  /* 0x000000ff0300720c */ /* 0x000fe20003fc6270 */
[--C-:B------:R-:W-:Y:S01]  /*47d0*/  @!P5 IMAD.IADD R4, R4, 0x1, -R11.reuse ;  /* 0x000000010404d824 */ /* 0x100fe200078e0a0b */
[----:B------:R-:W-:Y:S01]  /*47e0*/  ISETP.GT.U32.AND P5, PT, R11, R14, PT ;  /* 0x0000000e0b00720c */ /* 0x000fe20003fa4070 */
[----:B------:R-:W-:Y:S01]  /*47f0*/  IMAD.MOV R3, RZ, RZ, -R10 ;  /* 0x000000ffff037224 */ /* 0x000fe200078e0a0a */
[----:B------:R1:W-:Y:S01]  /*4800*/  STL [R1+0xd0], R0 ;  /* 0x0000d00001007387 */ /* 0x0003e20000100800 */
[----:B------:R-:W-:-:S02]  /*4810*/  @!P4 IMAD.IADD R12, R12, 0x1, -R11 ;  /* 0x000000010c0cc824 */ /* 0x000fc400078e0a0b */
[----:B------:R-:W-:Y:S02]  /*4820*/  VIADD R9, R27, 0x36 ;  /* 0x000000361b097836 */ /* 0x000fe40000000000 */
[C---:B------:R-:W-:Y:S01]  /*4830*/  IMAD R3, R11.reuse, R3, R8 ;  /* 0x000000030b037224 */ /* 0x040fe200078e0208 */
[----:B------:R-:W-:Y:S01]  /*4840*/  ISETP.GT.U32.AND P4, PT, R11, R12, PT ;  /* 0x0000000c0b00720c */ /* 0x000fe20003f84070 */
[----:B0-----:R-:W-:Y:S01]  /*4850*/  IMAD.MOV.U32 R2, RZ, RZ, R6 ;  /* 0x000000ffff027224 */ /* 0x001fe200078e0006 */
[----:B------:R-:W-:Y:S01]  /*4860*/  IABS R10, R9 ;  /* 0x00000009000a7213 */ /* 0x000fe20000000000 */
[----:B------:R-:W-:Y:S02]  /*4870*/  VIADD R15, R27, 0x34 ;  /* 0x000000341b0f7836 */ /* 0x000fe40000000000 */
[----:B-1----:R-:W-:Y:S02]  /*4880*/  IMAD.MOV.U32 R0, RZ, RZ, R4 ;  /* 0x000000ffff007224 */ /* 0x002fe400078e0004 */
[----:B------:R-:W-:-:S02]  /*4890*/  @!P5 IMAD.IADD R14, R14, 0x1, -R11 ;  /* 0x000000010e0ed824 */ /* 0x000fc400078e0a0b */
[----:B------:R-:W-:Y:S01]  /*48a0*/  @!P2 IMAD.MOV R0, RZ, RZ, -R0 ;  /* 0x000000ffff00a224 */ /* 0x000fe200078e0a00 */
[----:B------:R-:W-:Y:S01]  /*48b0*/  ISETP.GT.U32.AND P2, PT, R11, R3, PT ;  /* 0x000000030b00720c */ /* 0x000fe20003f44070 */
[----:B------:R-:W-:Y:S01]  /*48c0*/  IMAD.HI.U32 R6, R7, R10, RZ ;  /* 0x0000000a07067227 */ /* 0x000fe200078e00ff */
[----:B------:R-:W-:-:S03]  /*48d0*/  ISETP.GT.U32.AND P5, PT, R11, R14, PT ;  /* 0x0000000e0b00720c */ /* 0x000fc60003fa4070 */
[----:B------:R-:W-:Y:S01]  /*48e0*/  @!P3 IMAD.MOV R2, RZ, RZ, -R2 ;  /* 0x000000ffff02b224 */ /* 0x000fe200078e0a02 */
[----:B------:R-:W-:Y:S01]  /*48f0*/  ISETP.GE.AND P3, PT, R9, RZ, PT ;  /* 0x000000ff0900720c */ /* 0x000fe20003f66270 */
[----:B------:R-:W-:Y:S01]  /*4900*/  VIADD R4, R27, 0x35 ;  /* 0x000000351b047836 */ /* 0x000fe20000000000 */
[----:B------:R-:W-:Y:S01]  /*4910*/  IABS R9, R15 ;  /* 0x0000000f00097213 */ /* 0x000fe20000000000 */
[----:B------:R-:W-:Y:S01]  /*4920*/  IMAD.MOV R6, RZ, RZ, -R6 ;  /* 0x000000ffff067224 */ /* 0x000fe200078e0a06 */
[----:B------:R-:W-:Y:S01]  /*4930*/  STL [R1+0xcc], R2 ;  /* 0x0000cc0201007387 */ /* 0x000fe20000100800 */
[--C-:B------:R-:W-:Y:S01]  /*4940*/  @!P4 IMAD.IADD R12, R12, 0x1, -R11.reuse ;  /* 0x000000010c0cc824 */ /* 0x100fe200078e0a0b */
[----:B------:R-:W-:Y:S01]  /*4950*/  IABS R8, R4 ;  /* 0x0000000400087213 */ /* 0x000fe20000000000 */
[----:B------:R-:W-:Y:S01]  /*4960*/  IMAD R10, R11, R6, R10 ;  /* 0x000000060b0a7224 */ /* 0x000fe200078e020a */
[----:B------:R0:W-:Y:S01]  /*4970*/  STL [R1+0xc8], R0 ;  /* 0x0000c80001007387 */ /* 0x0001e20000100800 */
[----:B------:R-:W-:Y:S01]  /*4980*/  @!P2 IMAD.IADD R3, R3, 0x1, -R11 ;  /* 0x000000010303a824 */ /* 0x000fe200078e0a0b */
[----:B------:R-:W-:Y:S01]  /*4990*/  ISETP.GE.AND P4, PT, R4, RZ, PT ;  /* 0x000000ff0400720c */ /* 0x000fe20003f86270 */
[----:B------:R-:W-:-:S03]  /*49a0*/  IMAD.HI.U32 R13, R7, R8, RZ ;  /* 0x00000008070d7227 */ /* 0x000fc600078e00ff */
[----:B------:R-:W-:Y:S01]  /*49b0*/  ISETP.GT.U32.AND P2, PT, R11, R3, PT ;  /* 0x000000030b00720c */ /* 0x000fe20003f44070 */
[----:B------:R-:W-:Y:S01]  /*49c0*/  @!P5 IMAD.IADD R14, R14, 0x1, -R11 ;  /* 0x000000010e0ed824 */ /* 0x000fe200078e0a0b */
[----:B------:R-:W-:Y:S01]  /*49d0*/  ISETP.GE.AND P5, PT, R15, RZ, PT ;  /* 0x000000ff0f00720c */ /* 0x000fe20003fa6270 */
[----:B------:R-:W-:Y:S02]  /*49e0*/  IMAD.MOV R13, RZ, RZ, -R13 ;  /* 0x000000ffff0d7224 */ /* 0x000fe400078e0a0d */
[----:B0-----:R-:W-:Y:S02]  /*49f0*/  IMAD.MOV.U32 R0, RZ, RZ, R12 ;  /* 0x000000ffff007224 */ /* 0x001fe400078e000c */
[----:B------:R-:W-:Y:S02]  /*4a00*/  VIADD R4, R27, 0x33 ;  /* 0x000000331b047836 */ /* 0x000fe40000000000 */
[----:B------:R-:W-:Y:S01]  /*4a10*/  @!P0 IMAD.MOV R0, RZ, RZ, -R0 ;  /* 0x000000ffff008224 */ /* 0x000fe200078e0a00 */
[----:B------:R-:W-:Y:S01]  /*4a20*/  ISETP.GT.U32.AND P0, PT, R11, R10, PT ;  /* 0x0000000a0b00720c */ /* 0x000fe20003f04070 */
[----:B------:R-:W-:Y:S01]  /*4a30*/  IMAD.HI.U32 R12, R7, R9, RZ ;  /* 0x00000009070c7227 */ /* 0x000fe200078e00ff */
[----:B------:R-:W-:-:S02]  /*4a40*/  IABS R6, R4 ;  /* 0x0000000400067213 */ /* 0x000fc40000000000 */
[----:B------:R0:W-:Y:S01]  /*4a50*/  STL [R1+0xc4], R0 ;  /* 0x0000c40001007387 */ /* 0x0001e20000100800 */
[----:B------:R-:W-:Y:S02]  /*4a60*/  IMAD R8, R11, R13, R8 ;  /* 0x0000000d0b087224 */ /* 0x000fe400078e0208 */
[----:B------:R-:W-:Y:S02]  /*4a70*/  IMAD.MOV R12, RZ, RZ, -R12 ;  /* 0x000000ffff0c7224 */ /* 0x000fe400078e0a0c */
[--C-:B------:R-:W-:Y:S01]  /*4a80*/  @!P2 IMAD.IADD R3, R3, 0x1, -R11.reuse ;  /* 0x000000010303a824 */ /* 0x100fe200078e0a0b */
[----:B------:R-:W-:Y:S01]  /*4a90*/  ISETP.GT.U32.AND P2, PT, R11, R8, PT ;  /* 0x000000080b00720c */ /* 0x000fe20003f44070 */
[C---:B------:R-:W-:Y:S02]  /*4aa0*/  VIADD R13, R27.reuse, 0x32 ;  /* 0x000000321b0d7836 */ /* 0x040fe40000000000 */
[----:B------:R-:W-:Y:S02]  /*4ab0*/  @!P0 IMAD.IADD R10, R10, 0x1, -R11 ;  /* 0x000000010a0a8824 */ /* 0x000fe400078e0a0b */
[----:B0-----:R-:W-:Y:S01]  /*4ac0*/  IMAD.MOV.U32 R0, RZ, RZ, R14 ;  /* 0x000000ffff007224 */ /* 0x001fe200078e000e */
[----:B------:R-:W-:Y:S01]  /*4ad0*/  IABS R17, R13 ;  /* 0x0000000d00117213 */ /* 0x000fe20000000000 */
[----:B------:R-:W-:Y:S01]  /*4ae0*/  VIADD R15, R27, 0x2e ;  /* 0x0000002e1b0f7836 */ /* 0x000fe20000000000 */
[C---:B------:R-:W-:Y:S01]  /*4af0*/  ISETP.GT.U32.AND P0, PT, R11.reuse, R10, PT ;  /* 0x0000000a0b00720c */ /* 0x040fe20003f04070 */
[----:B------:R-:W-:Y:S01]  /*4b00*/  @!P1 IMAD.MOV R0, RZ, RZ, -R0 ;  /* 0x000000ffff009224 */ /* 0x000fe200078e0a00 */
[----:B------:R-:W-:Y:S01]  /*4b10*/  ISETP.GE.AND P1, PT, R4, RZ, PT ;  /* 0x000000ff0400720c */ /* 0x000fe20003f26270 */
[----:B------:R-:W-:-:S02]  /*4b20*/  IMAD R4, R11, R12, R9 ;  /* 0x0000000c0b047224 */ /* 0x000fc400078e0209 */
[C---:B------:R-:W-:Y:S01]  /*4b30*/  IMAD.HI.U32 R9, R7.reuse, R6, RZ ;  /* 0x0000000607097227 */ /* 0x040fe200078e00ff */
[----:B------:R0:W-:Y:S03]  /*4b40*/  STL [R1+0xc0], R0 ;  /* 0x0000c00001007387 */ /* 0x0001e60000100800 */
[----:B------:R-:W-:Y:S02]  /*4b50*/  @!P2 IMAD.IADD R8, R8, 0x1, -R11 ;  /* 0x000000010808a824 */ /* 0x000fe400078e0a0b */
[----:B------:R-:W-:-:S03]  /*4b60*/  IMAD.HI.U32 R12, R7, R17, RZ ;  /* 0x00000011070c7227 */ /* 0x000fc600078e00ff */
[C---:B------:R-:W-:Y:S01]  /*4b70*/  ISETP.GT.U32.AND P2, PT, R11.reuse, R8, PT ;  /* 0x000000080b00720c */ /* 0x040fe20003f44070 */
[----:B------:R-:W-:Y:S02]  /*4b80*/  @!P0 IMAD.IADD R10, R10, 0x1, -R11 ;  /* 0x000000010a0a8824 */ /* 0x000fe400078e0a0b */
[----:B0-----:R-:W-:Y:S02]  /*4b90*/  IMAD.MOV.U32 R0, RZ, RZ, R3 ;  /* 0x000000ffff007224 */ /* 0x001fe400078e0003 */
[----:B------:R-:W-:Y:S02]  /*4ba0*/  IMAD.MOV R3, RZ, RZ, -R9 ;  /* 0x000000ffff037224 */ /* 0x000fe400078e0a09 */
[----:B------:R-:W-:Y:S01]  /*4bb0*/  @!P6 IMAD.MOV R0, RZ, RZ, -R0 ;  /* 0x000000ffff00e224 */ /* 0x000fe200078e0a00 */
[C---:B------:R-:W-:Y:S01]  /*4bc0*/  ISETP.GT.U32.AND P6, PT, R11.reuse, R4, PT ;  /* 0x000000040b00720c */ /* 0x040fe20003fc4070 */
[----:B------:R-:W-:Y:S02]  /*4bd0*/  IMAD R6, R11, R3, R6 ;  /* 0x000000030b067224 */ /* 0x000fe400078e0206 */
[----:B------:R-:W-:Y:S01]  /*4be0*/  VIADD R9, R27, 0x31 ;  /* 0x000000311b097836 */ /* 0x000fe20000000000 */
[----:B------:R0:W-:Y:S01]  /*4bf0*/  STL [R1+0xbc], R0 ;  /* 0x0000bc0001007387 */ /* 0x0001e20000100800 */
[----:B------:R-:W-:Y:S01]  /*4c00*/  IMAD.MOV R12, RZ, RZ, -R12 ;  /* 0x000000ffff0c7224 */ /* 0x000fe200078e0a0c */
[----:B------:R-:W-:Y:S01]  /*4c10*/  ISETP.GT.U32.AND P0, PT, R11, R6, PT ;  /* 0x000000060b00720c */ /* 0x000fe20003f04070 */
[----:B------:R-:W-:Y:S01]  /*4c20*/  @!P2 IMAD.IADD R8, R8, 0x1, -R11 ;  /* 0x000000010808a824 */ /* 0x000fe200078e0a0b */
[----:B------:R-:W-:Y:S01]  /*4c30*/  IABS R16, R9 ;  /* 0x0000000900107213 */ /* 0x000fe20000000000 */
[----:B------:R-:W-:Y:S01]  /*4c40*/  VIADD R3, R27, 0x30 ;  /* 0x000000301b037836 */ /* 0x000fe20000000000 */
[----:B------:R-:W-:Y:S01]  /*4c50*/  ISETP.GE.AND P2, PT, R9, RZ, PT ;  /* 0x000000ff0900720c */ /* 0x000fe20003f46270 */
[----:B------:R-:W-:-:S02]  /*4c60*/  IMAD R17, R11, R12, R17 ;  /* 0x0000000c0b117224 */ /* 0x000fc400078e0211 */
[----:B------:R-:W-:Y:S01]  /*4c70*/  @!P6 IMAD.IADD R4, R4, 0x1, -R11 ;  /* 0x000000010404e824 */ /* 0x000fe200078e0a0b */
[----:B------:R-:W-:Y:S01]  /*4c80*/  IABS R14, R3 ;  /* 0x00000003000e7213 */ /* 0x000fe20000000000 */
[----:B0-----:R-:W-:Y:S02]  /*4c90*/  IMAD.MOV.U32 R0, RZ, RZ, R10 ;  /* 0x000000ffff007224 */ /* 0x001fe400078e000a */
[----:B------:R-:W-:Y:S01]  /*4ca0*/  IMAD.HI.U32 R10, R7, R16, RZ ;  /* 0x00000010070a7227 */ /* 0x000fe200078e00ff */
[----:B------:R-:W-:-:S03]  /*4cb0*/  ISETP.GT.U32.AND P6, PT, R11, R4, PT ;  /* 0x000000040b00720c */ /* 0x000fc60003fc4070 */
[----:B------:R-:W-:Y:S02]  /*4cc0*/  IMAD.MOV R10, RZ, RZ, -R10 ;  /* 0x000000ffff0a7224 */ /* 0x000fe400078e0a0a */
[--C-:B------:R-:W-:Y:S02]  /*4cd0*/  @!P0 IMAD.IADD R6, R6, 0x1, -R11.reuse ;  /* 0x0000000106068824 */ /* 0x100fe400078e0a0b */
[C---:B------:R-:W-:Y:S02]  /*4ce0*/  IMAD R16, R11.reuse, R10, R16 ;  /* 0x0000000a0b107224 */ /* 0x040fe400078e0210 */
[----:B------:R-:W-:Y:S01]  /*4cf0*/  IMAD.MOV.U32 R2, RZ, RZ, R8 ;  /* 0x000000ffff027224 */ /* 0x000fe200078e0008 */
[----:B------:R-:W-:Y:S01]  /*4d00*/  ISETP.GT.U32.AND P0, PT, R11, R6, PT ;  /* 0x000000060b00720c */ /* 0x000fe20003f04070 */
[----:B------:R-:W-:Y:S01]  /*4d10*/  @!P3 IMAD.MOV R0, RZ, RZ, -R0 ;  /* 0x000000ffff00b224 */ /* 0x000fe200078e0a00 */
[----:B------:R-:W-:Y:S01]  /*4d20*/  ISETP.GE.AND P3, PT, R13, RZ, PT ;  /* 0x000000ff0d00720c */ /* 0x000fe20003f66270 */
[----:B------:R-:W-:Y:S01]  /*4d30*/  @!P6 IMAD.IADD R4, R4, 0x1, -R11 ;  /* 0x000000010404e824 */ /* 0x000fe200078e0a0b */
[C---:B------:R-:W-:Y:S01]  /*4d40*/  ISETP.GT.U32.AND P6, PT, R11.reuse, R17, PT ;  /* 0x000000110b00720c */ /* 0x040fe20003fc4070 */
[----:B------:R-:W-:Y:S01]  /*4d50*/  @!P4 IMAD.MOV R2, RZ, RZ, -R2 ;  /* 0x000000ffff02c224 */ /* 0x000fe200078e0a02 */
[----:B------:R-:W-:Y:S01]  /*4d60*/  ISETP.GT.U32.AND P4, PT, R11, R16, PT ;  /* 0x000000100b00720c */ /* 0x000fe20003f84070 */
[----:B------:R0:W-:Y:S01]  /*4d70*/  STL [R1+0xb8], R0 ;  /* 0x0000b80001007387 */ /* 0x0001e20000100800 */
[----:B------:R-:W-:-:S03]  /*4d80*/  IMAD.HI.U32 R13, R7, R14, RZ ;  /* 0x0000000e070d7227 */ /* 0x000fc600078e00ff */
[----:B------:R-:W-:Y:S01]  /*4d90*/  STL [R1+0xb4], R2 ;  /* 0x0000b40201007387 */ /* 0x000fe20000100800 */
[----:B------:R-:W-:Y:S02]  /*4da0*/  IMAD.MOV R9, RZ, RZ, -R13 ;  /* 0x000000ffff097224 */ /* 0x000fe400078e0a0d */
[----:B------:R-:W-:Y:S02]  /*4db0*/  VIADD R8, R27, 0x2f ;  /* 0x0000002f1b087836 */ /* 0x000fe40000000000 */
[--C-:B------:R-:W-:Y:S02]  /*4dc0*/  @!P0 IMAD.IADD R6, R6, 0x1, -R11.reuse ;  /* 0x0000000106068824 */ /* 0x100fe400078e0a0b */
[----:B0-----:R-:W-:Y:S01]  /*4dd0*/  IMAD.MOV.U32 R0, RZ, RZ, R4 ;  /* 0x000000ffff007224 */ /* 0x001fe200078e0004 */
[----:B------:R-:W-:Y:S01]  /*4de0*/  IABS R4, R8 ;  /* 0x0000000800047213 */ /* 0x000fe20000000000 */
[----:B------:R-:W-:Y:S02]  /*4df0*/  IMAD R14, R11, R9, R14 ;  /* 0x000000090b0e7224 */ /* 0x000fe400078e020e */
[----:B------:R-:W-:Y:S01]  /*4e00*/  @!P5 IMAD.MOV R0, RZ, RZ, -R0 ;  /* 0x000000ffff00d224 */ /* 0x000fe200078e0a00 */
[----:B------:R-:W-:Y:S01]  /*4e10*/  ISETP.GE.AND P5, PT, R3, RZ, PT ;  /* 0x000000ff0300720c */ /* 0x000fe20003fa6270 */
[--C-:B------:R-:W-:Y:S01]  /*4e20*/  @!P6 IMAD.IADD R17, R17, 0x1, -R11.reuse ;  /* 0x000000011111e824 */ /* 0x100fe200078e0a0b */
[----:B------:R-:W-:Y:S01]  /*4e30*/  IABS R3, R15 ;  /* 0x0000000f00037213 */ /* 0x000fe20000000000 */
[----:B------:R-:W-:Y:S01]  /*4e40*/  @!P4 IMAD.IADD R16, R16, 0x1, -R11 ;  /* 0x000000011010c824 */ /* 0x000fe200078e0a0b */
[----:B------:R0:W-:Y:S01]  /*4e50*/  STL [R1+0xb0], R0 ;  /* 0x0000b00001007387 */ /* 0x0001e20000100800 */
[----:B------:R-:W-:Y:S01]  /*4e60*/  ISETP.GT.U32.AND P0, PT, R11, R14, PT ;  /* 0x0000000e0b00720c */ /* 0x000fe20003f04070 */
[----:B------:R-:W-:Y:S01]  /*4e70*/  VIADD R13, R27, 0x2d ;  /* 0x0000002d1b0d7836 */ /* 0x000fe20000000000 */
[----:B------:R-:W-:Y:S01]  /*4e80*/  ISETP.GE.AND P6, PT, R8, RZ, PT ;  /* 0x000000ff0800720c */ /* 0x000fe20003fc6270 */
[----:B------:R-:W-:Y:S01]  /*4e90*/  IMAD.HI.U32 R8, R7, R4, RZ ;  /* 0x0000000407087227 */ /* 0x000fe200078e00ff */
[----:B------:R-:W-:-:S02]  /*4ea0*/  ISETP.GT.U32.AND P4, PT, R11, R17, PT ;  /* 0x000000110b00720c */ /* 0x000fc40003f84070 */
[----:B------:R-:W-:Y:S01]  /*4eb0*/  IABS R9, R13 ;  /* 0x0000000d00097213 */ /* 0x000fe20000000000 */
[----:B------:R-:W-:Y:S02]  /*4ec0*/  IMAD.MOV R8, RZ, RZ, -R8 ;  /* 0x000000ffff087224 */ /* 0x000fe400078e0a08 */
[----:B0-----:R-:W-:Y:S02]  /*4ed0*/  IMAD.MOV.U32 R0, RZ, RZ, R6 ;  /* 0x000000ffff007224 */ /* 0x001fe400078e0006 */
[----:B------:R-:W-:-:S04]  /*4ee0*/  IMAD.HI.U32 R6, R7, R3, RZ ;  /* 0x0000000307067227 */ /* 0x000fc800078e00ff */
[----:B------:R-:W-:Y:S01]  /*4ef0*/  @!P1 IMAD.MOV R0, RZ, RZ, -R0 ;  /* 0x000000ffff009224 */ /* 0x000fe200078e0a00 */
[C---:B------:R-:W-:Y:S01]  /*4f00*/  ISETP.GT.U32.AND P1, PT, R11.reuse, R16, PT ;  /* 0x000000100b00720c */ /* 0x040fe20003f24070 */
[----:B------:R-:W-:Y:S02]  /*4f10*/  IMAD.MOV R6, RZ, RZ, -R6 ;  /* 0x000000ffff067224 */ /* 0x000fe400078e0a06 */
[C---:B------:R-:W-:Y:S01]  /*4f20*/  IMAD R4, R11.reuse, R8, R4 ;  /* 0x000000080b047224 */ /* 0x040fe200078e0204 */
[----:B------:R0:W-:Y:S01]  /*4f30*/  STL [R1+0xac], R0 ;  /* 0x0000ac0001007387 */ /* 0x0001e20000100800 */
[----:B------:R-:W-:Y:S02]  /*4f40*/  IMAD R3, R11, R6, R3 ;  /* 0x000000060b037224 */ /* 0x000fe400078e0203 */
[--C-:B------:R-:W-:Y:S02]  /*4f50*/  @!P0 IMAD.IADD R14, R14, 0x1, -R11.reuse ;  /* 0x000000010e0e8824 */ /* 0x100fe400078e0a0b */
[--C-:B------:R-:W-:Y:S01]  /*4f60*/  @!P4 IMAD.IADD R17, R17, 0x1, -R11.reuse ;  /* 0x000000011111c824 */ /* 0x100fe200078e0a0b */
[----:B------:R-:W-:Y:S01]  /*4f70*/  ISETP.GT.U32.AND P4, PT, R11, R4, PT ;  /* 0x000000040b00720c */ /* 0x000fe20003f84070 */
[----:B------:R-:W-:Y:S01]  /*4f80*/  VIADD R8, R27, 0x2c ;  /* 0x0000002c1b087836 */ /* 0x000fe20000000000 */
[C---:B------:R-:W-:Y:S01]  /*4f90*/  ISETP.GT.U32.AND P0, PT, R11.reuse, R14, PT ;  /* 0x0000000e0b00720c */ /* 0x040fe20003f04070 */
[----:B------:R-:W-:Y:S01]  /*4fa0*/  @!P1 IMAD.IADD R16, R16, 0x1, -R11 ;  /* 0x0000000110109824 */ /* 0x000fe200078e0a0b */
[----:B------:R-:W-:Y:S01]  /*4fb0*/  ISETP.GT.U32.AND P1, PT, R11, R3, PT ;  /* 0x000000030b00720c */ /* 0x000fe20003f24070 */
[----:B0-----:R-:W-:Y:S01]  /*4fc0*/  IMAD.MOV.U32 R0, RZ, RZ, R17 ;  /* 0x000000ffff007224 */ /* 0x001fe200078e0011 */
[----:B------:R-:W-:Y:S01]  /*4fd0*/  IABS R10, R8 ;  /* 0x00000008000a7213 */ /* 0x000fe20000000000 */
[----:B------:R-:W-:-:S04]  /*4fe0*/  IMAD.HI.U32 R6, R7, R9, RZ ;  /* 0x0000000907067227 */ /* 0x000fc800078e00ff */
[----:B------:R-:W-:Y:S01]  /*4ff0*/  @!P3 IMAD.MOV R0, RZ, RZ, -R0 ;  /* 0x000000ffff00b224 */ /* 0x000fe200078e0a00 */
[----:B------:R-:W-:Y:S01]  /*5000*/  ISETP.GE.AND P3, PT, R13, RZ, PT ;  /* 0x000000ff0d00720c */ /* 0x000fe20003f66270 */
[--C-:B------:R-:W-:Y:S02]  /*5010*/  @!P4 IMAD.IADD R4, R4, 0x1, -R11.reuse ;  /* 0x000000010404c824 */ /* 0x100fe400078e0a0b */
[--C-:B------:R-:W-:Y:S01]  /*5020*/  @!P0 IMAD.IADD R14, R14, 0x1, -R11.reuse ;  /* 0x000000010e0e8824 */ /* 0x100fe200078e0a0b */
[----:B------:R0:W-:Y:S01]  /*5030*/  STL [R1+0xa8], R0 ;  /* 0x0000a80001007387 */ /* 0x0001e20000100800 */
[----:B------:R-:W-:Y:S01]  /*5040*/  @!P1 IMAD.IADD R3, R3, 0x1, -R11 ;  /* 0x0000000103039824 */ /* 0x000fe200078e0a0b */
[----:B------:R-:W-:Y:S01]  /*5050*/  ISETP.GT.U32.AND P4, PT, R11, R4, PT ;  /* 0x000000040b00720c */ /* 0x000fe20003f84070 */
[----:B------:R-:W-:Y:S01]  /*5060*/  IMAD.MOV R6, RZ, RZ, -R6 ;  /* 0x000000ffff067224 */ /* 0x000fe200078e0a06 */
[----:B------:R-:W-:Y:S01]  /*5070*/  ISETP.GE.AND P0, PT, R15, RZ, PT ;  /* 0x000000ff0f00720c */ /* 0x000fe20003f06270 */
[----:B------:R-:W-:Y:S01]  /*5080*/  IMAD.HI.U32 R13, R7, R10, RZ ;  /* 0x0000000a070d7227 */ /* 0x000fe200078e00ff */
[----:B------:R-:W-:-:S03]  /*5090*/  ISETP.GT.U32.AND P1, PT, R11, R3, PT ;  /* 0x000000030b00720c */ /* 0x000fc60003f24070 */
[C---:B------:R-:W-:Y:S02]  /*50a0*/  IMAD R9, R11.reuse, R6, R9 ;  /* 0x000000060b097224 */ /* 0x040fe400078e0209 */
[----:B0-----:R-:W-:Y:S02]  /*50b0*/  IMAD.MOV.U32 R0, RZ, RZ, R14 ;  /* 0x000000ffff007224 */ /* 0x001fe400078e000e */
[----:B------:R-:W-:Y:S02]  /*50c0*/  IMAD.MOV R13, RZ, RZ, -R13 ;  /* 0x000000ffff0d7224 */ /* 0x000fe400078e0a0d */
[----:B------:R-:W-:Y:S02]  /*50d0*/  IMAD.MOV.U32 R2, RZ, RZ, R16 ;  /* 0x000000ffff027224 */ /* 0x000fe400078e0010 */
[----:B------:R-:W-:Y:S01]  /*50e0*/  @!P5 IMAD.MOV R0, RZ, RZ, -R0 ;  /* 0x000000ffff00d224 */ /* 0x000fe200078e0a00 */
[----:B------:R-:W-:Y:S01]  /*50f0*/  ISETP.GE.AND P5, PT, R8, RZ, PT ;  /* 0x000000ff0800720c */ /* 0x000fe20003fa6270 */
[----:B------:R-:W-:Y:S01]  /*5100*/  @!P2 IMAD.MOV R2, RZ, RZ, -R2 ;  /* 0x000000ffff02a224 */ /* 0x000fe200078e0a02 */
[C---:B------:R-:W-:Y:S01]  /*5110*/  ISETP.GT.U32.AND P2, PT, R11.reuse, R9, PT ;  /* 0x000000090b00720c */ /* 0x040fe20003f44070 */
[----:B------:R-:W-:-:S02]  /*5120*/  IMAD R8, R11, R13, R10 ;  /* 0x0000000d0b087224 */ /* 0x000fc400078e020a */
[--C-:B------:R-:W-:Y:S01]  /*5130*/  @!P4 IMAD.IADD R4, R4, 0x1, -R11.reuse ;  /* 0x000000010404c824 */ /* 0x100fe200078e0a0b */
[----:B------:R-:W-:Y:S01]  /*5140*/  STL [R1+0xa0], R2 ;  /* 0x0000a00201007387 */ /* 0x000fe20000100800 */
[--C-:B------:R-:W-:Y:S01]  /*5150*/  @!P1 IMAD.IADD R3, R3, 0x1, -R11.reuse ;  /* 0x0000000103039824 */ /* 0x100fe200078e0a0b */
[----:B------:R-:W-:Y:S01]  /*5160*/  ISETP.GT.U32.AND P1, PT, R11, R8, PT ;  /* 0x000000080b00720c */ /* 0x000fe20003f24070 */
[C---:B------:R-:W-:Y:S01]  /*5170*/  VIADD R12, R27.reuse, 0x2b ;  /* 0x0000002b1b0c7836 */ /* 0x040fe20000000000 */
[----:B------:R0:W-:Y:S01]  /*5180*/  STL [R1+0x9c], R0 ;  /* 0x00009c0001007387 */ /* 0x0001e20000100800 */
[C---:B------:R-:W-:Y:S02]  /*5190*/  VIADD R10, R27.reuse, 0x29 ;  /* 0x000000291b0a7836 */ /* 0x040fe40000000000 */
[----:B------:R-:W-:Y:S01]  /*51a0*/  VIADD R20, R27, 0x25 ;  /* 0x000000251b147836 */ /* 0x000fe20000000000 */
[----:B------:R-:W-:Y:S01]  /*51b0*/  IABS R15, R12 ;  /* 0x0000000c000f7213 */ /* 0x000fe20000000000 */
[----:B------:R-:W-:Y:S01]  /*51c0*/  @!P2 IMAD.IADD R9, R9, 0x1, -R11 ;  /* 0x000000010909a824 */ /* 0x000fe200078e0a0b */
[----:B------:R-:W-:Y:S01]  /*51d0*/  ISETP.GE.AND P4, PT, R12, RZ, PT ;  /* 0x000000ff0c00720c */ /* 0x000fe20003f86270 */
[----:B------:R-:W-:Y:S01]  /*51e0*/  VIADD R12, R27, 0x2a ;  /* 0x0000002a1b0c7836 */ /* 0x000fe20000000000 */
[----:B------:R-:W-:Y:S01]  /*51f0*/  IABS R21, R10 ;  /* 0x0000000a00157213 */ /* 0x000fe20000000000 */
[----:B------:R-:W-:-:S03]  /*5200*/  IMAD.HI.U32 R6, R7, R15, RZ ;  /* 0x0000000f07067227 */ /* 0x000fc600078e00ff */
[----:B------:R-:W-:Y:S01]  /*5210*/  IABS R22, R12 ;  /* 0x0000000c00167213 */ /* 0x000fe20000000000 */
[----:B0-----:R-:W-:Y:S02]  /*5220*/  IMAD.MOV.U32 R0, RZ, RZ, R4 ;  /* 0x000000ffff007224 */ /* 0x001fe400078e0004 */
[----:B------:R-:W-:Y:S01]  /*5230*/  @!P1 IMAD.IADD R8, R8, 0x1, -R11 ;  /* 0x0000000108089824 */ /* 0x000fe200078e0a0b */
[----:B------:R-:W-:Y:S01]  /*5240*/  ISETP.GE.AND P1, PT, R12, RZ, PT ;  /* 0x000000ff0c00720c */ /* 0x000fe20003f26270 */
[----:B------:R-:W-:Y:S01]  /*5250*/  @!P6 IMAD.MOV R0, RZ, RZ, -R0 ;  /* 0x000000ffff00e224 */ /* 0x000fe200078e0a00 */
[----:B------:R-:W-:Y:S01]  /*5260*/  ISETP.GT.U32.AND P6, PT, R11, R9, PT ;  /* 0x000000090b00720c */ /* 0x000fe20003fc4070 */
[----:B------:R-:W-:-:S03]  /*5270*/  IMAD.HI.U32 R4, R7, R22, RZ ;  /* 0x0000001607047227 */ /* 0x000fc600078e00ff */
[----:B------:R0:W-:Y:S01]  /*5280*/  STL [R1+0x98], R0 ;  /* 0x0000980001007387 */ /* 0x0001e20000100800 */
[----:B------:R-:W-:Y:S02]  /*5290*/  IMAD.MOV R4, RZ, RZ, -R4 ;  /* 0x000000ffff047224 */ /* 0x000fe400078e0a04 */
[----:B------:R-:W-:Y:S02]  /*52a0*/  IMAD.MOV R6, RZ, RZ, -R6 ;  /* 0x000000ffff067224 */ /* 0x000fe400078e0a06 */
[C---:B------:R-:W-:Y:S02]  /*52b0*/  IMAD R22, R11.reuse, R4, R22 ;  /* 0x000000040b167224 */ /* 0x040fe400078e0216 */
[----:B------:R-:W-:Y:S02]  /*52c0*/  IMAD R15, R11, R6, R15 ;  /* 0x000000060b0f7224 */ /* 0x000fe400078e020f */
[----:B------:R-:W-:Y:S01]  /*52d0*/  @!P6 IMAD.IADD R9, R9, 0x1, -R11 ;  /* 0x000000010909e824 */ /* 0x000fe200078e0a0b */
[----:B------:R-:W-:Y:S01]  /*52e0*/  ISETP.GE.AND P6, PT, R10, RZ, PT ;  /* 0x000000ff0a00720c */ /* 0x000fe20003fc6270 */
[----:B0-----:R-:W-:Y:S01]  /*52f0*/  IMAD.MOV.U32 R0, RZ, RZ, R3 ;  /* 0x000000ffff007224 */ /* 0x001fe200078e0003 */
[----:B------:R-:W-:Y:S01]  /*5300*/  ISETP.GT.U32.AND P2, PT, R11, R15, PT ;  /* 0x0000000f0b00720c */ /* 0x000fe20003f44070 */
[----:B------:R-:W-:-:S04]  /*5310*/  IMAD.HI.U32 R3, R7, R21, RZ ;  /* 0x0000001507037227 */ /* 0x000fc800078e00ff */
[----:B------:R-:W-:Y:S01]  /*5320*/  @!P0 IMAD.MOV R0, RZ, RZ, -R0 ;  /* 0x000000ffff008224 */ /* 0x000fe200078e0a00 */
[C---:B------:R-:W-:Y:S01]  /*5330*/  ISETP.GT.U32.AND P0, PT, R11.reuse, R8, PT ;  /* 0x000000080b00720c */ /* 0x040fe20003f04070 */
[----:B------:R-:W-:Y:S02]  /*5340*/  IMAD.MOV R3, RZ, RZ, -R3 ;  /* 0x000000ffff037224 */ /* 0x000fe400078e0a03 */
[----:B------:R-:W-:Y:S01]  /*5350*/  IMAD.MOV.U32 R2, RZ, RZ, R9 ;  /* 0x000000ffff027224 */ /* 0x000fe200078e0009 */
[----:B------:R0:W-:Y:S01]  /*5360*/  STL [R1+0x94], R0 ;  /* 0x0000940001007387 */ /* 0x0001e20000100800 */
[----:B------:R-:W-:Y:S02]  /*5370*/  IMAD R21, R11, R3, R21 ;  /* 0x000000030b157224 */ /* 0x000fe400078e0215 */
[----:B------:R-:W-:Y:S02]  /*5380*/  VIADD R6, R27, 0x28 ;  /* 0x000000281b067836 */ /* 0x000fe40000000000 */
[----:B------:R-:W-:Y:S01]  /*5390*/  @!P3 IMAD.MOV R2, RZ, RZ, -R2 ;  /* 0x000000ffff02b224 */ /* 0x000fe200078e0a02 */
[----:B------:R-:W-:Y:S01]  /*53a0*/  ISETP.GT.U32.AND P3, PT, R11, R21, PT ;  /* 0x000000150b00720c */ /* 0x000fe20003f64070 */
[----:B------:R-:W-:Y:S01]  /*53b0*/  VIADD R4, R27, 0x27 ;  /* 0x000000271b047836 */ /* 0x000fe20000000000 */
[----:B------:R-:W-:Y:S01]  /*53c0*/  IABS R12, R6 ;  /* 0x00000006000c7213 */ /* 0x000fe20000000000 */
[--C-:B------:R-:W-:Y:S01]  /*53d0*/  @!P0 IMAD.IADD R8, R8, 0x1, -R11.reuse ;  /* 0x0000000108088824 */ /* 0x100fe200078e0a0b */
[----:B------:R-:W-:Y:S01]  /*53e0*/  ISETP.GT.U32.AND P0, PT, R11, R22, PT ;  /* 0x000000160b00720c */ /* 0x000fe20003f04070 */
[--C-:B------:R-:W-:Y:S01]  /*53f0*/  @!P2 IMAD.IADD R15, R15, 0x1, -R11.reuse ;  /* 0x000000010f0fa824 */ /* 0x100fe200078e0a0b */
[----:B------:R-:W-:Y:S01]  /*5400*/  IABS R14, R4 ;  /* 0x00000004000e7213 */ /* 0x000fe20000000000 */
[----:B------:R-:W-:Y:S01]  /*5410*/  IMAD.MOV.U32 R10, RZ, RZ, R12 ;  /* 0x000000ffff0a7224 */ /* 0x000fe200078e000c */
[----:B------:R-:W-:Y:S01]  /*5420*/  IABS R12, R20 ;  /* 0x00000014000c7213 */ /* 0x000fe20000000000 */
[----:B0-----:R-:W-:Y:S01]  /*5430*/  IMAD.MOV.U32 R0, RZ, RZ, R8 ;  /* 0x000000ffff007224 */ /* 0x001fe200078e0008 */
[----:B------:R-:W-:Y:S01]  /*5440*/  ISETP.GT.U32.AND P2, PT, R11, R15, PT ;  /* 0x0000000f0b00720c */ /* 0x000fe20003f44070 */
[----:B------:R-:W-:Y:S01]  /*5450*/  IMAD.HI.U32 R3, R7, R10, RZ ;  /* 0x0000000a07037227 */ /* 0x000fe200078e00ff */
[----:B------:R-:W-:Y:S03]  /*5460*/  STL [R1+0x90], R2 ;  /* 0x0000900201007387 */ /* 0x000fe60000100800 */
[----:B------:R-:W-:-:S02]  /*5470*/  @!P3 IMAD.IADD R21, R21, 0x1, -R11 ;  /* 0x000000011515b824 */ /* 0x000fc400078e0a0b */
[----:B------:R-:W-:Y:S02]  /*5480*/  @!P0 IMAD.IADD R22, R22, 0x1, -R11 ;  /* 0x0000000116168824 */ /* 0x000fe400078e0a0b */
[----:B------:R-:W-:Y:S01]  /*5490*/  IMAD.MOV R3, RZ, RZ, -R3 ;  /* 0x000000ffff037224 */ /* 0x000fe200078e0a03 */
[----:B------:R-:W-:Y:S01]  /*54a0*/  ISETP.GT.U32.AND P3, PT, R11, R21, PT ;  /* 0x000000150b00720c */ /* 0x000fe20003f64070 */
[----:B------:R-:W-:Y:S01]  /*54b0*/  VIADD R8, R27, 0x26 ;  /* 0x000000261b087836 */ /* 0x000fe20000000000 */
[C---:B------:R-:W-:Y:S01]  /*54c0*/  ISETP.GT.U32.AND P0, PT, R11.reuse, R22, PT ;  /* 0x000000160b00720c */ /* 0x040fe20003f04070 */
[----:B------:R-:W-:Y:S02]  /*54d0*/  IMAD R10, R11, R3, R10 ;  /* 0x000000030b0a7224 */ /* 0x000fe400078e020a */
[----:B------:R-:W-:Y:S01]  /*54e0*/  IMAD.HI.U32 R3, R7, R14, RZ ;  /* 0x0000000e07037227 */ /* 0x000fe200078e00ff */
[----:B------:R-:W-:-:S03]  /*54f0*/  IABS R13, R8 ;  /* 0x00000008000d7213 */ /* 0x000fc60000000000 */
[----:B------:R-:W-:Y:S02]  /*5500*/  IMAD.MOV R3, RZ, RZ, -R3 ;  /* 0x000000ffff037224 */ /* 0x000fe400078e0a03 */
[----:B------:R-:W-:-:S04]  /*5510*/  IMAD.HI.U32 R9, R7, R13, RZ ;  /* 0x0000000d07097227 */ /* 0x000fc800078e00ff */
[C---:B------:R-:W-:Y:S02]  /*5520*/  IMAD R14, R11.reuse, R3, R14 ;  /* 0x000000030b0e7224 */ /* 0x040fe400078e020e */
[--C-:B------:R-:W-:Y:S01]  /*5530*/  @!P0 IMAD.IADD R22, R22, 0x1, -R11.reuse ;  /* 0x0000000116168824 */ /* 0x100fe200078e0a0b */
[----:B------:R-:W-:Y:S01]  /*5540*/  ISETP.GT.U32.AND P0, PT, R11, R10, PT ;  /* 0x0000000a0b00720c */ /* 0x000fe20003f04070 */
[--C-:B------:R-:W-:Y:S01]  /*5550*/  @!P2 IMAD.IADD R15, R15, 0x1, -R11.reuse ;  /* 0x000000010f0fa824 */ /* 0x100fe200078e0a0b */
[----:B------:R-:W-:Y:S01]  /*5560*/  ISETP.GE.AND P2, PT, R4, RZ, PT ;  /* 0x000000ff0400720c */ /* 0x000fe20003f46270 */
[----:B------:R-:W-:Y:S01]  /*5570*/  @!P3 IMAD.IADD R21, R21, 0x1, -R11 ;  /* 0x000000011515b824 */ /* 0x000fe200078e0a0b */
[----:B------:R-:W-:Y:S01]  /*5580*/  ISETP.GT.U32.AND P3, PT, R11, R14, PT ;  /* 0x0000000e0b00720c */ /* 0x000fe20003f64070 */
[----:B------:R-:W-:-:S04]  /*5590*/  IMAD.HI.U32 R4, R7, R12, RZ ;  /* 0x0000000c07047227 */ /* 0x000fc800078e00ff */
[----:B------:R-:W-:Y:S02]  /*55a0*/  IMAD.MOV R9, RZ, RZ, -R9 ;  /* 0x000000ffff097224 */ /* 0x000fe400078e0a09 */
[----:B------:R-:W-:Y:S02]  /*55b0*/  IMAD.MOV R4, RZ, RZ, -R4 ;  /* 0x000000ffff047224 */ /* 0x000fe400078e0a04 */
[C---:B------:R-:W-:Y:S02]  /*55c0*/  IMAD R13, R11.reuse, R9, R13 ;  /* 0x000000090b0d7224 */ /* 0x040fe400078e020d */
[----:B------:R-:W-:Y:S01]  /*55d0*/  @!P5 IMAD.MOV R0, RZ, RZ, -R0 ;  /* 0x000000ffff00d224 */ /* 0x000fe200078e0a00 */
[----:B------:R-:W-:Y:S01]  /*55e0*/  ISETP.GE.AND P5, PT, R6, RZ, PT ;  /* 0x000000ff0600720c */ /* 0x000fe20003fa6270 */
[C---:B------:R-:W-:Y:S02]  /*55f0*/  IMAD R12, R11.reuse, R4, R12 ;  /* 0x000000040b0c7224 */ /* 0x040fe400078e020c */
[--C-:B------:R-:W-:Y:S01]  /*5600*/  @!P0 IMAD.IADD R10, R10, 0x1, -R11.reuse ;  /* 0x000000010a0a8824 */ /* 0x100fe200078e0a0b */
[C---:B------:R-:W-:Y:S01]  /*5610*/  ISETP.GT.U32.AND P0, PT, R11.reuse, R13, PT ;  /* 0x0000000d0b00720c */ /* 0x040fe20003f04070 */
[----:B------:R0:W-:Y:S01]  /*5620*/  STL [R1+0x8c], R0 ;  /* 0x00008c0001007387 */ /* 0x0001e20000100800 */
[----:B------:R-:W-:Y:S01]  /*5630*/  @!P3 IMAD.IADD R14, R14, 0x1, -R11 ;  /* 0x000000010e0eb824 */ /* 0x000fe200078e0a0b */
[----:B------:R-:W-:Y:S01]  /*5640*/  ISETP.GT.U32.AND P3, PT, R11, R12, PT ;  /* 0x0000000c0b00720c */ /* 0x000fe20003f64070 */
[----:B------:R-:W-:-:S02]  /*5650*/  VIADD R16, R27, 0x24 ;  /* 0x000000241b107836 */ /* 0x000fc40000000000 */
[C---:B------:R-:W-:Y:S02]  /*5660*/  VIADD R4, R27.reuse, 0x22 ;  /* 0x000000221b047836 */ /* 0x040fe40000000000 */
[C---:B------:R-:W-:Y:S01]  /*5670*/  VIADD R3, R27.reuse, 0x23 ;  /* 0x000000231b037836 */ /* 0x040fe20000000000 */
[----:B------:R-:W-:Y:S01]  /*5680*/  IABS R6, R16 ;  /* 0x0000001000067213 */ /* 0x000fe20000000000 */
[----:B------:R-:W-:Y:S01]  /*5690*/  VIADD R9, R27, 0x21 ;  /* 0x000000211b097836 */ /* 0x000fe20000000000 */
[----:B------:R-:W-:Y:S01]  /*56a0*/  IABS R18, R4 ;  /* 0x0000000400127213 */ /* 0x000fe20000000000 */
[----:B0-----:R-:W-:Y:S01]  /*56b0*/  IMAD.MOV.U32 R0, RZ, RZ, R15 ;  /* 0x000000ffff007224 */ /* 0x001fe200078e000f */
[----:B------:R-:W-:Y:S01]  /*56c0*/  IABS R19, R3 ;  /* 0x0000000300137213 */ /* 0x000fe20000000000 */
[----:B------:R-:W-:Y:S01]  /*56d0*/  @!P0 IMAD.IADD R13, R13, 0x1, -R11 ;  /* 0x000000010d0d8824 */ /* 0x000fe200078e0a0b */
[C---:B------:R-:W-:Y:S01]  /*56e0*/  ISETP.GT.U32.AND P0, PT, R11.reuse, R10, PT ;  /* 0x0000000a0b00720c */ /* 0x040fe20003f04070 */
[----:B------:R-:W-:Y:S01]  /*56f0*/  @!P4 IMAD.MOV R0, RZ, RZ, -R0 ;  /* 0x000000ffff00c224 */ /* 0x000fe200078e0a00 */
[----:B------:R-:W-:Y:S01]  /*5700*/  ISETP.GT.U32.AND P4, PT, R11, R14, PT ;  /* 0x0000000e0b00720c */ /* 0x000fe20003f84070 */
[----:B------:R-:W-:-:S03]  /*5710*/  IMAD.HI.U32 R23, R7, R6, RZ ;  /* 0x0000000607177227 */ /* 0x000fc600078e00ff */
[----:B------:R0:W-:Y:S01]  /*5720*/  STL [R1+0x88], R0 ;  /* 0x0000880001007387 */ /* 0x0001e20000100800 */
[----:B------:R-:W-:Y:S02]  /*5730*/  @!P3 IMAD.IADD R12, R12, 0x1, -R11 ;  /* 0x000000010c0cb824 */ /* 0x000fe400078e0a0b */
[----:B------:R-:W-:Y:S02]  /*5740*/  IMAD.MOV R23, RZ, RZ, -R23 ;  /* 0x000000ffff177224 */ /* 0x000fe400078e0a17 */
[----:B------:R-:W-:Y:S01]  /*5750*/  IMAD.HI.U32 R15, R7, R18, RZ ;  /* 0x00000012070f7227 */ /* 0x000fe200078e00ff */
[----:B------:R-:W-:-:S03]  /*5760*/  ISETP.GT.U32.AND P3, PT, R11, R12, PT ;  /* 0x0000000c0b00720c */ /* 0x000fc60003f64070 */
[----:B------:R-:W-:-:S04]  /*5770*/  IMAD.HI.U32 R17, R7, R19, RZ ;  /* 0x0000001307117227 */ /* 0x000fc800078e00ff */
[----:B0-----:R-:W-:Y:S02]  /*5780*/  IMAD.MOV.U32 R0, RZ, RZ, R22 ;  /* 0x000000ffff007224 */ /* 0x001fe400078e0016 */
[C---:B------:R-:W-:Y:S02]  /*5790*/  IMAD R6, R11.reuse, R23, R6 ;  /* 0x000000170b067224 */ /* 0x040fe400078e0206 */
[----:B------:R-:W-:Y:S01]  /*57a0*/  @!P1 IMAD.MOV R0, RZ, RZ, -R0 ;  /* 0x000000ffff009224 */ /* 0x000fe200078e0a00 */
[C---:B------:R-:W-:Y:S01]  /*57b0*/  ISETP.GT.U32.AND P1, PT, R11.reuse, R13, PT ;  /* 0x0000000d0b00720c */ /* 0x040fe20003f24070 */
[----:B------:R-:W-:Y:S02]  /*57c0*/  IMAD.MOV R15, RZ, RZ, -R15 ;  /* 0x000000ffff0f7224 */ /* 0x000fe400078e0a0f */
[----:B------:R-:W-:Y:S01]  /*57d0*/  IMAD.MOV R17, RZ, RZ, -R17 ;  /* 0x000000ffff117224 */ /* 0x000fe200078e0a11 */
[----:B------:R0:W-:Y:S01]  /*57e0*/  STL [R1+0x84], R0 ;  /* 0x0000840001007387 */ /* 0x0001e20000100800 */
[----:B------:R-:W-:-:S02]  /*57f0*/  IMAD R18, R11, R15, R18 ;  /* 0x0000000f0b127224 */ /* 0x000fc400078e0212 */
[----:B------:R-:W-:Y:S02]  /*5800*/  @!P0 IMAD.IADD R10, R10, 0x1, -R11 ;  /* 0x000000010a0a8824 */ /* 0x000fe400078e0a0b */
[----:B------:R-:W-:Y:S01]  /*5810*/  IMAD R19, R11, R17, R19 ;  /* 0x000000110b137224 */ /* 0x000fe200078e0213 */
[----:B------:R-:W-:Y:S01]  /*5820*/  IABS R17, R9 ;  /* 0x0000000900117213 */ /* 0x000fe20000000000 */
[--C-:B------:R-:W-:Y:S01]  /*5830*/  @!P4 IMAD.IADD R14, R14, 0x1, -R11.reuse ;  /* 0x000000010e0ec824 */ /* 0x100fe200078e0a0b */
[----:B------:R-:W-:Y:S01]  /*5840*/  ISETP.GE.AND P4, PT, R8, RZ, PT ;  /* 0x000000ff0800720c */ /* 0x000fe20003f86270 */
[----:B------:R-:W-:Y:S01]  /*5850*/  @!P1 IMAD.IADD R13, R13, 0x1, -R11 ;  /* 0x000000010d0d9824 */ /* 0x000fe200078e0a0b */
[C---:B------:R-:W-:Y:S01]  /*5860*/  ISETP.GT.U32.AND P1, PT, R11.reuse, R18, PT ;  /* 0x000000120b00720c */ /* 0x040fe20003f24070 */
[----:B0-----:R-:W-:Y:S01]  /*5870*/  IMAD.MOV.U32 R0, RZ, RZ, R21 ;  /* 0x000000ffff007224 */ /* 0x001fe200078e0015 */
[----:B------:R-:W-:Y:S01]  /*5880*/  ISETP.GT.U32.AND P0, PT, R11, R19, PT ;  /* 0x000000130b00720c */ /* 0x000fe20003f04070 */
[----:B------:R-:W-:-:S02]  /*5890*/  IMAD.MOV.U32 R2, RZ, RZ, R10 ;  /* 0x000000ffff027224 */ /* 0x000fc400078e000a */
[----:B------:R-:W-:Y:S01]  /*58a0*/  @!P6 IMAD.MOV R0, RZ, RZ, -R0 ;  /* 0x000000ffff00e224 */ /* 0x000fe200078e0a00 */
[----:B------:R-:W-:Y:S01]  /*58b0*/  ISETP.GT.U32.AND P6, PT, R11, R6, PT ;  /* 0x000000060b00720c */ /* 0x000fe20003fc4070 */
[----:B------:R-:W-:Y:S01]  /*58c0*/  @!P3 IMAD.IADD R12, R12, 0x1, -R11 ;  /* 0x000000010c0cb824 */ /* 0x000fe200078e0a0b */
[----:B------:R-:W-:Y:S01]  /*58d0*/  ISETP.GE.AND P3, PT, R20, RZ, PT ;  /* 0x000000ff1400720c */ /* 0x000fe20003f66270 */
[----:B------:R-:W-:Y:S01]  /*58e0*/  IMAD.HI.U32 R15, R7, R17, RZ ;  /* 0x00000011070f7227 */ /* 0x000fe200078e00ff */
[----:B------:R0:W-:Y:S03]  /*58f0*/  STL [R1+0x78], R0 ;  /* 0x0000780001007387 */ /* 0x0001e60000100800 */
[----:B------:R-:W-:Y:S02]  /*5900*/  @!P5 IMAD.MOV R2, RZ, RZ, -R2 ;  /* 0x000000ffff02d224 */ /* 0x000fe400078e0a02 */
[----:B------:R-:W-:-:S02]  /*5910*/  VIADD R8, R27, 0x20 ;  /* 0x000000201b087836 */ /* 0x000fc40000000000 */
[----:B------:R-:W-:Y:S01]  /*5920*/  IMAD.MOV R15, RZ, RZ, -R15 ;  /* 0x000000ffff0f7224 */ /* 0x000fe200078e0a0f */
[----:B------:R1:W-:Y:S01]  /*5930*/  STL [R1+0x74], R2 ;  /* 0x0000740201007387 */ /* 0x0003e20000100800 */
[----:B------:R-:W-:Y:S01]  /*5940*/  @!P6 IMAD.IADD R6, R6, 0x1, -R11 ;  /* 0x000000010606e824 */ /* 0x000fe200078e0a0b */
[----:B------:R-:W-:Y:S01]  /*5950*/  IABS R20, R8 ;  /* 0x0000000800147213 */ /* 0x000fe20000000000 */
[----:B0-----:R-:W-:Y:S01]  /*5960*/  IMAD.MOV.U32 R0, RZ, RZ, R14 ;  /* 0x000000ffff007224 */ /* 0x001fe200078e000e */
[----:B------:R-:W-:Y:S01]  /*5970*/  ISETP.GE.AND P6, PT, R16, RZ, PT ;  /* 0x000000ff1000720c */ /* 0x000fe20003fc6270 */
[C---:B------:R-:W-:Y:S02]  /*5980*/  IMAD R17, R11.reuse, R15, R17 ;  /* 0x0000000f0b117224 */ /* 0x040fe400078e0211 */
[----:B------:R-:W-:Y:S02]  /*5990*/  @!P2 IMAD.MOV R0, RZ, RZ, -R0 ;  /* 0x000000ffff00a224 */ /* 0x000fe400078e0a00 */
[--C-:B------:R-:W-:Y:S01]  /*59a0*/  @!P1 IMAD.IADD R18, R18, 0x1, -R11.reuse ;  /* 0x0000000112129824 */ /* 0x100fe200078e0a0b */
[----:B------:R-:W-:Y:S01]  /*59b0*/  ISETP.GT.U32.AND P1, PT, R11, R6, PT ;  /* 0x000000060b00720c */ /* 0x000fe20003f24070 */
[----:B------:R-:W-:Y:S01]  /*59c0*/  @!P0 IMAD.IADD R19, R19, 0x1, -R11 ;  /* 0x0000000113138824 */ /* 0x000fe200078e0a0b */
[----:B------:R0:W-:Y:S01]  /*59d0*/  STL [R1+0x70], R0 ;  /* 0x0000700001007387 */ /* 0x0001e20000100800 */
[----:B------:R-:W-:Y:S01]  /*59e0*/  IMAD.MOV.U32 R16, RZ, RZ, R20 ;  /* 0x000000ffff107224 */ /* 0x000fe200078e0014 */
[C---:B------:R-:W-:Y:S01]  /*59f0*/  ISETP.GT.U32.AND P2, PT, R11.reuse, R18, PT ;  /* 0x000000120b00720c */ /* 0x040fe20003f44070 */
[----:B-1----:R-:W-:Y:S01]  /*5a00*/  IMAD.MOV.U32 R2, RZ, RZ, R13 ;  /* 0x000000ffff027224 */ /* 0x002fe200078e000d */
[----:B------:R-:W-:Y:S01]  /*5a10*/  ISETP.GT.U32.AND P5, PT, R11, R19, PT ;  /* 0x000000130b00720c */ /* 0x000fe20003fa4070 */
[----:B------:R-:W-:Y:S01]  /*5a20*/  IMAD.HI.U32 R10, R7, R16, RZ ;  /* 0x00000010070a7227 */ /* 0x000fe200078e00ff */
[----:B------:R-:W-:-:S03]  /*5a30*/  ISETP.GE.AND P0, PT, R3, RZ, PT ;  /* 0x000000ff0300720c */ /* 0x000fc60003f06270 */
[----:B------:R-:W-:Y:S01]  /*5a40*/  @!P4 IMAD.MOV R2, RZ, RZ, -R2 ;  /* 0x000000ffff02c224 */ /* 0x000fe200078e0a02 */
[----:B------:R-:W-:Y:S01]  /*5a50*/  ISETP.GE.AND P4, PT, R4, RZ, PT ;  /* 0x000000ff0400720c */ /* 0x000fe20003f86270 */
[----:B0-----:R-:W-:Y:S02]  /*5a60*/  IMAD.MOV.U32 R0, RZ, RZ, R12 ;  /* 0x000000ffff007224 */ /* 0x001fe400078e000c */
[----:B------:R-:W-:Y:S01]  /*5a70*/  IMAD.MOV R10, RZ, RZ, -R10 ;  /* 0x000000ffff0a7224 */ /* 0x000fe200078e0a0a */
[----:B------:R-:W-:Y:S01]  /*5a80*/  STL [R1+0x6c], R2 ;  /* 0x00006c0201007387 */ /* 0x000fe20000100800 */
[----:B------:R-:W-:Y:S01]  /*5a90*/  @!P3 IMAD.MOV R0, RZ, RZ, -R0 ;  /* 0x000000ffff00b224 */ /* 0x000fe200078e0a00 */
[----:B------:R-:W-:Y:S01]  /*5aa0*/  ISETP.GT.U32.AND P3, PT, R11, R17, PT ;  /* 0x000000110b00720c */ /* 0x000fe20003f64070 */
[----:B------:R-:W-:Y:S02]  /*5ab0*/  VIADD R3, R27, 0x1f ;  /* 0x0000001f1b037836 */ /* 0x000fe40000000000 */
[--C-:B------:R-:W-:Y:S01]  /*5ac0*/  @!P1 IMAD.IADD R6, R6, 0x1, -R11.reuse ;  /* 0x0000000106069824 */ /* 0x100fe200078e0a0b */
[----:B------:R0:W-:Y:S01]  /*5ad0*/  STL [R1+0x68], R0 ;  /* 0x0000680001007387 */ /* 0x0001e20000100800 */
[----:B------:R-:W-:Y:S01]  /*5ae0*/  IMAD R16, R11, R10, R16 ;  /* 0x0000000a0b107224 */ /* 0x000fe200078e0210 */
[----:B------:R-:W-:Y:S01]  /*5af0*/  IABS R4, R3 ;  /* 0x0000000300047213 */ /* 0x000fe20000000000 */
[--C-:B------:R-:W-:Y:S01]  /*5b00*/  @!P2 IMAD.IADD R18, R18, 0x1, -R11.reuse ;  /* 0x000000011212a824 */ /* 0x100fe200078e0a0b */
[----:B------:R-:W-:Y:S01]  /*5b10*/  ISETP.GE.AND P1, PT, R9, RZ, PT ;  /* 0x000000ff0900720c */ /* 0x000fe20003f26270 */
[--C-:B------:R-:W-:Y:S01]  /*5b20*/  @!P5 IMAD.IADD R19, R19, 0x1, -R11.reuse ;  /* 0x000000011313d824 */ /* 0x100fe200078e0a0b */
[----:B------:R-:W-:Y:S01]  /*5b30*/  ISETP.GT.U32.AND P2, PT, R11, R16, PT ;  /* 0x000000100b00720c */ /* 0x000fe20003f44070 */
[----:B------:R-:W-:Y:S01]  /*5b40*/  VIADD R9, R27, 0x1e ;  /* 0x0000001e1b097836 */ /* 0x000fe20000000000 */
[----:B------:R-:W-:Y:S01]  /*5b50*/  ISETP.GE.AND P5, PT, R8, RZ, PT ;  /* 0x000000ff0800720c */ /* 0x000fe20003fa6270 */
[----:B------:R-:W-:Y:S01]  /*5b60*/  @!P3 IMAD.IADD R17, R17, 0x1, -R11 ;  /* 0x000000011111b824 */ /* 0x000fe200078e0a0b */
[----:B------:R-:W-:Y:S01]  /*5b70*/  ISETP.GE.AND P3, PT, R3, RZ, PT ;  /* 0x000000ff0300720c */ /* 0x000fe20003f66270 */
[----:B0-----:R-:W-:Y:S01]  /*5b80*/  IMAD.MOV.U32 R0, RZ, RZ, R6 ;  /* 0x000000ffff007224 */ /* 0x001fe200078e0006 */
[----:B------:R-:W-:Y:S01]  /*5b90*/  IABS R10, R9 ;  /* 0x00000009000a7213 */ /* 0x000fe20000000000 */
[----:B------:R-:W-:-:S04]  /*5ba0*/  IMAD.HI.U32 R8, R7, R4, RZ ;  /* 0x0000000407087227 */ /* 0x000fc800078e00ff */
[----:B------:R-:W-:Y:S01]  /*5bb0*/  @!P6 IMAD.MOV R0, RZ, RZ, -R0 ;  /* 0x000000ffff00e224 */ /* 0x000fe200078e0a00 */
[C---:B------:R-:W-:Y:S01]  /*5bc0*/  ISETP.GT.U32.AND P6, PT, R11.reuse, R17, PT ;  /* 0x000000110b00720c */ /* 0x040fe20003fc4070 */
[----:B------:R-:W-:Y:S02]  /*5bd0*/  IMAD.MOV R8, RZ, RZ, -R8 ;  /* 0x000000ffff087224 */ /* 0x000fe400078e0a08 */
[----:B------:R-:W-:Y:S01]  /*5be0*/  @!P2 IMAD.IADD R16, R16, 0x1, -R11 ;  /* 0x000000011010a824 */ /* 0x000fe200078e0a0b */
[----:B------:R0:W-:Y:S01]  /*5bf0*/  STL [R1+0x64], R0 ;  /* 0x0000640001007387 */ /* 0x0001e20000100800 */
[----:B------:R-:W-:Y:S02]  /*5c00*/  IMAD R4, R11, R8, R4 ;  /* 0x000000080b047224 */ /* 0x000fe400078e0204 */
[----:B------:R-:W-:Y:S01]  /*5c10*/  VIADD R8, R27, 0x1d ;  /* 0x0000001d1b087836 */ /* 0x000fe20000000000 */
[----:B------:R-:W-:Y:S01]  /*5c20*/  ISETP.GT.U32.AND P2, PT, R11, R16, PT ;  /* 0x000000100b00720c */ /* 0x000fe20003f44070 */
[----:B------:R-:W-:-:S03]  /*5c30*/  IMAD.HI.U32 R3, R7, R10, RZ ;  /* 0x0000000a07037227 */ /* 0x000fc600078e00ff */
[----:B------:R-:W-:Y:S01]  /*5c40*/  IABS R13, R8 ;  /* 0x00000008000d7213 */ /* 0x000fe20000000000 */
[----:B------:R-:W-:Y:S01]  /*5c50*/  @!P6 IMAD.IADD R17, R17, 0x1, -R11 ;  /* 0x000000011111e824 */ /* 0x000fe200078e0a0b */
[----:B------:R-:W-:Y:S01]  /*5c60*/  ISETP.GT.U32.AND P6, PT, R11, R4, PT ;  /* 0x000000040b00720c */ /* 0x000fe20003fc4070 */
[C---:B------:R-:W-:Y:S02]  /*5c70*/  VIADD R6, R27.reuse, 0x1c ;  /* 0x0000001c1b067836 */ /* 0x040fe40000000000 */
[----:B------:R-:W-:Y:S02]  /*5c80*/  IMAD.MOV R3, RZ, RZ, -R3 ;  /* 0x000000ffff037224 */ /* 0x000fe400078e0a03 */
[----:B------:R-:W-:Y:S01]  /*5c90*/  VIADD R12, R27, 0x1b ;  /* 0x0000001b1b0c7836 */ /* 0x000fe20000000000 */
[----:B------:R-:W-:Y:S01]  /*5ca0*/  IABS R15, R6 ;  /* 0x00000006000f7213 */ /* 0x000fe20000000000 */
[----:B------:R-:W-:Y:S02]  /*5cb0*/  IMAD R10, R11, R3, R10 ;  /* 0x000000030b0a7224 */ /* 0x000fe400078e020a */
[----:B------:R-:W-:Y:S01]  /*5cc0*/  IMAD.HI.U32 R22, R7, R13, RZ ;  /* 0x0000000d07167227 */ /* 0x000fe200078e00ff */
[----:B------:R-:W-:-:S03]  /*5cd0*/  IABS R14, R12 ;  /* 0x0000000c000e7213 */ /* 0x000fc60000000000 */
[----:B------:R-:W-:Y:S01]  /*5ce0*/  @!P6 IMAD.IADD R4, R4, 0x1, -R11 ;  /* 0x000000010404e824 */ /* 0x000fe200078e0a0b */
[----:B------:R-:W-:Y:S01]  /*5cf0*/  ISETP.GE.AND P6, PT, R9, RZ, PT ;  /* 0x000000ff0900720c */ /* 0x000fe20003fc6270 */
[----:B------:R-:W-:Y:S02]  /*5d00*/  IMAD.MOV.U32 R2, RZ, RZ, R19 ;  /* 0x000000ffff027224 */ /* 0x000fe400078e0013 */
[----:B------:R-:W-:Y:S01]  /*5d10*/  @!P2 IMAD.IADD R16, R16, 0x1, -R11 ;  /* 0x000000011010a824 */ /* 0x000fe200078e0a0b */
[----:B------:R-:W-:Y:S01]  /*5d20*/  ISETP.GT.U32.AND P2, PT, R11, R10, PT ;  /* 0x0000000a0b00720c */ /* 0x000fe20003f44070 */
[----:B------:R-:W-:-:S04]  /*5d30*/  IMAD.HI.U32 R21, R7, R15, RZ ;  /* 0x0000000f07157227 */ /* 0x000fc800078e00ff */
[----:B------:R-:W-:Y:S02]  /*5d40*/  IMAD.MOV R22, RZ, RZ, -R22 ;  /* 0x000000ffff167224 */ /* 0x000fe400078e0a16 */
[----:B------:R-:W-:Y:S01]  /*5d50*/  @!P0 IMAD.MOV R2, RZ, RZ, -R2 ;  /* 0x000000ffff028224 */ /* 0x000fe200078e0a02 */
[----:B------:R-:W-:Y:S01]  /*5d60*/  ISETP.GT.U32.AND P0, PT, R11, R4, PT ;  /* 0x000000040b00720c */ /* 0x000fe20003f04070 */
[----:B------:R-:W-:-:S03]  /*5d70*/  IMAD.HI.U32 R20, R7, R14, RZ ;  /* 0x0000000e07147227 */ /* 0x000fc600078e00ff */
[----:B------:R1:W-:Y:S01]  /*5d80*/  STL [R1+0x60], R2 ;  /* 0x0000600201007387 */ /* 0x0003e20000100800 */
[----:B------:R-:W-:Y:S02]  /*5d90*/  IMAD.MOV R21, RZ, RZ, -R21 ;  /* 0x000000ffff157224 */ /* 0x000fe400078e0a15 */
[C---:B------:R-:W-:Y:S02]  /*5da0*/  IMAD R9, R11.reuse, R22, R13 ;  /* 0x000000160b097224 */ /* 0x040fe400078e020d */
[----:B0-----:R-:W-:Y:S02]  /*5db0*/  IMAD.MOV.U32 R0, RZ, RZ, R18 ;  /* 0x000000ffff007224 */ /* 0x001fe400078e0012 */
[----:B------:R-:W-:Y:S02]  /*5dc0*/  IMAD.MOV R20, RZ, RZ, -R20 ;  /* 0x000000ffff147224 */ /* 0x000fe400078e0a14 */
[C---:B------:R-:W-:Y:S02]  /*5dd0*/  IMAD R15, R11.reuse, R21, R15 ;  /* 0x000000150b0f7224 */ /* 0x040fe400078e020f */
[----:B------:R-:W-:Y:S01]  /*5de0*/  @!P4 IMAD.MOV R0, RZ, RZ, -R0 ;  /* 0x000000ffff00c224 */ /* 0x000fe200078e0a00 */
[----:B------:R-:W-:Y:S01]  /*5df0*/  ISETP.GT.U32.AND P4, PT, R11, R9, PT ;  /* 0x000000090b00720c */ /* 0x000fe20003f84070 */
[----:B-1----:R-:W-:-:S02]  /*5e00*/  IMAD.MOV.U32 R2, RZ, RZ, R17 ;  /* 0x000000ffff027224 */ /* 0x002fc400078e0011 */
[C---:B------:R-:W-:Y:S01]  /*5e10*/  IMAD R14, R11.reuse, R20, R14 ;  /* 0x000000140b0e7224 */ /* 0x040fe200078e020e */
[----:B------:R0:W-:Y:S01]  /*5e20*/  STL [R1+0x5c], R0 ;  /* 0x00005c0001007387 */ /* 0x0001e20000100800 */
[----:B------:R-:W-:Y:S01]  /*5e30*/  @!P1 IMAD.MOV R2, RZ, RZ, -R2 ;  /* 0x000000ffff029224 */ /* 0x000fe200078e0a02 */
[C---:B------:R-:W-:Y:S01]  /*5e40*/  ISETP.GT.U32.AND P1, PT, R11.reuse, R15, PT ;  /* 0x0000000f0b00720c */ /* 0x040fe20003f24070 */
[--C-:B------:R-:W-:Y:S02]  /*5e50*/  @!P2 IMAD.IADD R10, R10, 0x1, -R11.reuse ;  /* 0x000000010a0aa824 */ /* 0x100fe400078e0a0b */
[--C-:B------:R-:W-:Y:S01]  /*5e60*/  @!P0 IMAD.IADD R4, R4, 0x1, -R11.reuse ;  /* 0x0000000104048824 */ /* 0x100fe200078e0a0b */
[----:B------:R-:W-:Y:S01]  /*5e70*/  ISETP.GT.U32.AND P0, PT, R11, R14, PT ;  /* 0x0000000e0b00720c */ /* 0x000fe20003f04070 */
[----:B------:R-:W-:Y:S01]  /*5e80*/  VIADD R3, R27, 0x1a ;  /* 0x0000001a1b037836 */ /* 0x000fe20000000000 */
[----:B------:R-:W-:Y:S01]  /*5e90*/  ISETP.GT.U32.AND P2, PT, R11, R10, PT ;  /* 0x0000000a0b00720c */ /* 0x000fe20003f44070 */
[----:B------:R-:W-:Y:S01]  /*5ea0*/  @!P4 IMAD.IADD R9, R9, 0x1, -R11 ;  /* 0x000000010909c824 */ /* 0x000fe200078e0a0b */
[----:B------:R-:W-:Y:S01]  /*5eb0*/  STL [R1+0x58], R2 ;  /* 0x0000580201007387 */ /* 0x000fe20000100800 */
[----:B0-----:R-:W-:Y:S01]  /*5ec0*/  IMAD.MOV.U32 R0, RZ, RZ, R16 ;  /* 0x000000ffff007224 */ /* 0x001fe200078e0010 */
[----:B------:R-:W-:-:S02]  /*5ed0*/  IABS R13, R3 ;  /* 0x00000003000d7213 */ /* 0x000fc40000000000 */
[----:B------:R-:W-:Y:S01]  /*5ee0*/  ISETP.GE.AND P4, PT, R12, RZ, PT ;  /* 0x000000ff0c00720c */ /* 0x000fe20003f86270 */
[----:B------:R-:W-:Y:S01]  /*5ef0*/  @!P5 IMAD.MOV R0, RZ, RZ, -R0 ;  /* 0x000000ffff00d224 */ /* 0x000fe200078e0a00 */
[----:B------:R-:W-:Y:S01]  /*5f00*/  ISETP.GE.AND P5, PT, R8, RZ, PT ;  /* 0x000000ff0800720c */ /* 0x000fe20003fa6270 */
[----:B------:R-:W-:Y:S02]  /*5f10*/  VIADD R8, R27, 0x19 ;  /* 0x000000191b087836 */ /* 0x000fe40000000000 */
[----:B------:R-:W-:Y:S01]  /*5f20*/  IMAD.HI.U32 R16, R7, R13, RZ ;  /* 0x0000000d07107227 */ /* 0x000fe200078e00ff */
[----:B------:R0:W-:Y:S02]  /*5f30*/  STL [R1+0x54], R0 ;  /* 0x0000540001007387 */ /* 0x0001e40000100800 */
[----:B------:R-:W-:Y:S01]  /*5f40*/  IABS R17, R8 ;  /* 0x0000000800117213 */ /* 0x000fe20000000000 */
[--C-:B------:R-:W-:Y:S01]  /*5f50*/  @!P1 IMAD.IADD R15, R15, 0x1, -R11.reuse ;  /* 0x000000010f0f9824 */ /* 0x100fe200078e0a0b */
[----:B------:R-:W-:Y:S01]  /*5f60*/  ISETP.GT.U32.AND P1, PT, R11, R9, PT ;  /* 0x000000090b00720c */ /* 0x000fe20003f24070 */
[----:B------:R-:W-:-:S02]  /*5f70*/  @!P0 IMAD.IADD R14, R14, 0x1, -R11 ;  /* 0x000000010e0e8824 */ /* 0x000fc400078e0a0b */
[----:B------:R-:W-:Y:S01]  /*5f80*/  IMAD.MOV R16, RZ, RZ, -R16 ;  /* 0x000000ffff107224 */ /* 0x000fe200078e0a10 */
[C---:B------:R-:W-:Y:S01]  /*5f90*/  ISETP.GT.U32.AND P0, PT, R11.reuse, R15, PT ;  /* 0x0000000f0b00720c */ /* 0x040fe20003f04070 */
[----:B------:R-:W-:Y:S02]  /*5fa0*/  IMAD.MOV.U32 R12, RZ, RZ, R17 ;  /* 0x000000ffff0c7224 */ /* 0x000fe400078e0011 */
[----:B0-----:R-:W-:Y:S02]  /*5fb0*/  IMAD.MOV.U32 R0, RZ, RZ, R4 ;  /* 0x000000ffff007224 */ /* 0x001fe400078e0004 */
[----:B------:R-:W-:Y:S01]  /*5fc0*/  @!P2 IMAD.IADD R10, R10, 0x1, -R11 ;  /* 0x000000010a0aa824 */ /* 0x000fe200078e0a0b */
[----:B------:R-:W-:Y:S01]  /*5fd0*/  ISETP.GE.AND P2, PT, R6, RZ, PT ;  /* 0x000000ff0600720c */ /* 0x000fe20003f46270 */
[----:B------:R-:W-:Y:S01]  /*5fe0*/  @!P3 IMAD.MOV R0, RZ, RZ, -R0 ;  /* 0x000000ffff00b224 */ /* 0x000fe200078e0a00 */
[C---:B------:R-:W-:Y:S01]  /*5ff0*/  ISETP.GT.U32.AND P3, PT, R11.reuse, R14, PT ;  /* 0x0000000e0b00720c */ /* 0x040fe20003f64070 */
[----:B------:R-:W-:-:S02]  /*6000*/  IMAD R6, R11, R16, R13 ;  /* 0x000000100b067224 */ /* 0x000fc400078e020d */
[----:B------:R-:W-:Y:S01]  /*6010*/  IMAD.HI.U32 R13, R7, R12, RZ ;  /* 0x0000000c070d7227 */ /* 0x000fe200078e00ff */
[----:B------:R0:W-:Y:S03]  /*6020*/  STL [R1+0x4c], R0 ;  /* 0x00004c0001007387 */ /* 0x0001e60000100800 */
[----:B------:R-:W-:Y:S02]  /*6030*/  IMAD.MOV R13, RZ, RZ, -R13 ;  /* 0x000000ffff0d7224 */ /* 0x000fe400078e0a0d */
[--C-:B------:R-:W-:Y:S01]  /*6040*/  @!P1 IMAD.IADD R9, R9, 0x1, -R11.reuse ;  /* 0x0000000109099824 */ /* 0x100fe200078e0a0b */
[----:B------:R-:W-:Y:S01]  /*6050*/  ISETP.GE.AND P1, PT, R3, RZ, PT ;  /* 0x000000ff0300720c */ /* 0x000fe20003f26270 */
[----:B------:R-:W-:Y:S02]  /*6060*/  IMAD R3, R11, R13, R12 ;  /* 0x0000000d0b037224 */ /* 0x000fe400078e020c */
[----:B------:R-:W-:-:S02]  /*6070*/  @!P3 IMAD.IADD R14, R14, 0x1, -R11 ;  /* 0x000000010e0eb824 */ /* 0x000fc400078e0a0b */
[----:B0-----:R-:W-:Y:S01]  /*6080*/  IMAD.MOV.U32 R0, RZ, RZ, R10 ;  /* 0x000000ffff007224 */ /* 0x001fe200078e000a */
[----:B------:R-:W-:Y:S01]  /*6090*/  ISETP.GT.U32.AND P3, PT, R11, R3, PT ;  /* 0x000000030b00720c */ /* 0x000fe20003f64070 */
[----:B------:R-:W-:Y:S02]  /*60a0*/  VIADD R4, R27, 0x18 ;  /* 0x000000181b047836 */ /* 0x000fe40000000000 */
[----:B------:R-:W-:Y:S01]  /*60b0*/  @!P6 IMAD.MOV R0, RZ, RZ, -R0 ;  /* 0x000000ffff00e224 */ /* 0x000fe200078e0a00 */
[----:B------:R-:W-:Y:S01]  /*60c0*/  ISETP.GT.U32.AND P6, PT, R11, R6, PT ;  /* 0x000000060b00720c */ /* 0x000fe20003fc4070 */
[----:B------:R-:W-:Y:S01]  /*60d0*/  VIADD R12, R27, 0x17 ;  /* 0x000000171b0c7836 */ /* 0x000fe20000000000 */
[----:B------:R-:W-:Y:S01]  /*60e0*/  IABS R16, R4 ;  /* 0x0000000400107213 */ /* 0x000fe20000000000 */
[----:B------:R-:W-:Y:S01]  /*60f0*/  IMAD.MOV.U32 R2, RZ, RZ, R9 ;  /* 0x000000ffff027224 */ /* 0x000fe200078e0009 */
[----:B------:R0:W-:Y:S01]  /*6100*/  STL [R1+0x48], R0 ;  /* 0x0000480001007387 */ /* 0x0001e20000100800 */
[----:B------:R-:W-:Y:S01]  /*6110*/  @!P0 IMAD.IADD R15, R15, 0x1, -R11 ;  /* 0x000000010f0f8824 */ /* 0x000fe200078e0a0b */
[----:B------:R-:W-:Y:S01]  /*6120*/  IABS R17, R12 ;  /* 0x0000000c00117213 */ /* 0x000fe20000000000 */
[----:B------:R-:W-:Y:S01]  /*6130*/  IMAD.HI.U32 R10, R7, R16, RZ ;  /* 0x00000010070a7227 */ /* 0x000fe200078e00ff */
[----:B------:R-:W-:-:S03]  /*6140*/  ISETP.GE.AND P0, PT, R8, RZ, PT ;  /* 0x000000ff0800720c */ /* 0x000fc60003f06270 */
[--C-:B------:R-:W-:Y:S02]  /*6150*/  @!P3 IMAD.IADD R3, R3, 0x1, -R11.reuse ;  /* 0x000000010303b824 */ /* 0x100fe400078e0a0b */
[----:B------:R-:W-:Y:S01]  /*6160*/  @!P6 IMAD.IADD R6, R6, 0x1, -R11 ;  /* 0x000000010606e824 */ /* 0x000fe200078e0a0b */
[----:B------:R-:W-:Y:S01]  /*6170*/  ISETP.GE.AND P6, PT, R4, RZ, PT ;  /* 0x000000ff0400720c */ /* 0x000fe20003fc6270 */
[----:B------:R-:W-:Y:S02]  /*6180*/  IMAD.MOV R10, RZ, RZ, -R10 ;  /* 0x000000ffff0a7224 */ /* 0x000fe400078e0a0a */
[----:B------:R-:W-:Y:S01]  /*6190*/  IMAD.HI.U32 R9, R7, R17, RZ ;  /* 0x0000001107097227 */ /* 0x000fe200078e00ff */
[----:B------:R-:W-:-:S03]  /*61a0*/  ISETP.GT.U32.AND P3, PT, R11, R6, PT ;  /* 0x000000060b00720c */ /* 0x000fc60003f64070 */
[C---:B------:R-:W-:Y:S02]  /*61b0*/  IMAD R16, R11.reuse, R10, R16 ;  /* 0x0000000a0b107224 */ /* 0x040fe400078e0210 */
[----:B0-----:R-:W-:Y:S02]  /*61c0*/  IMAD.MOV.U32 R0, RZ, RZ, R15 ;  /* 0x000000ffff007224 */ /* 0x001fe400078e000f */
[----:B------:R-:W-:Y:S02]  /*61d0*/  IMAD.MOV R9, RZ, RZ, -R9 ;  /* 0x000000ffff097224 */ /* 0x000fe400078e0a09 */
[----:B------:R-:W-:Y:S01]  /*61e0*/  @!P5 IMAD.MOV R2, RZ, RZ, -R2 ;  /* 0x000000ffff02d224 */ /* 0x000fe200078e0a02 */
[C---:B------:R-:W-:Y:S01]  /*61f0*/  ISETP.GT.U32.AND P5, PT, R11.reuse, R3, PT ;  /* 0x000000030b00720c */ /* 0x040fe20003fa4070 */
[----:B------:R-:W-:Y:S01]  /*6200*/  @!P2 IMAD.MOV R0, RZ, RZ, -R0 ;  /* 0x000000ffff00a224 */ /* 0x000fe200078e0a00 */
[C---:B------:R-:W-:Y:S01]  /*6210*/  ISETP.GT.U32.AND P2, PT, R11.reuse, R16, PT ;  /* 0x000000100b00720c */ /* 0x040fe20003f44070 */
[----:B------:R-:W-:Y:S01]  /*6220*/  IMAD R17, R11, R9, R17 ;  /* 0x000000090b117224 */ /* 0x000fe200078e0211 */
[----:B------:R-:W-:Y:S01]  /*6230*/  STL [R1+0x44], R2 ;  /* 0x0000440201007387 */ /* 0x000fe20000100800 */
[----:B------:R-:W-:-:S02]  /*6240*/  @!P3 IMAD.IADD R6, R6, 0x1, -R11 ;  /* 0x000000010606b824 */ /* 0x000fc400078e0a0b */
[----:B------:R-:W-:Y:S01]  /*6250*/  VIADD R8, R27, 0x16 ;  /* 0x000000161b087836 */ /* 0x000fe20000000000 */
[----:B------:R-:W-:Y:S01]  /*6260*/  ISETP.GT.U32.AND P3, PT, R11, R17, PT ;  /* 0x000000110b00720c */ /* 0x000fe20003f64070 */
[----:B------:R0:W-:Y:S01]  /*6270*/  STL [R1+0x40], R0 ;  /* 0x0000400001007387 */ /* 0x0001e20000100800 */
[----:B------:R-:W-:Y:S02]  /*6280*/  VIADD R4, R27, 0x15 ;  /* 0x000000151b047836 */ /* 0x000fe40000000000 */
[----:B------:R-:W-:Y:S01]  /*6290*/  IABS R13, R8 ;  /* 0x00000008000d7213 */ /* 0x000fe20000000000 */
[--C-:B------:R-:W-:Y:S01]  /*62a0*/  @!P5 IMAD.IADD R3, R3, 0x1, -R11.reuse ;  /* 0x000000010303d824 */ /* 0x100fe200078e0a0b */
[----:B------:R-:W-:Y:S01]  /*62b0*/  ISETP.GE.AND P5, PT, R8, RZ, PT ;  /* 0x000000ff0800720c */ /* 0x000fe20003fa6270 */
[----:B------:R-:W-:Y:S01]  /*62c0*/  @!P2 IMAD.IADD R16, R16, 0x1, -R11 ;  /* 0x000000011010a824 */ /* 0x000fe200078e0a0b */
[----:B------:R-:W-:Y:S01]  /*62d0*/  IABS R10, R4 ;  /* 0x00000004000a7213 */ /* 0x000fe20000000000 */
[----:B------:R-:W-:Y:S01]  /*62e0*/  IMAD.HI.U32 R9, R7, R13, RZ ;  /* 0x0000000d07097227 */ /* 0x000fe200078e00ff */
[----:B------:R-:W-:-:S03]  /*62f0*/  ISETP.GE.AND P2, PT, R4, RZ, PT ;  /* 0x000000ff0400720c */ /* 0x000fc60003f46270 */
[----:B0-----:R-:W-:Y:S02]  /*6300*/  IMAD.MOV.U32 R0, RZ, RZ, R14 ;  /* 0x000000ffff007224 */ /* 0x001fe400078e000e */
[----:B------:R-:W-:Y:S01]  /*6310*/  @!P3 IMAD.IADD R17, R17, 0x1, -R11 ;  /* 0x000000011111b824 */ /* 0x000fe200078e0a0b */
[----:B------:R-:W-:Y:S01]  /*6320*/  ISETP.GT.U32.AND P3, PT, R11, R16, PT ;  /* 0x000000100b00720c */ /* 0x000fe20003f64070 */
[----:B------:R-:W-:Y:S01]  /*6330*/  @!P4 IMAD.MOV R0, RZ, RZ, -R0 ;  /* 0x000000ffff00c224 */ /* 0x000fe200078e0a00 */
[----:B------:R-:W-:Y:S01]  /*6340*/  ISETP.GE.AND P4, PT, R12, RZ, PT ;  /* 0x000000ff0c00720c */ /* 0x000fe20003f86270 */
[----:B------:R-:W-:-:S03]  /*6350*/  IMAD.HI.U32 R12, R7, R10, RZ ;  /* 0x0000000a070c7227 */ /* 0x000fc600078e00ff */
[----:B------:R0:W-:Y:S01]  /*6360*/  STL [R1+0x3c], R0 ;  /* 0x00003c0001007387 */ /* 0x0001e20000100800 */
[----:B------:R-:W-:Y:S02]  /*6370*/  IMAD.MOV R9, RZ, RZ, -R9 ;  /* 0x000000ffff097224 */ /* 0x000fe400078e0a09 */
[----:B------:R-:W-:Y:S02]  /*6380*/  IMAD.MOV R8, RZ, RZ, -R12 ;  /* 0x000000ffff087224 */ /* 0x000fe400078e0a0c */
[----:B------:R-:W-:Y:S02]  /*6390*/  VIADD R4, R27, 0x14 ;  /* 0x000000141b047836 */ /* 0x000fe40000000000 */
[C---:B------:R-:W-:Y:S02]  /*63a0*/  IMAD R13, R11.reuse, R9, R13 ;  /* 0x000000090b0d7224 */ /* 0x040fe400078e020d */
[----:B------:R-:W-:Y:S01]  /*63b0*/  IMAD R10, R11, R8, R10 ;  /* 0x000000080b0a7224 */ /* 0x000fe200078e020a */
[----:B------:R-:W-:Y:S01]  /*63c0*/  IABS R8, R4 ;  /* 0x0000000400087213 */ /* 0x000fe20000000000 */
[----:B0-----:R-:W-:-:S02]  /*63d0*/  IMAD.MOV.U32 R0, RZ, RZ, R6 ;  /* 0x000000ffff007224 */ /* 0x001fc400078e0006 */
[----:B------:R-:W-:Y:S01]  /*63e0*/  @!P3 IMAD.IADD R16, R16, 0x1, -R11 ;  /* 0x000000011010b824 */ /* 0x000fe200078e0a0b */
[C---:B------:R-:W-:Y:S01]  /*63f0*/  ISETP.GT.U32.AND P3, PT, R11.reuse, R10, PT ;  /* 0x0000000a0b00720c */ /* 0x040fe20003f64070 */
[----:B------:R-:W-:Y:S01]  /*6400*/  @!P1 IMAD.MOV R0, RZ, RZ, -R0 ;  /* 0x000000ffff009224 */ /* 0x000fe200078e0a00 */
[----:B------:R-:W-:Y:S01]  /*6410*/  ISETP.GT.U32.AND P1, PT, R11, R17, PT ;  /* 0x000000110b00720c */ /* 0x000fe20003f24070 */
[----:B------:R-:W-:-:S03]  /*6420*/  IMAD.HI.U32 R15, R7, R8, RZ ;  /* 0x00000008070f7227 */ /* 0x000fc600078e00ff */
[----:B------:R0:W-:Y:S01]  /*6430*/  STL [R1+0x38], R0 ;  /* 0x0000380001007387 */ /* 0x0001e20000100800 */
[----:B------:R-:W-:Y:S02]  /*6440*/  IMAD.MOV R15, RZ, RZ, -R15 ;  /* 0x000000ffff0f7224 */ /* 0x000fe400078e0a0f */
[----:B------:R-:W-:Y:S02]  /*6450*/  VIADD R14, R27, 0x13 ;  /* 0x000000131b0e7836 */ /* 0x000fe40000000000 */
[----:B------:R-:W-:Y:S02]  /*6460*/  IMAD R8, R11, R15, R8 ;  /* 0x0000000f0b087224 */ /* 0x000fe400078e0208 */
[C---:B------:R-:W-:Y:S01]  /*6470*/  VIADD R9, R27.reuse, 0x12 ;  /* 0x000000121b097836 */ /* 0x040fe20000000000 */
[----:B------:R-:W-:Y:S01]  /*6480*/  IABS R12, R14 ;  /* 0x0000000e000c7213 */ /* 0x000fe20000000000 */
[----:B------:R-:W-:Y:S02]  /*6490*/  @!P3 IMAD.IADD R10, R10, 0x1, -R11 ;  /* 0x000000010a0ab824 */ /* 0x000fe400078e0a0b */
[----:B0-----:R-:W-:Y:S01]  /*64a0*/  IMAD.MOV.U32 R0, RZ, RZ, R3 ;  /* 0x000000ffff007224 */ /* 0x001fe200078e0003 */
[----:B------:R-:W-:Y:S01]  /*64b0*/  IABS R3, R9 ;  /* 0x0000000900037213 */ /* 0x000fe20000000000 */
[----:B------:R-:W-:-:S02]  /*64c0*/  VIADD R6, R27, 0x11 ;  /* 0x000000111b067836 */ /* 0x000fc40000000000 */
[----:B------:R-:W-:Y:S01]  /*64d0*/  @!P0 IMAD.MOV R0, RZ, RZ, -R0 ;  /* 0x000000ffff008224 */ /* 0x000fe200078e0a00 */
[----:B------:R-:W-:Y:S01]  /*64e0*/  ISETP.GT.U32.AND P0, PT, R11, R13, PT ;  /* 0x0000000d0b00720c */ /* 0x000fe20003f04070 */
[----:B------:R-:W-:Y:S01]  /*64f0*/  IMAD.HI.U32 R15, R7, R12, RZ ;  /* 0x0000000c070f7227 */ /* 0x000fe200078e00ff */
[----:B------:R-:W-:Y:S02]  /*6500*/  IABS R29, R6 ;  /* 0x00000006001d7213 */ /* 0x000fe40000000000 */
[----:B------:R0:W-:Y:S01]  /*6510*/  STL [R1+0x34], R0 ;  /* 0x0000340001007387 */ /* 0x0001e20000100800 */
[----:B------:R-:W-:Y:S01]  /*6520*/  @!P1 IMAD.IADD R17, R17, 0x1, -R11 ;  /* 0x0000000111119824 */ /* 0x000fe200078e0a0b */
[----:B------:R-:W-:Y:S01]  /*6530*/  ISETP.GE.AND P1, PT, R4, RZ, PT ;  /* 0x000000ff0400720c */ /* 0x000fe20003f26270 */
[----:B------:R-:W-:-:S04]  /*6540*/  IMAD.HI.U32 R4, R7, R3, RZ ;  /* 0x0000000307047227 */ /* 0x000fc800078e00ff */
[----:B------:R-:W-:Y:S02]  /*6550*/  IMAD.MOV R15, RZ, RZ, -R15 ;  /* 0x000000ffff0f7224 */ /* 0x000fe400078e0a0f */
[----:B------:R-:W-:Y:S01]  /*6560*/  @!P0 IMAD.IADD R13, R13, 0x1, -R11 ;  /* 0x000000010d0d8824 */ /* 0x000fe200078e0a0b */
[C---:B------:R-:W-:Y:S01]  /*6570*/  ISETP.GT.U32.AND P0, PT, R11.reuse, R8, PT ;  /* 0x000000080b00720c */ /* 0x040fe20003f04070 */
[----:B0-----:R-:W-:Y:S02]  /*6580*/  IMAD.MOV.U32 R0, RZ, RZ, R16 ;  /* 0x000000ffff007224 */ /* 0x001fe400078e0010 */
[----:B------:R-:W-:Y:S01]  /*6590*/  IMAD.MOV R4, RZ, RZ, -R4 ;  /* 0x000000ffff047224 */ /* 0x000fe200078e0a04 */
[C---:B------:R-:W-:Y:S01]  /*65a0*/  ISETP.GT.U32.AND P3, PT, R11.reuse, R13, PT ;  /* 0x0000000d0b00720c */ /* 0x040fe20003f64070 */
[----:B------:R-:W-:Y:S01]  /*65b0*/  @!P6 IMAD.MOV R0, RZ, RZ, -R0 ;  /* 0x000000ffff00e224 */ /* 0x000fe200078e0a00 */
[C---:B------:R-:W-:Y:S01]  /*65c0*/  ISETP.GT.U32.AND P6, PT, R11.reuse, R10, PT ;  /* 0x0000000a0b00720c */ /* 0x040fe20003fc4070 */
[----:B------:R-:W-:-:S02]  /*65d0*/  IMAD R12, R11, R15, R12 ;  /* 0x0000000f0b0c7224 */ /* 0x000fc400078e020c */
[----:B------:R-:W-:Y:S01]  /*65e0*/  IMAD.HI.U32 R16, R7, R29, RZ ;  /* 0x0000001d07107227 */ /* 0x000fe200078e00ff */
[----:B------:R0:W-:Y:S03]  /*65f0*/  STL [R1+0x30], R0 ;  /* 0x0000300001007387 */ /* 0x0001e60000100800 */
[----:B------:R-:W-:Y:S02]  /*6600*/  @!P0 IMAD.IADD R8, R8, 0x1, -R11 ;  /* 0x0000000108088824 */ /* 0x000fe400078e0a0b */
[----:B------:R-:W-:Y:S02]  /*6610*/  IMAD R3, R11, R4, R3 ;  /* 0x000000040b037224 */ /* 0x000fe400078e0203 */
[--C-:B------:R-:W-:Y:S01]  /*6620*/  @!P3 IMAD.IADD R13, R13, 0x1, -R11.reuse ;  /* 0x000000010d0db824 */ /* 0x100fe200078e0a0b */
[C---:B------:R-:W-:Y:S01]  /*6630*/  ISETP.GT.U32.AND P3, PT, R11.reuse, R12, PT ;  /* 0x0000000c0b00720c */ /* 0x040fe20003f64070 */
[----:B------:R-:W-:Y:S01]  /*6640*/  @!P6 IMAD.IADD R10, R10, 0x1, -R11 ;  /* 0x000000010a0ae824 */ /* 0x000fe200078e0a0b */
[C---:B------:R-:W-:Y:S01]  /*6650*/  ISETP.GT.U32.AND P0, PT, R11.reuse, R8, PT ;  /* 0x000000080b00720c */ /* 0x040fe20003f04070 */
[----:B0-----:R-:W-:Y:S01]  /*6660*/  IMAD.MOV.U32 R0, RZ, RZ, R17 ;  /* 0x000000ffff007224 */ /* 0x001fe200078e0011 */
[----:B------:R-:W-:Y:S01]  /*6670*/  ISETP.GT.U32.AND P6, PT, R11, R3, PT ;  /* 0x000000030b00720c */ /* 0x000fe20003fc4070 */
[----:B------:R-:W-:-:S02]  /*6680*/  VIADD R4, R27, 0x10 ;  /* 0x000000101b047836 */ /* 0x000fc40000000000 */
[----:B------:R-:W-:Y:S01]  /*6690*/  @!P4 IMAD.MOV R0, RZ, RZ, -R0 ;  /* 0x000000ffff00c224 */ /* 0x000fe200078e0a00 */
[----:B------:R-:W-:Y:S01]  /*66a0*/  ISETP.GE.AND P4, PT, R14, RZ, PT ;  /* 0x000000ff0e00720c */ /* 0x000fe20003f86270 */
[----:B------:R-:W-:Y:S01]  /*66b0*/  IMAD.MOV R14, RZ, RZ, -R16 ;  /* 0x000000ffff0e7224 */ /* 0x000fe200078e0a10 */
[----:B------:R-:W-:Y:S01]  /*66c0*/  IABS R28, R4 ;  /* 0x00000004001c7213 */ /* 0x000fe20000000000 */
[----:B------:R-:W-:Y:S01]  /*66d0*/  IMAD.MOV.U32 R2, RZ, RZ, R13 ;  /* 0x000000ffff027224 */ /* 0x000fe200078e000d */
[----:B------:R0:W-:Y:S01]  /*66e0*/  STL [R1+0x2c], R0 ;  /* 0x00002c0001007387 */ /* 0x0001e20000100800 */
[----:B------:R-:W-:Y:S02]  /*66f0*/  IMAD R29, R11, R14, R29 ;  /* 0x0000000e0b1d7224 */ /* 0x000fe400078e021d */
[----:B------:R-:W-:-:S04]  /*6700*/  IMAD.HI.U32 R13, R7, R28, RZ ;  /* 0x0000001c070d7227 */ /* 0x000fc800078e00ff */
[----:B------:R-:W-:Y:S01]  /*6710*/  @!P5 IMAD.MOV R2, RZ, RZ, -R2 ;  /* 0x000000ffff02d224 */ /* 0x000fe200078e0a02 */
[----:B------:R-:W-:Y:S01]  /*6720*/  ISETP.GE.AND P5, PT, R9, RZ, PT ;  /* 0x000000ff0900720c */ /* 0x000fe20003fa6270 */
[--C-:B------:R-:W-:Y:S02]  /*6730*/  @!P3 IMAD.IADD R12, R12, 0x1, -R11.reuse ;  /* 0x000000010c0cb824 */ /* 0x100fe400078e0a0b */
[----:B0-----:R-:W-:Y:S01]  /*6740*/  IMAD.MOV.U32 R0, RZ, RZ, R10 ;  /* 0x000000ffff007224 */ /* 0x001fe200078e000a */
[----:B------:R-:W-:Y:S01]  /*6750*/  STL [R1+0x28], R2 ;  /* 0x0000280201007387 */ /* 0x000fe20000100800 */
[----:B------:R-:W-:Y:S01]  /*6760*/  @!P0 IMAD.IADD R8, R8, 0x1, -R11 ;  /* 0x0000000108088824 */ /* 0x000fe200078e0a0b */
[----:B------:R-:W-:Y:S01]  /*6770*/  ISETP.GE.AND P0, PT, R6, RZ, PT ;  /* 0x000000ff0600720c */ /* 0x000fe20003f06270 */
[----:B------:R-:W-:Y:S01]  /*6780*/  @!P2 IMAD.MOV R0, RZ, RZ, -R0 ;  /* 0x000000ffff00a224 */ /* 0x000fe200078e0a00 */
[C---:B------:R-:W-:Y:S01]  /*6790*/  ISETP.GT.U32.AND P2, PT, R11.reuse, R29, PT ;  /* 0x0000001d0b00720c */ /* 0x040fe20003f44070 */
[----:B------:R-:W-:Y:S01]  /*67a0*/  IMAD.MOV R13, RZ, RZ, -R13 ;  /* 0x000000ffff0d7224 */ /* 0x000fe200078e0a0d */
[----:B------:R-:W-:Y:S01]  /*67b0*/  ISETP.GT.U32.AND P3, PT, R11, R12, PT ;  /* 0x0000000c0b00720c */ /* 0x000fe20003f64070 */
[----:B------:R-:W-:Y:S01]  /*67c0*/  @!P6 IMAD.IADD R3, R3, 0x1, -R11 ;  /* 0x000000010303e824 */ /* 0x000fe200078e0a0b */
[----:B------:R0:W-:Y:S01]  /*67d0*/  STL [R1+0x24], R0 ;  /* 0x0000240001007387 */ /* 0x0001e20000100800 */
[----:B------:R-:W-:-:S02]  /*67e0*/  VIADD R6, R27, 0xf ;  /* 0x0000000f1b067836 */ /* 0x000fc40000000000 */
[C---:B------:R-:W-:Y:S01]  /*67f0*/  IMAD R28, R11.reuse, R13, R28 ;  /* 0x0000000d0b1c7224 */ /* 0x040fe200078e021c */
[----:B------:R-:W-:Y:S01]  /*6800*/  ISETP.GT.U32.AND P6, PT, R11, R3, PT ;  /* 0x000000030b00720c */ /* 0x000fe20003fc4070 */
[C---:B------:R-:W-:Y:S01]  /*6810*/  VIADD R9, R27.reuse, 0xe ;  /* 0x0000000e1b097836 */ /* 0x040fe20000000000 */
[----:B------:R-:W-:Y:S01]  /*6820*/  IABS R10, R6 ;  /* 0x00000006000a7213 */ /* 0x000fe20000000000 */
[----:B------:R-:W-:Y:S02]  /*6830*/  VIADD R17, R27, 0x7 ;  /* 0x000000071b117836 */ /* 0x000fe40000000000 */
[----:B------:R-:W-:Y:S01]  /*6840*/  @!P2 IMAD.IADD R29, R29, 0x1, -R11 ;  /* 0x000000011d1da824 */ /* 0x000fe200078e0a0b */
[----:B------:R-:W-:Y:S01]  /*6850*/  IABS R13, R9 ;  /* 0x00000009000d7213 */ /* 0x000fe20000000000 */
[----:B0-----:R-:W-:Y:S02]  /*6860*/  IMAD.MOV.U32 R0, RZ, RZ, R8 ;  /* 0x000000ffff007224 */ /* 0x001fe400078e0008 */
[----:B------:R-:W-:Y:S01]  /*6870*/  IMAD.HI.U32 R14, R7, R10, RZ ;  /* 0x0000000a070e7227 */ /* 0x000fe200078e00ff */
[----:B------:R-:W-:-:S03]  /*6880*/  ISETP.GT.U32.AND P2, PT, R11, R29, PT ;  /* 0x0000001d0b00720c */ /* 0x000fc60003f44070 */
[----:B------:R-:W-:Y:S01]  /*6890*/  @!P1 IMAD.MOV R0, RZ, RZ, -R0 ;  /* 0x000000ffff009224 */ /* 0x000fe200078e0a00 */
[----:B------:R-:W-:Y:S01]  /*68a0*/  ISETP.GT.U32.AND P1, PT, R11, R28, PT ;  /* 0x0000001c0b00720c */ /* 0x000fe20003f24070 */
[----:B------:R-:W-:-:S03]  /*68b0*/  IMAD.HI.U32 R8, R7, R13, RZ ;  /* 0x0000000d07087227 */ /* 0x000fc600078e00ff */
[----:B------:R0:W-:Y:S01]  /*68c0*/  STL [R1+0x18], R0 ;  /* 0x0000180001007387 */ /* 0x0001e20000100800 */
[--C-:B------:R-:W-:Y:S01]  /*68d0*/  @!P3 IMAD.IADD R12, R12, 0x1, -R11.reuse ;  /* 0x000000010c0cb824 */ /* 0x100fe200078e0a0b */
[----:B------:R-:W-:Y:S01]  /*68e0*/  ISETP.GE.AND P3, PT, R4, RZ, PT ;  /* 0x000000ff0400720c */ /* 0x000fe20003f66270 */
[----:B------:R-:W-:Y:S02]  /*68f0*/  IMAD.MOV R14, RZ, RZ, -R14 ;  /* 0x000000ffff0e7224 */ /* 0x000fe400078e0a0e */
[----:B------:R-:W-:Y:S02]  /*6900*/  VIADD R4, R27, 0xd ;  /* 0x0000000d1b047836 */ /* 0x000fe40000000000 */
[----:B------:R-:W-:Y:S01]  /*6910*/  @!P6 IMAD.IADD R3, R3, 0x1, -R11 ;  /* 0x000000010303e824 */ /* 0x000fe200078e0a0b */
[----:B------:R-:W-:Y:S01]  /*6920*/  ISETP.GE.AND P6, PT, R6, RZ, PT ;  /* 0x000000ff0600720c */ /* 0x000fe20003fc6270 */
[----:B------:R-:W-:Y:S02]  /*6930*/  IMAD.MOV R8, RZ, RZ, -R8 ;  /* 0x000000ffff087224 */ /* 0x000fe400078e0a08 */
[----:B------:R-:W-:Y:S01]  /*6940*/  IMAD R6, R11, R14, R10 ;  /* 0x0000000e0b067224 */ /* 0x000fe200078e020a */
[----:B------:R-:W-:Y:S01]  /*6950*/  IABS R10, R4 ;  /* 0x00000004000a7213 */ /* 0x000fe20000000000 */
[----:B0-----:R-:W-:-:S02]  /*6960*/  IMAD.MOV.U32 R0, RZ, RZ, R12 ;  /* 0x000000ffff007224 */ /* 0x001fc400078e000c */
[----:B------:R-:W-:Y:S02]  /*6970*/  @!P1 IMAD.IADD R28, R28, 0x1, -R11 ;  /* 0x000000011c1c9824 */ /* 0x000fe400078e0a0b */
[C---:B------:R-:W-:Y:S02]  /*6980*/  IMAD R13, R11.reuse, R8, R13 ;  /* 0x000000080b0d7224 */ /* 0x040fe400078e020d */
[----:B------:R-:W-:Y:S01]  /*6990*/  IMAD.MOV.U32 R2, RZ, RZ, R3 ;  /* 0x000000ffff027224 */ /* 0x000fe200078e0003 */
[----:B------:R-:W-:Y:S01]  /*69a0*/  ISETP.GT.U32.AND P1, PT, R11, R28, PT ;  /* 0x0000001c0b00720c */ /* 0x000fe20003f24070 */
[----:B------:R-:W-:Y:S01]  /*69b0*/  @!P2 IMAD.IADD R29, R29, 0x1, -R11 ;  /* 0x000000011d1da824 */ /* 0x000fe200078e0a0b */
[----:B------:R-:W-:Y:S01]  /*69c0*/  ISETP.GT.U32.AND P2, PT, R11, R6, PT ;  /* 0x000000060b00720c */ /* 0x000fe20003f44070 */
[----:B------:R-:W-:Y:S01]  /*69d0*/  @!P4 IMAD.MOV R0, RZ, RZ, -R0 ;  /* 0x000000ffff00c224 */ /* 0x000fe200078e0a00 */
[----:B------:R-:W-:Y:S01]  /*69e0*/  ISETP.GE.AND P4, PT, R9, RZ, PT ;  /* 0x000000ff0900720c */ /* 0x000fe20003f86270 */
[----:B------:R-:W-:Y:S01]  /*69f0*/  @!P5 IMAD.MOV R2, RZ, RZ, -R2 ;  /* 0x000000ffff02d224 */ /* 0x000fe200078e0a02 */
[----:B------:R-:W-:Y:S01]  /*6a00*/  ISETP.GT.U32.AND P5, PT, R11, R13, PT ;  /* 0x0000000d0b00720c */ /* 0x000fe20003fa4070 */
[----:B------:R-:W-:Y:S01]  /*6a10*/  IMAD.MOV.U32 R9, RZ, RZ, R10 ;  /* 0x000000ffff097224 */ /* 0x000fe200078e000a */
[----:B------:R-:W-:Y:S01]  /*6a20*/  STL [R1+0xf74], R0 ;  /* 0x000f740001007387 */ /* 0x000fe20000100800 */
[----:B------:R-:W-:-:S02]  /*6a30*/  VIADD R3, R27, 0xc ;  /* 0x0000000c1b037836 */ /* 0x000fc40000000000 */
[----:B------:R-:W-:Y:S01]  /*6a40*/  IMAD.HI.U32 R8, R7, R9, RZ ;  /* 0x0000000907087227 */ /* 0x000fe200078e00ff */
[----:B------:R-:W-:Y:S02]  /*6a50*/  STL [R1+0xf78], R2 ;  /* 0x000f780201007387 */ /* 0x000fe40000100800 */
[----:B------:R-:W-:Y:S01]  /*6a60*/  IABS R18, R3 ;  /* 0x0000000300127213 */ /* 0x000fe20000000000 */
[----:B------:R-:W-:Y:S02]  /*6a70*/  IMAD.MOV R8, RZ, RZ, -R8 ;  /* 0x000000ffff087224 */ /* 0x000fe400078e0a08 */
[--C-:B------:R-:W-:Y:S01]  /*6a80*/  @!P2 IMAD.IADD R6, R6, 0x1, -R11.reuse ;  /* 0x000000010606a824 */ /* 0x100fe200078e0a0b */
[----:B------:R-:W-:Y:S01]  /*6a90*/  ISETP.GE.AND P2, PT, R4, RZ, PT ;  /* 0x000000ff0400720c */ /* 0x000fe20003f46270 */
[----:B------:R-:W-:Y:S01]  /*6aa0*/  @!P1 IMAD.IADD R28, R28, 0x1, -R11 ;  /* 0x000000011c1c9824 */ /* 0x000fe200078e0a0b */
[----:B------:R-:W-:Y:S01]  /*6ab0*/  ISETP.GE.AND P1, PT, R3, RZ, PT ;  /* 0x000000ff0300720c */ /* 0x000fe20003f26270 */
[----:B------:R-:W-:-:S02]  /*6ac0*/  IMAD R9, R11, R8, R9 ;  /* 0x000000080b097224 */ /* 0x000fc400078e0209 */
[----:B------:R-:W-:Y:S02]  /*6ad0*/  @!P5 IMAD.IADD R13, R13, 0x1, -R11 ;  /* 0x000000010d0dd824 */ /* 0x000fe400078e0a0b */
[----:B------:R-:W-:Y:S01]  /*6ae0*/  @!P0 IMAD.MOV R29, RZ, RZ, -R29 ;  /* 0x000000ffff1d8224 */ /* 0x000fe200078e0a1d */
[C---:B------:R-:W-:Y:S01]  /*6af0*/  ISETP.GT.U32.AND P0, PT, R11.reuse, R6, PT ;  /* 0x000000060b00720c */ /* 0x040fe20003f04070 */
[----:B------:R-:W-:Y:S01]  /*6b00*/  @!P3 IMAD.MOV R28, RZ, RZ, -R28 ;  /* 0x000000ffff1cb224 */ /* 0x000fe200078e0a1c */
[----:B------:R-:W-:Y:S01]  /*6b10*/  ISETP.GT.U32.AND P3, PT, R11, R9, PT ;  /* 0x000000090b00720c */ /* 0x000fe20003f64070 */
[----:B------:R-:W-:Y:S01]  /*6b20*/  IMAD.HI.U32 R4, R7, R18, RZ ;  /* 0x0000001207047227 */ /* 0x000fe200078e00ff */
[----:B------:R-:W-:Y:S01]  /*6b30*/  ISETP.GT.U32.AND P5, PT, R11, R13, PT ;  /* 0x0000000d0b00720c */ /* 0x000fe20003fa4070 */
[----:B------:R0:W-:Y:S02]  /*6b40*/  STL [R1+0xf7c], R29 ;  /* 0x000f7c1d01007387 */ /* 0x0001e40000100800 */
[----:B------:R-:W-:-:S02]  /*6b50*/  IMAD.MOV R4, RZ, RZ, -R4 ;  /* 0x000000ffff047224 */ /* 0x000fc400078e0a04 */
[----:B------:R-:W-:Y:S01]  /*6b60*/  VIADD R10, R27, 0xb ;  /* 0x0000000b1b0a7836 */ /* 0x000fe20000000000 */
[----:B------:R-:W-:Y:S01]  /*6b70*/  STL [R1+0xf80], R28 ;  /* 0x000f801c01007387 */ /* 0x000fe20000100800 */
[----:B------:R-:W-:Y:S02]  /*6b80*/  IMAD R18, R11, R4, R18 ;  /* 0x000000040b127224 */ /* 0x000fe400078e0212 */
[--C-:B------:R-:W-:Y:S01]  /*6b90*/  @!P0 IMAD.IADD R6, R6, 0x1, -R11.reuse ;  /* 0x0000000106068824 */ /* 0x100fe200078e0a0b */
[----:B------:R-:W-:Y:S01]  /*6ba0*/  ISETP.GE.AND P0, PT, R10, RZ, PT ;  /* 0x000000ff0a00720c */ /* 0x000fe20003f06270 */
[--C-:B------:R-:W-:Y:S01]  /*6bb0*/  @!P3 IMAD.IADD R9, R9, 0x1, -R11.reuse ;  /* 0x000000010909b824 */ /* 0x100fe200078e0a0b */
[----:B------:R-:W-:Y:S01]  /*6bc0*/  IABS R10, R10 ;  /* 0x0000000a000a7213 */ /* 0x000fe20000000000 */
[----:B------:R-:W-:Y:S01]  /*6bd0*/  @!P5 IMAD.IADD R13, R13, 0x1, -R11 ;  /* 0x000000010d0dd824 */ /* 0x000fe200078e0a0b */
[----:B------:R-:W-:Y:S01]  /*6be0*/  ISETP.GT.U32.AND P5, PT, R11, R18, PT ;  /* 0x000000120b00720c */ /* 0x000fe20003fa4070 */
[----:B------:R-:W-:Y:S01]  /*6bf0*/  VIADD R12, R27, 0xa ;  /* 0x0000000a1b0c7836 */ /* 0x000fe20000000000 */
[----:B0-----:R-:W0:Y:S01]  /*6c00*/  S2R R29, SR_TID.X ;  /* 0x00000000001d7919 */ /* 0x001e220000002100 */
[----:B------:R-:W-:Y:S01]  /*6c10*/  @!P6 IMAD.MOV R6, RZ, RZ, -R6 ;  /* 0x000000ffff06e224 */ /* 0x000fe200078e0a06 */
[----:B------:R-:W-:Y:S01]  /*6c20*/  ISETP.GT.U32.AND P6, PT, R11, R9, PT ;  /* 0x000000090b00720c */ /* 0x000fe20003fc4070 */
[----:B------:R-:W-:Y:S01]  /*6c30*/  IMAD.HI.U32 R15, R7, R10, RZ ;  /* 0x0000000a070f7227 */ /* 0x000fe200078e00ff */
[----:B------:R-:W-:-:S02]  /*6c40*/  IABS R14, R12 ;  /* 0x0000000c000e7213 */ /* 0x000fc40000000000 */
[----:B------:R-:W-:Y:S01]  /*6c50*/  ISETP.GE.AND P3, PT, R12, RZ, PT ;  /* 0x000000ff0c00720c */ /* 0x000fe20003f66270 */
[----:B------:R-:W-:Y:S01]  /*6c60*/  VIADD R3, R27, 0x9 ;  /* 0x000000091b037836 */ /* 0x000fe20000000000 */
[----:B------:R-:W-:Y:S01]  /*6c70*/  STL [R1+0xf84], R6 ;  /* 0x000f840601007387 */ /* 0x000fe20000100800 */
[----:B------:R-:W-:Y:S02]  /*6c80*/  IMAD.MOV R12, RZ, RZ, -R15 ;  /* 0x000000ffff0c7224 */ /* 0x000fe400078e0a0f */
[----:B------:R-:W-:Y:S01]  /*6c90*/  @!P4 IMAD.MOV R13, RZ, RZ, -R13 ;  /* 0x000000ffff0dc224 */ /* 0x000fe200078e0a0d */
[----:B------:R-:W-:Y:S01]  /*6ca0*/  IABS R16, R3 ;  /* 0x0000000300107213 */ /* 0x000fe20000000000 */
[--C-:B------:R-:W-:Y:S01]  /*6cb0*/  @!P5 IMAD.IADD R18, R18, 0x1, -R11.reuse ;  /* 0x000000011212d824 */ /* 0x100fe200078e0a0b */
[----:B------:R-:W-:Y:S01]  /*6cc0*/  ISETP.GE.AND P4, PT, R3, RZ, PT ;  /* 0x000000ff0300720c */ /* 0x000fe20003f86270 */
[----:B------:R-:W-:Y:S01]  /*6cd0*/  IMAD R3, R11, R12, R10 ;  /* 0x0000000c0b037224 */ /* 0x000fe200078e020a */
[----:B------:R-:W-:Y:S01]  /*6ce0*/  STL [R1+0xf88], R13 ;  /* 0x000f880d01007387 */ /* 0x000fe20000100800 */
[----:B------:R-:W-:Y:S01]  /*6cf0*/  @!P6 IMAD.IADD R9, R9, 0x1, -R11 ;  /* 0x000000010909e824 */ /* 0x000fe200078e0a0b */
[----:B------:R-:W-:Y:S01]  /*6d00*/  ISETP.GT.U32.AND P5, PT, R11, R18, PT ;  /* 0x000000120b00720c */ /* 0x000fe20003fa4070 */
[----:B------:R-:W-:Y:S01]  /*6d10*/  IMAD.HI.U32 R8, R7, R14, RZ ;  /* 0x0000000e07087227 */ /* 0x000fe200078e00ff */
[----:B------:R-:W-:-:S03]  /*6d20*/  ISETP.GT.U32.AND P6, PT, R11, R3, PT ;  /* 0x000000030b00720c */ /* 0x000fc60003fc4070 */
[----:B------:R-:W-:Y:S02]  /*6d30*/  VIADD R12, R27, 0x8 ;  /* 0x000000081b0c7836 */ /* 0x000fe40000000000 */
[----:B------:R-:W-:Y:S02]  /*6d40*/  IMAD.MOV R8, RZ, RZ, -R8 ;  /* 0x000000ffff087224 */ /* 0x000fe400078e0a08 */
[----:B------:R-:W-:Y:S01]  /*6d50*/  @!P2 IMAD.MOV R9, RZ, RZ, -R9 ;  /* 0x000000ffff09a224 */ /* 0x000fe200078e0a09 */
[----:B------:R-:W-:Y:S01]  /*6d60*/  ISETP.GE.AND P2, PT, R12, RZ, PT ;  /* 0x000000ff0c00720c */ /* 0x000fe20003f46270 */
[----:B------:R-:W-:Y:S01]  /*6d70*/  IMAD R14, R11, R8, R14 ;  /* 0x000000080b0e7224 */ /* 0x000fe200078e020e */
[----:B------:R-:W-:Y:S01]  /*6d80*/  IABS R12, R12 ;  /* 0x0000000c000c7213 */ /* 0x000fe20000000000 */
[--C-:B------:R-:W-:Y:S01]  /*6d90*/  @!P5 IMAD.IADD R18, R18, 0x1, -R11.reuse ;  /* 0x000000011212d824 */ /* 0x100fe200078e0a0b */
[----:B------:R-:W-:Y:S01]  /*6da0*/  STL [R1+0xf8c], R9 ;  /* 0x000f8c0901007387 */ /* 0x000fe20000100800 */
[----:B------:R-:W-:Y:S01]  /*6db0*/  @!P6 IMAD.IADD R3, R3, 0x1, -R11 ;  /* 0x000000010303e824 */ /* 0x000fe200078e0a0b */
[----:B------:R-:W-:Y:S01]  /*6dc0*/  ISETP.GE.AND P5, PT, R17, RZ, PT ;  /* 0x000000ff1100720c */ /* 0x000fe20003fa6270 */
[----:B------:R-:W-:Y:S01]  /*6dd0*/  @!P1 IMAD.MOV R18, RZ, RZ, -R18 ;  /* 0x000000ffff129224 */ /* 0x000fe200078e0a12 */
[----:B------:R-:W-:Y:S01]  /*6de0*/  ISETP.GT.U32.AND P1, PT, R11, R14, PT ;  /* 0x0000000e0b00720c */ /* 0x000fe20003f24070 */
[----:B------:R-:W-:Y:S01]  /*6df0*/  IMAD.HI.U32 R4, R7, R16, RZ ;  /* 0x0000001007047227 */ /* 0x000fe200078e00ff */
[----:B------:R-:W-:-:S02]  /*6e00*/  ISETP.GT.U32.AND P6, PT, R11, R3, PT ;  /* 0x000000030b00720c */ /* 0x000fc40003fc4070 */
[----:B------:R-:W-:Y:S01]  /*6e10*/  STL [R1+0xf90], R18 ;  /* 0x000f901201007387 */ /* 0x000fe20000100800 */
[----:B------:R-:W-:Y:S01]  /*6e20*/  IMAD.HI.U32 R23, R7, R12, RZ ;  /* 0x0000000c07177227 */ /* 0x000fe200078e00ff */
[----:B------:R-:W-:Y:S02]  /*6e30*/  IABS R17, R17 ;  /* 0x0000001100117213 */ /* 0x000fe40000000000 */
[----:B0-----:R-:W-:Y:S01]  /*6e40*/  LOP3.LUT R29, R29, 0x20, RZ, 0xc0, !PT ;  /* 0x000000201d1d7812 */ /* 0x001fe200078ec0ff */
[----:B------:R-:W-:Y:S02]  /*6e50*/  IMAD.MOV R4, RZ, RZ, -R4 ;  /* 0x000000ffff047224 */ /* 0x000fe400078e0a04 */
[----:B------:R-:W-:Y:S02]  /*6e60*/  IMAD.MOV R23, RZ, RZ, -R23 ;  /* 0x000000ffff177224 */ /* 0x000fe400078e0a17 */
[C---:B------:R-:W-:Y:S02]  /*6e70*/  IMAD R16, R11.reuse, R4, R16 ;  /* 0x000000040b107224 */ /* 0x040fe400078e0210 */
[----:B------:R-:W-:-:S02]  /*6e80*/  IMAD R12, R11, R23, R12 ;  /* 0x000000170b0c7224 */ /* 0x000fc400078e020c */
[--C-:B------:R-:W-:Y:S01]  /*6e90*/  @!P6 IMAD.IADD R3, R3, 0x1, -R11.reuse ;  /* 0x000000010303e824 */ /* 0x100fe200078e0a0b */
[C---:B------:R-:W-:Y:S01]  /*6ea0*/  ISETP.GT.U32.AND P6, PT, R11.reuse, R16, PT ;  /* 0x000000100b00720c */ /* 0x040fe20003fc4070 */
[----:B------:R-:W-:Y:S01]  /*6eb0*/  @!P1 IMAD.IADD R14, R14, 0x1, -R11 ;  /* 0x000000010e0e9824 */ /* 0x000fe200078e0a0b */
[----:B------:R-:W-:Y:S01]  /*6ec0*/  ISETP.GT.U32.AND P1, PT, R11, R12, PT ;  /* 0x0000000c0b00720c */ /* 0x000fe20003f24070 */
[----:B------:R-:W-:Y:S02]  /*6ed0*/  IMAD R0, RZ, RZ, -UR6 ;  /* 0x80000006ff007e24 */ /* 0x000fe4000f8e02ff */
[----:B------:R-:W-:Y:S02]  /*6ee0*/  @!P0 IMAD.MOV R3, RZ, RZ, -R3 ;  /* 0x000000ffff038224 */ /* 0x000fe400078e0a03 */
[----:B------:R-:W-:Y:S02]  /*6ef0*/  IMAD R2, R0, 0x2, R26 ;  /* 0x0000000200027824 */ /* 0x000fe400078e021a */
[C---:B------:R-:W-:Y:S01]  /*6f00*/  VIADD R10, R27.reuse, 0x5 ;  /* 0x000000051b0a7836 */ /* 0x040fe20000000000 */
[----:B------:R-:W-:Y:S01]  /*6f10*/  STL [R1+0xf94], R3 ;  /* 0x000f940301007387 */ /* 0x000fe20000100800 */
[----:B------:R-:W-:-:S02]  /*6f20*/  VIADD R15, R27, 0x6 ;  /* 0x000000061b0f7836 */ /* 0x000fc40000000000 */
[--C-:B------:R-:W-:Y:S01]  /*6f30*/  @!P6 IMAD.IADD R16, R16, 0x1, -R11.reuse ;  /* 0x000000011010e824 */ /* 0x100fe200078e0a0b */
[----:B------:R-:W-:Y:S01]  /*6f40*/  ISETP.GT.U32.AND P6, PT, R11, R14, PT ;  /* 0x0000000e0b00720c */ /* 0x000fe20003fc4070 */
[----:B------:R-:W-:Y:S01]  /*6f50*/  @!P1 IMAD.IADD R12, R12, 0x1, -R11 ;  /* 0x000000010c0c9824 */ /* 0x000fe200078e0a0b */
[----:B------:R0:W-:Y:S01]  /*6f60*/  STL [R1+0x50], R2 ;  /* 0x0000500201007387 */ /* 0x0001e20000100800 */
[----:B------:R-:W-:Y:S01]  /*6f70*/  IABS R21, R10 ;  /* 0x0000000a00157213 */ /* 0x000fe20000000000 */
[----:B------:R-:W-:Y:S01]  /*6f80*/  IMAD.HI.U32 R19, R7, R17, RZ ;  /* 0x0000001107137227 */ /* 0x000fe200078e00ff */
[C---:B------:R-:W-:Y:S02]  /*6f90*/  ISETP.GT.U32.AND P0, PT, R11.reuse, R16, PT ;  /* 0x000000100b00720c */ /* 0x040fe40003f04070 */
[----:B------:R-:W-:Y:S01]  /*6fa0*/  ISETP.GT.U32.AND P1, PT, R11, R12, PT ;  /* 0x0000000c0b00720c */ /* 0x000fe20003f24070 */
[----:B------:R-:W-:Y:S01]  /*6fb0*/  IMAD.HI.U32 R23, R7, R21, RZ ;  /* 0x0000001507177227 */ /* 0x000fe200078e00ff */
[----:B------:R-:W-:-:S03]  /*6fc0*/  IABS R20, R15 ;  /* 0x0000000f00147213 */ /* 0x000fc60000000000 */
[----:B0-----:R-:W-:Y:S02]  /*6fd0*/  IMAD R2, R0, 0x2, R2 ;  /* 0x0000000200027824 */ /* 0x001fe400078e0202 */
[----:B------:R-:W-:Y:S02]  /*6fe0*/  @!P6 IMAD.IADD R14, R14, 0x1, -R11 ;  /* 0x000000010e0ee824 */ /* 0x000fe400078e0a0b */
[----:B------:R-:W-:Y:S01]  /*6ff0*/  IMAD.MOV R23, RZ, RZ, -R23 ;  /* 0x000000ffff177224 */ /* 0x000fe200078e0a17 */
[----:B------:R0:W-:Y:S01]  /*7000*/  STL [R1+0x7c], R2 ;  /* 0x00007c0201007387 */ /* 0x0001e20000100800 */
[--C-:B------:R-:W-:Y:S02]  /*7010*/  @!P0 IMAD.IADD R16, R16, 0x1, -R11.reuse ;  /* 0x0000000110108824 */ /* 0x100fe400078e0a0b */
[----:B------:R-:W-:Y:S02]  /*7020*/  @!P1 IMAD.IADD R12, R12, 0x1, -R11 ;  /* 0x000000010c0c9824 */ /* 0x000fe400078e0a0b */
[----:B------:R-:W-:-:S02]  /*7030*/  @!P3 IMAD.MOV R14, RZ, RZ, -R14 ;  /* 0x000000ffff0eb224 */ /* 0x000fc400078e0a0e */
[----:B------:R-:W-:Y:S02]  /*7040*/  @!P4 IMAD.MOV R16, RZ, RZ, -R16 ;  /* 0x000000ffff10c224 */ /* 0x000fe400078e0a10 */
[----:B------:R-:W-:Y:S02]  /*7050*/  @!P2 IMAD.MOV R12, RZ, RZ, -R12 ;  /* 0x000000ffff0ca224 */ /* 0x000fe400078e0a0c */
[----:B0-----:R-:W-:Y:S02]  /*7060*/  IMAD R2, R0, 0x2, R2 ;  /* 0x0000000200027824 */ /* 0x001fe400078e0202 */
[----:B------:R-:W-:-:S03]  /*7070*/  IMAD.HI.U32 R8, R7, R20, RZ ;  /* 0x0000001407087227 */ /* 0x000fc600078e00ff */
[----:B------:R0:W-:Y:S01]  /*7080*/  STL [R1+0x20], R2 ;  /* 0x0000200201007387 */ /* 0x0001e20000100800 */
[C---:B------:R-:W-:Y:S02]  /*7090*/  IMAD R21, R11.reuse, R23, R21 ;  /* 0x000000170b157224 */ /* 0x040fe400078e0215 */
[----:B------:R-:W-:Y:S01]  /*70a0*/  IMAD.MOV R8, RZ, RZ, -R8 ;  /* 0x000000ffff087224 */ /* 0x000fe200078e0a08 */
[----:B------:R-:W-:Y:S01]  /*70b0*/  STL [R1+0xf98], R14 ;  /* 0x000f980e01007387 */ /* 0x000fe20000100800 */
[----:B------:R-:W-:Y:S01]  /*70c0*/  IMAD.MOV R19, RZ, RZ, -R19 ;  /* 0x000000ffff137224 */ /* 0x000fe200078e0a13 */
[C---:B------:R-:W-:Y:S01]  /*70d0*/  ISETP.GT.U32.AND P1, PT, R11.reuse, R21, PT ;  /* 0x000000150b00720c */ /* 0x040fe20003f24070 */
[----:B------:R-:W-:Y:S01]  /*70e0*/  IMAD R20, R11, R8, R20 ;  /* 0x000000080b147224 */ /* 0x000fe200078e0214 */
[----:B------:R-:W-:Y:S01]  /*70f0*/  STL [R1+0xf9c], R16 ;  /* 0x000f9c1001007387 */ /* 0x000fe20000100800 */
[----:B------:R-:W-:Y:S02]  /*7100*/  VIADD R8, R27, 0x3 ;  /* 0x000000031b087836 */ /* 0x000fe40000000000 */
[----:B0-----:R-:W-:Y:S01]  /*7110*/  IMAD R2, R0, 0x2, R2 ;  /* 0x0000000200027824 */ /* 0x001fe200078e0202 */
[----:B------:R-:W-:Y:S01]  /*7120*/  STL [R1+0xfa0], R12 ;  /* 0x000fa00c01007387 */ /* 0x000fe20000100800 */
[----:B------:R-:W-:Y:S01]  /*7130*/  IMAD R17, R11, R19, R17 ;  /* 0x000000130b117224 */ /* 0x000fe200078e0211 */
[----:B------:R-:W-:Y:S01]  /*7140*/  IABS R23, R8 ;  /* 0x0000000800177213 */ /* 0x000fe20000000000 */
[C---:B------:R-:W-:Y:S01]  /*7150*/  VIADD R4, R27.reuse, 0x4 ;  /* 0x000000041b047836 */ /* 0x040fe20000000000 */
[----:B------:R0:W-:Y:S01]  /*7160*/  STL [R1+0x1c], R2 ;  /* 0x00001c0201007387 */ /* 0x0001e20000100800 */
[----:B------:R-:W-:Y:S01]  /*7170*/  VIADD R28, R27, 0x2 ;  /* 0x000000021b1c7836 */ /* 0x000fe20000000000 */
[----:B------:R-:W-:Y:S01]  /*7180*/  ISETP.GT.U32.AND P6, PT, R11, R17, PT ;  /* 0x000000110b00720c */ /* 0x000fe20003fc4070 */
[----:B------:R-:W-:Y:S01]  /*7190*/  IMAD.HI.U32 R25, R7, R23, RZ ;  /* 0x0000001707197227 */ /* 0x000fe200078e00ff */
[----:B------:R-:W-:-:S02]  /*71a0*/  IABS R22, R4 ;  /* 0x0000000400167213 */ /* 0x000fc40000000000 */
[----:B------:R-:W-:Y:S01]  /*71b0*/  IABS R24, R28 ;  /* 0x0000001c00187213 */ /* 0x000fe20000000000 */
[----:B------:R-:W-:Y:S01]  /*71c0*/  @!P1 IMAD.IADD R21, R21, 0x1, -R11 ;  /* 0x0000000115159824 */ /* 0x000fe200078e0a0b */
[C---:B------:R-:W-:Y:S01]  /*71d0*/  ISETP.GT.U32.AND P0, PT, R11.reuse, R20, PT ;  /* 0x000000140b00720c */ /* 0x040fe20003f04070 */
[----:B------:R-:W-:Y:S02]  /*71e0*/  IMAD.MOV R26, RZ, RZ, -R25 ;  /* 0x000000ffff1a7224 */ /* 0x000fe400078e0a19 */
[----:B0-----:R-:W-:Y:S01]  /*71f0*/  IMAD R2, R0, 0x2, R2 ;  /* 0x0000000200027824 */ /* 0x001fe200078e0202 */
[----:B------:R-:W-:Y:S01]  /*7200*/  ISETP.GT.U32.AND P4, PT, R11, R21, PT ;  /* 0x000000150b00720c */ /* 0x000fe20003f84070 */
[----:B------:R-:W-:-:S03]  /*7210*/  IMAD.HI.U32 R19, R7, R22, RZ ;  /* 0x0000001607137227 */ /* 0x000fc600078e00ff */
[----:B------:R0:W-:Y:S01]  /*7220*/  STL [R1+0x14], R2 ;  /* 0x0000140201007387 */ /* 0x0001e20000100800 */
[----:B------:R-:W-:Y:S02]  /*7230*/  IMAD R6, R0, 0x2, R2 ;  /* 0x0000000200067824 */ /* 0x000fe400078e0202 */
[----:B------:R-:W-:Y:S02]  /*7240*/  VIADD R27, R27, 0x1 ;  /* 0x000000011b1b7836 */ /* 0x000fe40000000000 */
[----:B------:R-:W-:Y:S01]  /*7250*/  IMAD R23, R11, R26, R23 ;  /* 0x0000001a0b177224 */ /* 0x000fe200078e0217 */
[----:B------:R-:W-:Y:S01]  /*7260*/  STL [R1+0x8], R6 ;  /* 0x0000080601007387 */ /* 0x000fe20000100800 */
[----:B------:R-:W-:Y:S01]  /*7270*/  @!P6 IMAD.IADD R17, R17, 0x1, -R11 ;  /* 0x000000011111e824 */ /* 0x000fe200078e0a0b */
[----:B------:R-:W-:Y:S01]  /*7280*/  IABS R25, R27 ;  /* 0x0000001b00197213 */ /* 0x000fe20000000000 */
[----:B------:R-:W-:Y:S01]  /*7290*/  IMAD.MOV R19, RZ, RZ, -R19 ;  /* 0x000000ffff137224 */ /* 0x000fe200078e0a13 */
[----:B0-----:R-:W0:Y:S01]  /*72a0*/  S2R R2, SR_TID.X ;  /* 0x0000000000027919 */ /* 0x001e220000002100 */
[----:B------:R-:W-:Y:S01]  /*72b0*/  ISETP.GT.U32.AND P2, PT, R11, R23, PT ;  /* 0x000000170b00720c */ /* 0x000fe20003f44070 */
[----:B------:R-:W-:Y:S01]  /*72c0*/  @!P4 IMAD.IADD R21, R21, 0x1, -R11 ;  /* 0x000000011515c824 */ /* 0x000fe200078e0a0b */
[C---:B------:R-:W-:Y:S01]  /*72d0*/  ISETP.GT.U32.AND P1, PT, R11.reuse, R17, PT ;  /* 0x000000110b00720c */ /* 0x040fe20003f24070 */
[----:B------:R-:W-:Y:S01]  /*72e0*/  IMAD R22, R11, R19, R22 ;  /* 0x000000130b167224 */ /* 0x000fe200078e0216 */
[----:B------:R-:W-:Y:S01]  /*72f0*/  ISETP.GE.AND P4, PT, R4, RZ, PT ;  /* 0x000000ff0400720c */ /* 0x000fe20003f86270 */
[----:B------:R-:W-:-:S03]  /*7300*/  IMAD.HI.U32 R19, R7, R24, RZ ;  /* 0x0000001807137227 */ /* 0x000fc600078e00ff */
[----:B------:R-:W-:Y:S01]  /*7310*/  ISETP.GT.U32.AND P6, PT, R11, R22, PT ;  /* 0x000000160b00720c */ /* 0x000fe20003fc4070 */
[----:B------:R-:W-:-:S04]  /*7320*/  IMAD.HI.U32 R7, R7, R25, RZ ;  /* 0x0000001907077227 */ /* 0x000fc800078e00ff */
[----:B------:R-:W-:Y:S02]  /*7330*/  IMAD.MOV R7, RZ, RZ, -R7 ;  /* 0x000000ffff077224 */ /* 0x000fe400078e0a07 */
[----:B------:R-:W-:Y:S02]  /*7340*/  IMAD R4, R0, 0x2, R6 ;  /* 0x0000000200047824 */ /* 0x000fe400078e0206 */
[----:B------:R-:W-:Y:S02]  /*7350*/  IMAD.MOV R19, RZ, RZ, -R19 ;  /* 0x000000ffff137224 */ /* 0x000fe400078e0a13 */
[----:B------:R-:W-:Y:S02]  /*7360*/  IMAD R25, R11, R7, R25 ;  /* 0x000000070b197224 */ /* 0x000fe400078e0219 */
[----:B------:R-:W-:Y:S01]  /*7370*/  @!P2 IMAD.IADD R23, R23, 0x1, -R11 ;  /* 0x000000011717a824 */ /* 0x000fe200078e0a0b */
[----:B------:R-:W-:Y:S01]  /*7380*/  ISETP.GE.AND P2, PT, R8, RZ, PT ;  /* 0x000000ff0800720c */ /* 0x000fe20003f46270 */
[----:B------:R-:W-:-:S02]  /*7390*/  IMAD R7, R0, 0x2, R4 ;  /* 0x0000000200077824 */ /* 0x000fc400078e0204 */
[--C-:B------:R-:W-:Y:S01]  /*73a0*/  @!P0 IMAD.IADD R20, R20, 0x1, -R11.reuse ;  /* 0x0000000114148824 */ /* 0x100fe200078e0a0b */
[----:B------:R-:W-:Y:S01]  /*73b0*/  ISETP.GE.AND P0, PT, R15, RZ, PT ;  /* 0x000000ff0f00720c */ /* 0x000fe20003f06270 */
[----:B------:R-:W-:Y:S02]  /*73c0*/  IMAD R24, R11, R19, R24 ;  /* 0x000000130b187224 */ /* 0x000fe400078e0218 */
[----:B------:R-:W-:Y:S01]  /*73d0*/  @!P1 IMAD.IADD R17, R17, 0x1, -R11 ;  /* 0x0000000111119824 */ /* 0x000fe200078e0a0b */
[----:B------:R-:W-:Y:S01]  /*73e0*/  ISETP.GT.U32.AND P3, PT, R11, R20, PT ;  /* 0x000000140b00720c */ /* 0x000fe20003f64070 */
[C---:B0-----:R-:W-:Y:S01]  /*73f0*/  IMAD.SHL.U32 R3, R2.reuse, 0x8, RZ ;  /* 0x0000000802037824 */ /* 0x041fe200078e00ff */
[----:B------:R-:W-:Y:S01]  /*7400*/  LOP3.LUT R8, R2, 0x7, RZ, 0xc0, !PT ;  /* 0x0000000702087812 */ /* 0x000fe200078ec0ff */
[----:B------:R-:W-:Y:S01]  /*7410*/  IMAD R15, R0, 0x2, R7 ;  /* 0x00000002000f7824 */ /* 0x000fe200078e0207 */
[----:B------:R-:W-:Y:S01]  /*7420*/  ISETP.GE.AND P1, PT, R10, RZ, PT ;  /* 0x000000ff0a00720c */ /* 0x000fe20003f26270 */
[----:B------:R-:W-:Y:S01]  /*7430*/  @!P5 IMAD.MOV R17, RZ, RZ, -R17 ;  /* 0x000000ffff11d224 */ /* 0x000fe200078e0a11 */
[----:B------:R-:W-:Y:S01]  /*7440*/  LOP3.LUT R19, R3, 0x30, RZ, 0xc0, !PT ;  /* 0x0000003003137812 */ /* 0x000fe200078ec0ff */
[----:B------:R-:W-:Y:S01]  /*7450*/  IMAD R10, R8, 0x110, RZ ;  /* 0x00000110080a7824 */ /* 0x000fe200078e02ff */
[----:B------:R0:W-:Y:S01]  /*7460*/  STL [R1+0xe30], R3 ;  /* 0x000e300301007387 */ /* 0x0001e20000100800 */
[----:B------:R-:W-:-:S02]  /*7470*/  IMAD.SHL.U32 R26, R2, 0x2, RZ ;  /* 0x00000002021a7824 */ /* 0x000fc400078e00ff */
[----:B------:R-:W-:Y:S01]  /*7480*/  IMAD R19, R8, 0x40, R19 ;  /* 0x0000004008137824 */ /* 0x000fe200078e0213 */
[----:B------:R-:W-:Y:S01]  /*7490*/  STL [R1+0xfa4], R4 ;  /* 0x000fa40401007387 */ /* 0x000fe20000100800 */
[----:B------:R-:W-:Y:S01]  /*74a0*/  IMAD R8, R0, 0x2, R15 ;  /* 0x0000000200087824 */ /* 0x000fe200078e020f */
[----:B------:R-:W-:Y:S01]  /*74b0*/  LOP3.LUT R10, R10, 0x30, R26, 0x78, !PT ;  /* 0x000000300a0a7812 */ /* 0x000fe200078e781a */
[----:B------:R-:W-:Y:S01]  /*74c0*/  IMAD.SHL.U32 R2, R2, 0x20, RZ ;  /* 0x0000002002027824 */ /* 0x000fe200078e00ff */
[----:B------:R-:W-:Y:S01]  /*74d0*/  STL [R1+0xfa8], R7 ;  /* 0x000fa80701007387 */ /* 0x000fe20000100800 */
[----:B------:R-:W-:Y:S01]  /*74e0*/  IMAD R0, R0, 0x2, R8 ;  /* 0x0000000200007824 */ /* 0x000fe200078e0208 */
[----:B------:R-:W-:Y:S01]  /*74f0*/  LOP3.LUT R19, R19, 0x10, R26, 0x78, !PT ;  /* 0x0000001013137812 */ /* 0x000fe200078e781a */
[----:B------:R-:W-:Y:S01]  /*7500*/  IMAD.SHL.U32 R26, R29, 0x40, RZ ;  /* 0x000000401d1a7824 */ /* 0x000fe200078e00ff */
[----:B------:R-:W-:Y:S01]  /*7510*/  STL [R1+0xfac], R17 ;  /* 0x000fac1101007387 */ /* 0x000fe20000100800 */
[--C-:B------:R-:W-:Y:S01]  /*7520*/  @!P3 IMAD.IADD R20, R20, 0x1, -R11.reuse ;  /* 0x000000011414b824 */ /* 0x100fe200078e0a0b */
[----:B------:R-:W-:Y:S01]  /*7530*/  ISETP.GT.U32.AND P3, PT, R11, R24, PT ;  /* 0x000000180b00720c */ /* 0x000fe20003f64070 */
[----:B------:R-:W-:Y:S01]  /*7540*/  @!P6 IMAD.IADD R22, R22, 0x1, -R11 ;  /* 0x000000011616e824 */ /* 0x000fe200078e0a0b */
[----:B------:R-:W-:Y:S01]  /*7550*/  STL [R1+0xfb0], R15 ;  /* 0x000fb00f01007387 */ /* 0x000fe20000100800 */
[----:B0-----:R-:W-:-:S02]  /*7560*/  LOP3.LUT R3, R10, R26, RZ, 0xfc, !PT ;  /* 0x0000001a0a037212 */ /* 0x001fc400078efcff */
[----:B------:R-:W-:Y:S01]  /*7570*/  LOP3.LUT R2, R19, 0x200, R2, 0xf8, !PT ;  /* 0x0000020013027812 */ /* 0x000fe200078ef802 */
[----:B------:R0:W-:Y:S01]  /*7580*/  STL [R1+0xfb4], R8 ;  /* 0x000fb40801007387 */ /* 0x0001e20000100800 */
[----:B------:R-:W-:-:S06]  /*7590*/  ISETP.GT.U32.AND P6, PT, R11, R22, PT ;  /* 0x000000160b00720c */ /* 0x000fcc0003fc4070 */
[----:B------:R-:W-:Y:S01]  /*75a0*/  @!P3 IMAD.IADD R24, R24, 0x1, -R11 ;  /* 0x000000011818b824 */ /* 0x000fe200078e0a0b */
[----:B------:R-:W-:Y:S01]  /*75b0*/  ISETP.GT.U32.AND P3, PT, R11, R23, PT ;  /* 0x000000170b00720c */ /* 0x000fe20003f64070 */
[----:B0-----:R-:W-:-:S04]  /*75c0*/  IMAD R8, RZ, RZ, -UR6 ;  /* 0x80000006ff087e24 */ /* 0x001fc8000f8e02ff */
[----:B------:R-:W-:Y:S02]  /*75d0*/  IMAD R0, R8, 0x2, R0 ;  /* 0x0000000208007824 */ /* 0x000fe400078e0200 */
[--C-:B------:R-:W-:Y:S01]  /*75e0*/  @!P6 IMAD.IADD R22, R22, 0x1, -R11.reuse ;  /* 0x000000011616e824 */ /* 0x100fe200078e0a0b */
[----:B------:R-:W-:Y:S01]  /*75f0*/  ISETP.GT.U32.AND P6, PT, R11, R25, PT ;  /* 0x000000190b00720c */ /* 0x000fe20003fc4070 */
[----:B------:R-:W-:Y:S01]  /*7600*/  IMAD R10, R8, 0x2, R0 ;  /* 0x00000002080a7824 */ /* 0x000fe200078e0200 */
[----:B------:R-:W-:Y:S03]  /*7610*/  STL [R1+0xc], R0 ;  /* 0x00000c0001007387 */ /* 0x000fe60000100800 */
[--C-:B------:R-:W-:Y:S01]  /*7620*/  @!P3 IMAD.IADD R23, R23, 0x1, -R11.reuse ;  /* 0x000000011717b824 */ /* 0x100fe200078e0a0b */
[----:B------:R-:W-:Y:S01]  /*7630*/  ISETP.GE.AND P3, PT, R28, RZ, PT ;  /* 0x000000ff1c00720c */ /* 0x000fe20003f66270 */
[----:B------:R0:W-:Y:S04]  /*7640*/  STL [R1+0x284], R3 ;  /* 0x0002840301007387 */ /* 0x0001e80000100800 */
[----:B------:R1:W-:Y:S02]  /*7650*/  STL [R1+0x308], R2 ;  /* 0x0003080201007387 */ /* 0x0003e40000100800 */
[----:B------:R-:W-:-:S02]  /*7660*/  @!P6 IMAD.IADD R25, R25, 0x1, -R11 ;  /* 0x000000011919e824 */ /* 0x000fc400078e0a0b */
[----:B------:R2:W-:Y:S01]  /*7670*/  STL [R1+0xfb8], R10 ;  /* 0x000fb80a01007387 */ /* 0x0005e20000100800 */
[----:B------:R-:W-:-:S03]  /*7680*/  ISETP.GT.U32.AND P6, PT, R11, R24, PT ;  /* 0x000000180b00720c */ /* 0x000fc60003fc4070 */
[----:B------:R-:W2:Y:S01]  /*7690*/  LDL.LU R15, [R1+0x1e0] ;  /* 0x0001e000010f7983 */ /* 0x000ea20000300800 */
[----:B------:R-:W-:-:S03]  /*76a0*/  ISETP.GT.U32.AND P5, PT, R11, R25, PT ;  /* 0x000000190b00720c */ /* 0x000fc60003fa4070 */
[----:B------:R-:W3:Y:S04]  /*76b0*/  LDL.LU R17, [R1+0x1dc] ;  /* 0x0001dc0001117983 */ /* 0x000ee80000300800 */
[----:B------:R-:W4:Y:S02]  /*76c0*/  LDL.LU R7, [R1+0x1d8] ;  /* 0x0001d80001077983 */ /* 0x000f240000300800 */
[--C-:B------:R-:W-:Y:S01]  /*76d0*/  @!P6 IMAD.IADD R24, R24, 0x1, -R11.reuse ;  /* 0x000000011818e824 */ /* 0x100fe200078e0a0b */
[----:B------:R-:W-:Y:S01]  /*76e0*/  ISETP.GE.AND P6, PT, R27, RZ, PT ;  /* 0x000000ff1b00720c */ /* 0x000fe20003fc6270 */
[----:B------:R-:W5:Y:S02]  /*76f0*/  LDL.LU R4, [R1+0x1d4] ;  /* 0x0001d40001047983 */ /* 0x000f640000300800 */
[----:B------:R-:W-:Y:S01]  /*7700*/  @!P5 IMAD.IADD R25, R25, 0x1, -R11 ;  /* 0x000000011919d824 */ /* 0x000fe200078e0a0b */
[----:B------:R-:W-:Y:S01]  /*7710*/  ISETP.NE.AND P5, PT, R5, RZ, PT ;  /* 0x000000ff0500720c */ /* 0x000fe20003fa5270 */
[----:B------:R-:W5:Y:S01]  /*7720*/  LDL.LU R12, [R1+0x1d0] ;  /* 0x0001d000010c7983 */ /* 0x000f620000300800 */
[----:B------:R-:W-:Y:S01]  /*7730*/  IMAD R11, R8, 0x2, R10 ;  /* 0x00000002080b7824 */ /* 0x000fe200078e020a */
[----:B------:R-:W-:-:S02]  /*7740*/  LOP3.LUT R5, RZ, R5, RZ, 0x33, !PT ;  /* 0x00000005ff057212 */ /* 0x000fc400078e33ff */
[----:B------:R-:W5:Y:S04]  /*7750*/  LDL.LU R16, [R1+0x1cc] ;  /* 0x0001cc0001107983 */ /* 0x000f680000300800 */
[----:B------:R-:W5:Y:S04]  /*7760*/  LDL.LU R14, [R1+0x1c8] ;  /* 0x0001c800010e7983 */ /* 0x000f680000300800 */
[----:B0-----:R-:W5:Y:S04]  /*7770*/  LDL.LU R3, [R1+0x1c4] ;  /* 0x0001c40001037983 */ /* 0x001f680000300800 */
[----:B------:R-:W5:Y:S04]  /*7780*/  LDL.LU R18, [R1+0x1c0] ;  /* 0x0001c00001127983 */ /* 0x000f680000300800 */
[----:B------:R-:W5:Y:S04]  /*7790*/  LDL.LU R9, [R1+0x1bc] ;  /* 0x0001bc0001097983 */ /* 0x000f680000300800 */
[----:B------:R-:W5:Y:S04]  /*77a0*/  LDL.LU R13, [R1+0x1b8] ;  /* 0x0001b800010d7983 */ /* 0x000f680000300800 */
[----:B------:R-:W5:Y:S04]  /*77b0*/  LDL.LU R6, [R1+0x1b4] ;  /* 0x0001b40001067983 */ /* 0x000f680000300800 */
[----:B------:R-:W5:Y:S04]  /*77c0*/  LDL.LU R28, [R1+0x1b0] ;  /* 0x0001b000011c7983 */ /* 0x000f680000300800 */
[----:B------:R-:W5:Y:S01]  /*77d0*/  LDL.LU R29, [R1+0x1ac] ;  /* 0x0001ac00011d7983 */ /* 0x000f620000300800 */
[----:B------:R-:W-:-:S02]  /*77e0*/  IMAD R19, R8, 0x2, R11 ;  /* 0x0000000208137824 */ /* 0x000fc400078e020b */
[----:B------:R-:W-:Y:S01]  /*77f0*/  @!P0 IMAD.MOV R20, RZ, RZ, -R20 ;  /* 0x000000ffff148224 */ /* 0x000fe200078e0a14 */
[----:B-1----:R-:W5:Y:S01]  /*7800*/  LDL.LU R2, [R1+0x1a8] ;  /* 0x0001a80001027983 */ /* 0x002f620000300800 */
[----:B------:R-:W-:Y:S02]  /*7810*/  @!P1 IMAD.MOV R21, RZ, RZ, -R21 ;  /* 0x000000ffff159224 */ /* 0x000fe400078e0a15 */
[----:B------:R-:W-:Y:S01]  /*7820*/  IMAD R26, R8, 0x2, R19 ;  /* 0x00000002081a7824 */ /* 0x000fe200078e0213 */
[----:B------:R-:W5:Y:S01]  /*7830*/  LDL.LU R0, [R1+0x1a4] ;  /* 0x0001a40001007983 */ /* 0x000f620000300800 */
[----:B------:R-:W-:Y:S02]  /*7840*/  @!P4 IMAD.MOV R22, RZ, RZ, -R22 ;  /* 0x000000ffff16c224 */ /* 0x000fe400078e0a16 */
[----:B------:R-:W-:Y:S01]  /*7850*/  @!P2 IMAD.MOV R23, RZ, RZ, -R23 ;  /* 0x000000ffff17a224 */ /* 0x000fe200078e0a17 */
[----:B------:R-:W-:Y:S01]  /*7860*/  STL [R1+0xfbc], R11 ;  /* 0x000fbc0b01007387 */ /* 0x000fe20000100800 */
[----:B------:R-:W-:-:S02]  /*7870*/  @!P3 IMAD.MOV R24, RZ, RZ, -R24 ;  /* 0x000000ffff18b224 */ /* 0x000fc400078e0a18 */
[----:B------:R-:W-:Y:S01]  /*7880*/  @!P6 IMAD.MOV R25, RZ, RZ, -R25 ;  /* 0x000000ffff19e224 */ /* 0x000fe200078e0a19 */
[----:B------:R-:W-:Y:S01]  /*7890*/  STL [R1+0xfc0], R19 ;  /* 0x000fc01301007387 */ /* 0x000fe20000100800 */
[----:B------:R-:W-:-:S03]  /*78a0*/  IMAD R27, R8, 0x2, R26 ;  /* 0x00000002081b7824 */ /* 0x000fc600078e021a */
[----:B------:R-:W-:Y:S04]  /*78b0*/  STL [R1+0xfc4], R20 ;  /* 0x000fc41401007387 */ /* 0x000fe80000100800 */
[----:B------:R-:W-:Y:S04]  /*78c0*/  STL [R1+0xfc8], R21 ;  /* 0x000fc81501007387 */ /* 0x000fe80000100800 */
[----:B------:R-:W-:Y:S04]  /*78d0*/  STL [R1+0xfcc], R22 ;  /* 0x000fcc1601007387 */ /* 0x000fe80000100800 */
[----:B------:R-:W-:Y:S04]  /*78e0*/  STL [R1+0xfd0], R23 ;  /* 0x000fd01701007387 */ /* 0x000fe80000100800 */
[----:B------:R-:W-:Y:S04]  /*78f0*/  STL [R1+0xfd4], R24 ;  /* 0x000fd41801007387 */ /* 0x000fe80000100800 */
[----:B------:R-:W-:Y:S04]  /*7900*/  STL [R1+0xfd8], R25 ;  /* 0x000fd81901007387 */ /* 0x000fe80000100800 */
[----:B------:R-:W-:Y:S04]  /*7910*/  STL [R1+0xfe0], R27 ;  /* 0x000fe01b01007387 */ /* 0x000fe80000100800 */
[----:B------:R-:W-:Y:S01]  /*7920*/  STL [R1+0xfdc], R26 ;  /* 0x000fdc1a01007387 */ /* 0x000fe20000100800 */
[----:B--2---:R-:W-:-:S02]  /*7930*/  SEL R10, R5, R15, !P5 ;  /* 0x0000000f050a7207 */ /* 0x004fc40006800000 */
[----:B---3--:R-:W-:-:S03]  /*7940*/  SEL R8, R5, R17, !P5 ;  /* 0x0000001105087207 */ /* 0x008fc60006800000 */
[----:B------:R-:W-:Y:S01]  /*7950*/  STL [R1+0x234], R10 ;  /* 0x0002340a01007387 */ /* 0x000fe20000100800 */
[----:B----4-:R-:W-:-:S03]  /*7960*/  SEL R7, R5, R7, !P5 ;  /* 0x0000000705077207 */ /* 0x010fc60006800000 */
[----:B------:R0:W-:Y:S01]  /*7970*/  STL [R1+0x230], R8 ;  /* 0x0002300801007387 */ /* 0x0001e20000100800 */
[----:B-----5:R-:W-:-:S03]  /*7980*/  SEL R4, R5, R4, !P5 ;  /* 0x0000000405047207 */ /* 0x020fc60006800000 */
[----:B------:R1:W-:Y:S04]  /*7990*/  STL [R1+0x22c], R7 ;  /* 0x00022c0701007387 */ /* 0x0003e80000100800 */
[----:B------:R2:W-:Y:S01]  /*79a0*/  STL [R1+0x228], R4 ;  /* 0x0002280401007387 */ /* 0x0005e20000100800 */
[C---:B0-----:R-:W-:Y:S02]  /*79b0*/  SEL R8, R5.reuse, R12, !P5 ;  /* 0x0000000c05087207 */ /* 0x041fe40006800000 */
[----:B-1----:R-:W-:-:S03]  /*79c0*/  SEL R7, R5, R16, !P5 ;  /* 0x0000001005077207 */ /* 0x002fc60006800000 */
[----:B------:R-:W-:Y:S01]  /*79d0*/  STL [R1+0x224], R8 ;  /* 0x0002240801007387 */ /* 0x000fe20000100800 */
[C---:B--2---:R-:W-:Y:S02]  /*79e0*/  SEL R4, R5.reuse, R14, !P5 ;  /* 0x0000000e05047207 */ /* 0x044fe40006800000 */
[C---:B------:R-:W-:Y:S01]  /*79f0*/  SEL R3, R5.reuse, R3, !P5 ;  /* 0x0000000305037207 */ /* 0x040fe20006800000 */
[----:B------:R0:W-:Y:S04]  /*7a00*/  STL [R1+0x220], R7 ;  /* 0x0002200701007387 */ /* 0x0001e80000100800 */
[----:B------:R1:W-:Y:S04]  /*7a10*/  STL [R1+0x21c], R4 ;  /* 0x00021c0401007387 */ /* 0x0003e80000100800 */
[----:B------:R2:W-:Y:S01]  /*7a20*/  STL [R1+0x218], R3 ;  /* 0x0002180301007387 */ /* 0x0005e20000100800 */
[----:B0-----:R-:W-:-:S02]  /*7a30*/  SEL R7, R5, R18, !P5 ;  /* 0x0000001205077207 */ /* 0x001fc40006800000 */
[----:B-1----:R-:W-:-:S03]  /*7a40*/  SEL R4, R5, R9, !P5 ;  /* 0x0000000905047207 */ /* 0x002fc60006800000 */
[----:B------:R-:W-:Y:S01]  /*7a50*/  STL [R1+0x214], R7 ;  /* 0x0002140701007387 */ /* 0x000fe20000100800 */
[----:B--2---:R-:W-:-:S03]  /*7a60*/  SEL R3, R5, R13, !P5 ;  /* 0x0000000d05037207 */ /* 0x004fc60006800000 */
[----:B------:R0:W-:Y:S01]  /*7a70*/  STL [R1+0x210], R4 ;  /* 0x0002100401007387 */ /* 0x0001e20000100800 */
[----:B------:R-:W-:-:S03]  /*7a80*/  SEL R6, R5, R6, !P5 ;  /* 0x0000000605067207 */ /* 0x000fc60006800000 */
[----:B------:R1:W-:Y:S01]  /*7a90*/  STL [R1+0x20c], R3 ;  /* 0x00020c0301007387 */ /* 0x0003e20000100800 */
[----:B0-----:R-:W-:-:S03]  /*7aa0*/  SEL R4, R5, R28, !P5 ;  /* 0x0000001c05047207 */ /* 0x001fc60006800000 */
[----:B------:R-:W-:Y:S01]  /*7ab0*/  STL [R1+0x208], R6 ;  /* 0x0002080601007387 */ /* 0x000fe20000100800 */
[----:B-1----:R-:W-:-:S03]  /*7ac0*/  SEL R3, R5, R29, !P5 ;  /* 0x0000001d05037207 */ /* 0x002fc60006800000 */
[----:B------:R-:W-:Y:S04]  /*7ad0*/  STL [R1+0x204], R4 ;  /* 0x0002040401007387 */ /* 0x000fe80000100800 */
[----:B------:R-:W-:Y:S04]  /*7ae0*/  STL [R1+0x200], R3 ;  /* 0x0002000301007387 */ /* 0x000fe80000100800 */
[----:B------:R-:W2:Y:S01]  /*7af0*/  LDL.LU R26, [R1+0x194] ;  /* 0x00019400011a7983 */ /* 0x000ea20000300800 */
[C---:B------:R-:W-:Y:S02]  /*7b00*/  SEL R2, R5.reuse, R2, !P5 ;  /* 0x0000000205027207 */ /* 0x040fe40006800000 */
[----:B------:R-:W-:-:S03]  /*7b10*/  SEL R0, R5, R0, !P5 ;  /* 0x0000000005007207 */ /* 0x000fc60006800000 */
[----:B------:R-:W-:Y:S04]  /*7b20*/  STL [R1+0x1fc], R2 ;  /* 0x0001fc0201007387 */ /* 0x000fe80000100800 */
[----:B--2---:R0:W-:Y:S04]  /*7b30*/  STL [R1+0xffc], R26 ;  /* 0x000ffc1a01007387 */ /* 0x0041e80000100800 */
[----:B------:R-:W-:Y:S04]  /*7b40*/  STL [R1+0x1f8], R0 ;  /* 0x0001f80001007387 */ /* 0x000fe80000100800 */
[----:B0-----:R-:W2:Y:S04]  /*7b50*/  LDL.LU R26, [R1+0x198] ;  /* 0x00019800011a7983 */ /* 0x001ea80000300800 */
[----:B--2---:R0:W-:Y:S04]  /*7b60*/  STL [R1+0x1000], R26 ;  /* 0x0010001a01007387 */ /* 0x0041e80000100800 */
[----:B0-----:R-:W2:Y:S04]  /*7b70*/  LDL.LU R26, [R1+0x19c] ;  /* 0x00019c00011a7983 */ /* 0x001ea80000300800 */
[----:B--2---:R0:W-:Y:S04]  /*7b80*/  STL [R1+0x1004], R26 ;  /* 0x0010041a01007387 */ /* 0x0041e80000100800 */
[----:B0-----:R-:W2:Y:S04]  /*7b90*/  LDL.LU R26, [R1+0x1a0] ;  /* 0x0001a000011a7983 */ /* 0x001ea80000300800 */
[----:B------:R-:W3:Y:S04]  /*7ba0*/  LDL.LU R27, [R1+0x190] ;  /* 0x00019000011b7983 */ /* 0x000ee80000300800 */
[----:B------:R-:W4:Y:S04]  /*7bb0*/  LDL.LU R25, [R1+0x18c] ;  /* 0x00018c0001197983 */ /* 0x000f280000300800 */
[----:B------:R-:W5:Y:S04]  /*7bc0*/  LDL.LU R24, [R1+0x188] ;  /* 0x0001880001187983 */ /* 0x000f680000300800 */
[----:B------:R-:W3:Y:S04]  /*7bd0*/  LDL.LU R23, [R1+0x184] ;  /* 0x0001840001177983 */ /* 0x000ee80000300800 */
        /* <DEDUP_REMOVED lines=22> */
[----:B------:R-:W3:Y:S01]  /*7d40*/  LDL.LU R0, [R1+0x128] ;  /* 0x0001280001007983 */ /* 0x000ee20000300800 */
[----:B--2---:R-:W-:-:S05]  /*7d50*/  SEL R26, R5, R26, !P5 ;  /* 0x0000001a051a7207 */ /* 0x004fca0006800000 */
[----:B------:R0:W-:Y:S04]  /*7d60*/  STL [R1+0x1f4], R26 ;  /* 0x0001f41a01007387 */ /* 0x0001e80000100800 */
[----:B0-----:R-:W2:Y:S02]  /*7d70*/  LDL.LU R26, [R1+0x1004] ;  /* 0x00100400011a7983 */ /* 0x001ea40000300800 */
[----:B--2---:R-:W-:-:S05]  /*7d80*/  SEL R26, R5, R26, !P5 ;  /* 0x0000001a051a7207 */ /* 0x004fca0006800000 */
[----:B------:R0:W-:Y:S04]  /*7d90*/  STL [R1+0x1f0], R26 ;  /* 0x0001f01a01007387 */ /* 0x0001e80000100800 */
[----:B0-----:R-:W2:Y:S02]  /*7da0*/  LDL.LU R26, [R1+0x1000] ;  /* 0x00100000011a7983 */ /* 0x001ea40000300800 */
[----:B--2---:R-:W-:-:S05]  /*7db0*/  SEL R26, R5, R26, !P5 ;  /* 0x0000001a051a7207 */ /* 0x004fca0006800000 */
[----:B------:R0:W-:Y:S04]  /*7dc0*/  STL [R1+0x1ec], R26 ;  /* 0x0001ec1a01007387 */ /* 0x0001e80000100800 */
[----:B0-----:R-:W2:Y:S01]  /*7dd0*/  LDL.LU R26, [R1+0xffc] ;  /* 0x000ffc00011a7983 */ /* 0x001ea20000300800 */
[C---:B---3--:R-:W-:Y:S02]  /*7de0*/  SEL R7, R5.reuse, R7, !P5 ;  /* 0x0000000705077207 */ /* 0x048fe40006800000 */
[C---:B------:R-:W-:Y:S02]  /*7df0*/  SEL R4, R5.reuse, R4, !P5 ;  /* 0x0000000405047207 */ /* 0x040fe40006800000 */
[C---:B------:R-:W-:Y:S02]  /*7e00*/  SEL R3, R5.reuse, R3, !P5 ;  /* 0x0000000305037207 */ /* 0x040fe40006800000 */
[----:B------:R-:W-:-:S02]  /*7e10*/  SEL R6, R5, R6, !P5 ;  /* 0x0000000605067207 */ /* 0x000fc40006800000 */
[----:B--2---:R-:W-:-:S05]  /*7e20*/  SEL R26, R5, R26, !P5 ;  /* 0x0000001a051a7207 */ /* 0x004fca0006800000 */
[----:B------:R0:W-:Y:S02]  /*7e30*/  STL [R1+0x1e8], R26 ;  /* 0x0001e81a01007387 */ /* 0x0001e40000100800 */
[C---:B0-----:R-:W-:Y:S02]  /*7e40*/  SEL R26, R5.reuse, R27, !P5 ;  /* 0x0000001b051a7207 */ /* 0x041fe40006800000 */
[----:B----4-:R-:W-:-:S03]  /*7e50*/  SEL R27, R5, R25, !P5 ;  /* 0x00000019051b7207 */ /* 0x010fc60006800000 */
[----:B------:R5:W-:Y:S01]  /*7e60*/  STL [R1+0x1e4], R26 ;  /* 0x0001e41a01007387 */ /* 0x000be20000100800 */
[C---:B------:R-:W-:Y:S02]  /*7e70*/  SEL R25, R5.reuse, R23, !P5 ;  /* 0x0000001705197207 */ /* 0x040fe40006800000 */
[C---:B------:R-:W-:Y:S01]  /*7e80*/  SEL R23, R5.reuse, R21, !P5 ;  /* 0x0000001505177207 */ /* 0x040fe20006800000 */
[----:B------:R-:W-:Y:S01]  /*7e90*/  STL [R1+0x1e0], R27 ;  /* 0x0001e01b01007387 */ /* 0x000fe20000100800 */
[C---:B------:R-:W-:Y:S02]  /*7ea0*/  SEL R21, R5.reuse, R19, !P5 ;  /* 0x0000001305157207 */ /* 0x040fe40006800000 */
[C---:B-----5:R-:W-:Y:S02]  /*7eb0*/  SEL R26, R5.reuse, R24, !P5 ;  /* 0x00000018051a7207 */ /* 0x060fe40006800000 */
[C---:B------:R-:W-:Y:S02]  /*7ec0*/  SEL R24, R5.reuse, R22, !P5 ;  /* 0x0000001605187207 */ /* 0x040fe40006800000 */
[C---:B------:R-:W-:Y:S01]  /*7ed0*/  SEL R22, R5.reuse, R20, !P5 ;  /* 0x0000001405167207 */ /* 0x040fe20006800000 */
[----:B------:R-:W-:Y:S01]  /*7ee0*/  STL [R1+0x1dc], R26 ;  /* 0x0001dc1a01007387 */ /* 0x000fe20000100800 */
[----:B------:R-:W-:-:S02]  /*7ef0*/  SEL R20, R5, R11, !P5 ;  /* 0x0000000b05147207 */ /* 0x000fc40006800000 */
[C---:B------:R-:W-:Y:S01]  /*7f00*/  SEL R19, R5.reuse, R10, !P5 ;  /* 0x0000000a05137207 */ /* 0x040fe20006800000 */
[----:B------:R-:W-:Y:S01]  /*7f10*/  STL [R1+0x1d8], R25 ;  /* 0x0001d81901007387 */ /* 0x000fe20000100800 */
[----:B------:R-:W-:-:S03]  /*7f20*/  SEL R11, R5, R8, !P5 ;  /* 0x00000008050b7207 */ /* 0x000fc60006800000 */
[----:B------:R-:W-:Y:S01]  /*7f30*/  STL [R1+0x1d4], R24 ;  /* 0x0001d41801007387 */ /* 0x000fe20000100800 */
[----:B------:R-:W-:-:S03]  /*7f40*/  SEL R10, R5, R15, !P5 ;  /* 0x0000000f050a7207 */ /* 0x000fc60006800000 */
[----:B------:R-:W-:Y:S01]  /*7f50*/  STL [R1+0x1d0], R23 ;  /* 0x0001d01701007387 */ /* 0x000fe20000100800 */
[----:B------:R-:W-:-:S03]  /*7f60*/  SEL R8, R5, R17, !P5 ;  /* 0x0000001105087207 */ /* 0x000fc60006800000 */
[----:B------:R-:W-:Y:S04]  /*7f70*/  STL [R1+0x1cc], R22 ;  /* 0x0001cc1601007387 */ /* 0x000fe80000100800 */
[----:B------:R-:W-:Y:S04]  /*7f80*/  STL [R1+0x1c8], R21 ;  /* 0x0001c81501007387 */ /* 0x000fe80000100800 */
[----:B------:R-:W-:Y:S04]  /*7f90*/  STL [R1+0x1c4], R20 ;  /* 0x0001c41401007387 */ /* 0x000fe80000100800 */
[----:B------:R-:W-:Y:S04]  /*7fa0*/  STL [R1+0x1c0], R19 ;  /* 0x0001c01301007387 */ /* 0x000fe80000100800 */
[----:B------:R-:W-:Y:S04]  /*7fb0*/  STL [R1+0x1bc], R11 ;  /* 0x0001bc0b01007387 */ /* 0x000fe80000100800 */
[----:B------:R-:W-:Y:S04]  /*7fc0*/  STL [R1+0x1b8], R10 ;  /* 0x0001b80a01007387 */ /* 0x000fe80000100800 */
[----:B------:R0:W-:Y:S04]  /*7fd0*/  STL [R1+0x1b4], R8 ;  /* 0x0001b40801007387 */ /* 0x0001e80000100800 */
[----:B------:R1:W-:Y:S04]  /*7fe0*/  STL [R1+0x1b0], R7 ;  /* 0x0001b00701007387 */ /* 0x0003e80000100800 */
[----:B------:R2:W-:Y:S01]  /*7ff0*/  STL [R1+0x1ac], R4 ;  /* 0x0001ac0401007387 */ /* 0x0005e20000100800 */
[----:B0-----:R-:W-:-:S02]  /*8000*/  SEL R8, R5, R12, !P5 ;  /* 0x0000000c05087207 */ /* 0x001fc40006800000 */
[----:B-1----:R-:W-:-:S03]  /*8010*/  SEL R7, R5, R16, !P5 ;  /* 0x0000001005077207 */ /* 0x002fc60006800000 */
[----:B------:R-:W-:Y:S01]  /*8020*/  STL [R1+0x1a8], R8 ;  /* 0x0001a80801007387 */ /* 0x000fe20000100800 */
[----:B--2---:R-:W-:-:S03]  /*8030*/  SEL R4, R5, R14, !P5 ;  /* 0x0000000e05047207 */ /* 0x004fc60006800000 */
[----:B------:R0:W-:Y:S04]  /*8040*/  STL [R1+0x1a4], R7 ;  /* 0x0001a40701007387 */ /* 0x0001e80000100800 */
[----:B------:R1:W-:Y:S04]  /*8050*/  STL [R1+0x1a0], R4 ;  /* 0x0001a00401007387 */ /* 0x0003e80000100800 */
[----:B------:R2:W-:Y:S01]  /*8060*/  STL [R1+0x19c], R3 ;  /* 0x00019c0301007387 */ /* 0x0005e20000100800 */
[C---:B0-----:R-:W-:Y:S02]  /*8070*/  SEL R7, R5.reuse, R18, !P5 ;  /* 0x0000001205077207 */ /* 0x041fe40006800000 */
[----:B-1----:R-:W-:-:S03]  /*8080*/  SEL R4, R5, R9, !P5 ;  /* 0x0000000905047207 */ /* 0x002fc60006800000 */
[----:B------:R-:W-:Y:S01]  /*8090*/  STL [R1+0x198], R7 ;  /* 0x0001980701007387 */ /* 0x000fe20000100800 */
[----:B--2---:R-:W-:-:S03]  /*80a0*/  SEL R3, R5, R13, !P5 ;  /* 0x0000000d05037207 */ /* 0x004fc60006800000 */
[----:B------:R0:W-:Y:S04]  /*80b0*/  STL [R1+0x194], R4 ;  /* 0x0001940401007387 */ /* 0x0001e80000100800 */
        /* <DEDUP_REMOVED lines=153> */
[C---:B----4-:R-:W-:Y:S02]  /*8a50*/  SEL R25, R5.reuse, R25, !P5 ;  /* 0x0000001905197207 */ /* 0x050fe40006800000 */
[C---:B-----5:R-:W-:Y:S02]  /*8a60*/  SEL R24, R5.reuse, R24, !P5 ;  /* 0x0000001805187207 */ /* 0x060fe40006800000 */
[----:B------:R-:W-:-:S02]  /*8a70*/  SEL R23, R5, R23, !P5 ;  /* 0x0000001705177207 */ /* 0x000fc40006800000 */
[C---:B------:R-:W-:Y:S02]  /*8a80*/  SEL R22, R5.reuse, R22, !P5 ;  /* 0x0000001605167207 */ /* 0x040fe40006800000 */
[C---:B------:R-:W-:Y:S02]  /*8a90*/  SEL R21, R5.reuse, R21, !P5 ;  /* 0x0000001505157207 */ /* 0x040fe40006800000 */
[C---:B------:R-:W-:Y:S02]  /*8aa0*/  SEL R20, R5.reuse, R20, !P5 ;  /* 0x0000001405147207 */ /* 0x040fe40006800000 */
[C---:B------:R-:W-:Y:S02]  /*8ab0*/  SEL R19, R5.reuse, R19, !P5 ;  /* 0x0000001305137207 */ /* 0x040fe40006800000 */
[C---:B------:R-:W-:Y:S02]  /*8ac0*/  SEL R11, R5.reuse, R11, !P5 ;  /* 0x0000000b050b7207 */ /* 0x040fe40006800000 */
        /* <DEDUP_REMOVED lines=18> */
[----:B--2---:R-:W-:-:S05]  /*8bf0*/  SEL R27, R5, R27, !P5 ;  /* 0x0000001b051b7207 */ /* 0x004fca0006800000 */
[----:B------:R0:W-:Y:S04]  /*8c00*/  STL [R1+0xf0], R27 ;  /* 0x0000f01b01007387 */ /* 0x0001e80000100800 */
[----:B0-----:R-:W2:Y:S04]  /*8c10*/  LDL.LU R27, [R1+0xfe0] ;  /* 0x000fe000011b7983 */ /* 0x001ea80000300800 */
[----:B------:R0:W-:Y:S04]  /*8c20*/  STL [R1+0xec], R26 ;  /* 0x0000ec1a01007387 */ /* 0x0001e80000100800 */
[----:B0-----:R-:W3:Y:S04]  /*8c30*/  LDL.LU R26, [R1+0xfdc] ;  /* 0x000fdc00011a7983 */ /* 0x001ee80000300800 */
[----:B------:R0:W-:Y:S04]  /*8c40*/  STL [R1+0xe8], R25 ;  /* 0x0000e81901007387 */ /* 0x0001e80000100800 */
[----:B0-----:R-:W4:Y:S04]  /*8c50*/  LDL.LU R25, [R1+0xfd8] ;  /* 0x000fd80001197983 */ /* 0x001f280000300800 */
[----:B------:R0:W-:Y:S04]  /*8c60*/  STL [R1+0xe4], R24 ;  /* 0x0000e41801007387 */ /* 0x0001e80000100800 */
[----:B0-----:R-:W5:Y:S04]  /*8c70*/  LDL.LU R24, [R1+0xfd4] ;  /* 0x000fd40001187983 */ /* 0x001f680000300800 */
[----:B------:R0:W-:Y:S04]  /*8c80*/  STL [R1+0xe0], R23 ;  /* 0x0000e01701007387 */ /* 0x0001e80000100800 */
[----:B0-----:R-:W2:Y:S04]  /*8c90*/  LDL.LU R23, [R1+0xfd0] ;  /* 0x000fd00001177983 */ /* 0x001ea80000300800 */
        /* <DEDUP_REMOVED lines=31> */
[----:B0-----:R-:W3:Y:S04]  /*8e90*/  LDL.LU R18, [R1+0xf90] ;  /* 0x000f900001127983 */ /* 0x001ee80000300800 */
[----:B------:R0:W-:Y:S04]  /*8ea0*/  STL [R1+0x98], R9 ;  /* 0x0000980901007387 */ /* 0x0001e80000100800 */
[----:B0-----:R-:W3:Y:S04]  /*8eb0*/  LDL.LU R9, [R1+0xf8c] ;  /* 0x000f8c0001097983 */ /* 0x001ee80000300800 */
[----:B------:R0:W-:Y:S04]  /*8ec0*/  STL [R1+0x94], R13 ;  /* 0x0000940d01007387 */ /* 0x0001e80000100800 */
[----:B0-----:R-:W3:Y:S04]  /*8ed0*/  LDL.LU R13, [R1+0xf88] ;  /* 0x000f8800010d7983 */ /* 0x001ee80000300800 */
[----:B------:R0:W-:Y:S04]  /*8ee0*/  STL [R1+0x90], R6 ;  /* 0x0000900601007387 */ /* 0x0001e80000100800 */
[----:B0-----:R-:W5:Y:S04]  /*8ef0*/  LDL.LU R6, [R1+0xf84] ;  /* 0x000f840001067983 */ /* 0x001f680000300800 */
[----:B------:R0:W-:Y:S04]  /*8f00*/  STL [R1+0x8c], R28 ;  /* 0x00008c1c01007387 */ /* 0x0001e80000100800 */
[----:B0-----:R-:W5:Y:S04]  /*8f10*/  LDL.LU R28, [R1+0xf80] ;  /* 0x000f8000011c7983 */ /* 0x001f680000300800 */
[----:B------:R0:W-:Y:S04]  /*8f20*/  STL [R1+0x88], R29 ;  /* 0x0000881d01007387 */ /* 0x0001e80000100800 */
[----:B0-----:R-:W5:Y:S04]  /*8f30*/  LDL.LU R29, [R1+0xf7c] ;  /* 0x000f7c00011d7983 */ /* 0x001f680000300800 */
[----:B------:R0:W-:Y:S04]  /*8f40*/  STL [R1+0x84], R2 ;  /* 0x0000840201007387 */ /* 0x0001e80000100800 */
[----:B0-----:R-:W5:Y:S04]  /*8f50*/  LDL.LU R2, [R1+0xf78] ;  /* 0x000f780001027983 */ /* 0x001f680000300800 */
[----:B------:R0:W-:Y:S04]  /*8f60*/  STL [R1+0x74], R0 ;  /* 0x0000740001007387 */ /* 0x0001e80000100800 */
[----:B0-----:R-:W5:Y:S01]  /*8f70*/  LDL.LU R0, [R1+0xf74] ;  /* 0x000f740001007983 */ /* 0x001f620000300800 */
[----:B----4-:R-:W-:-:S02]  /*8f80*/  SEL R25, R5, R25, !P5 ;  /* 0x0000001905197207 */ /* 0x010fc40006800000 */
[C---:B--2---:R-:W-:Y:S02]  /*8f90*/  SEL R3, R5.reuse, R3, !P5 ;  /* 0x0000000305037207 */ /* 0x044fe40006800000 */
[C---:B---3--:R-:W-:Y:S02]  /*8fa0*/  SEL R13, R5.reuse, R13, !P5 ;  /* 0x0000000d050d7207 */ /* 0x048fe40006800000 */
[C---:B-----5:R-:W-:Y:S02]  /*8fb0*/  SEL R29, R5.reuse, R29, !P5 ;  /* 0x0000001d051d7207 */ /* 0x060fe40006800000 */
[C---:B------:R-:W-:Y:S02]  /*8fc0*/  SEL R2, R5.reuse, R2, !P5 ;  /* 0x0000000205027207 */ /* 0x040fe40006800000 */
[----:B------:R-:W-:-:S05]  /*8fd0*/  SEL R0, R5, R0, !P5 ;  /* 0x0000000005007207 */ /* 0x000fca0006800000 */
[----:B------:R0:W-:Y:S04]  /*8fe0*/  STL [R1+0x70], R0 ;  /* 0x0000700001007387 */ /* 0x0001e80000100800 */
[----:B0-----:R-:W2:Y:S04]  /*8ff0*/  LDL.LU R0, [R1+0xf70] ;  /* 0x000f700001007983 */ /* 0x001ea80000300800 */
[----:B------:R-:W-:Y:S04]  /*9000*/  STL [R1+0x6c], R2 ;  /* 0x00006c0201007387 */ /* 0x000fe80000100800 */
[----:B------:R0:W-:Y:S02]  /*9010*/  STL [R1+0x64], R29 ;  /* 0x0000641d01007387 */ /* 0x0001e40000100800 */
[----:B0-----:R-:W-:-:S02]  /*9020*/  SEL R29, R5, R28, !P5 ;  /* 0x0000001c051d7207 */ /* 0x001fc40006800000 */
[C---:B------:R-:W-:Y:S02]  /*9030*/  SEL R28, R5.reuse, R6, !P5 ;  /* 0x00000006051c7207 */ /* 0x040fe40006800000 */
[C---:B------:R-:W-:Y:S01]  /*9040*/  SEL R6, R5.reuse, R9, !P5 ;  /* 0x0000000905067207 */ /* 0x040fe20006800000 */
[----:B------:R-:W-:Y:S01]  /*9050*/  STL [R1+0x60], R29 ;  /* 0x0000601d01007387 */ /* 0x000fe20000100800 */
[----:B------:R-:W-:-:S03]  /*9060*/  SEL R9, R5, R18, !P5 ;  /* 0x0000001205097207 */ /* 0x000fc60006800000 */
[----:B------:R-:W-:Y:S04]  /*9070*/  STL [R1+0x5c], R28 ;  /* 0x00005c1c01007387 */ /* 0x000fe80000100800 */
[----:B------:R-:W-:Y:S04]  /*9080*/  STL [R1+0x54], R13 ;  /* 0x0000540d01007387 */ /* 0x000fe80000100800 */
[----:B------:R0:W-:Y:S04]  /*9090*/  STL [R1+0x4c], R6 ;  /* 0x00004c0601007387 */ /* 0x0001e80000100800 */
[----:B------:R1:W-:Y:S01]  /*90a0*/  STL [R1+0x48], R9 ;  /* 0x0000480901007387 */ /* 0x0003e20000100800 */
[----:B0-----:R-:W-:-:S03]  /*90b0*/  SEL R6, R5, R14, !P5 ;  /* 0x0000000e05067207 */ /* 0x001fc60006800000 */
[----:B------:R0:W-:Y:S01]  /*90c0*/  STL [R1+0x44], R3 ;  /* 0x0000440301007387 */ /* 0x0001e20000100800 */
[----:B-1----:R-:W-:-:S03]  /*90d0*/  SEL R9, R5, R16, !P5 ;  /* 0x0000001005097207 */ /* 0x002fc60006800000 */
[----:B------:R1:W-:Y:S01]  /*90e0*/  STL [R1+0x3c], R6 ;  /* 0x00003c0601007387 */ /* 0x0003e20000100800 */
[----:B------:R-:W3:Y:S01]  /*90f0*/  S2R R28, SR_TID.X ;  /* 0x00000000001c7919 */ /* 0x000ee20000002100 */
[C---:B0-----:R-:W-:Y:S02]  /*9100*/  SEL R3, R5.reuse, R12, !P5 ;  /* 0x0000000c05037207 */ /* 0x041fe40006800000 */
[C---:B-1----:R-:W-:Y:S01]  /*9110*/  SEL R6, R5.reuse, R17, !P5 ;  /* 0x0000001105067207 */ /* 0x042fe20006800000 */
[----:B------:R0:W-:Y:S04]  /*9120*/  STL [R1+0x38], R9 ;  /* 0x0000380901007387 */ /* 0x0001e80000100800 */
[----:B------:R1:W-:Y:S04]  /*9130*/  STL [R1+0x34], R3 ;  /* 0x0000340301007387 */ /* 0x0003e80000100800 */
[----:B------:R4:W-:Y:S01]  /*9140*/  STL [R1+0x2c], R6 ;  /* 0x00002c0601007387 */ /* 0x0009e20000100800 */
[----:B0-----:R-:W-:-:S02]  /*9150*/  SEL R9, R5, R20, !P5 ;  /* 0x0000001405097207 */ /* 0x001fc40006800000 */
[----:B-1----:R-:W-:-:S03]  /*9160*/  SEL R3, R5, R21, !P5 ;  /* 0x0000001505037207 */ /* 0x002fc60006800000 */
[----:B------:R-:W-:Y:S01]  /*9170*/  STL [R1+0x28], R9 ;  /* 0x0000280901007387 */ /* 0x000fe20000100800 */
[----:B----4-:R-:W-:-:S03]  /*9180*/  SEL R6, R5, R22, !P5 ;  /* 0x0000001605067207 */ /* 0x010fc60006800000 */
[----:B------:R0:W-:Y:S04]  /*9190*/  STL [R1+0x24], R3 ;  /* 0x0000240301007387 */ /* 0x0001e80000100800 */
[----:B------:R1:W-:Y:S01]  /*91a0*/  STL [R1+0x4], R6 ;  /* 0x0000040601007387 */ /* 0x0003e20000100800 */
[----:B---3--:R-:W-:Y:S01]  /*91b0*/  LOP3.LUT R28, R28, 0x3f, RZ, 0xc0, !PT ;  /* 0x0000003f1c1c7812 */ /* 0x008fe200078ec0ff */
[----:B------:R-:W-:Y:S02]  /*91c0*/  IMAD R29, RZ, RZ, -UR6 ;  /* 0x80000006ff1d7e24 */ /* 0x000fe4000f8e02ff */
[----:B------:R-:W3:Y:S01]  /*91d0*/  LDL.LU R21, [R1+0x50] ;  /* 0x0000500001157983 */ /* 0x000ee20000300800 */
[----:B0-----:R-:W-:-:S03]  /*91e0*/  SEL R3, R5, R23, !P5 ;  /* 0x0000001705037207 */ /* 0x001fc60006800000 */
[----:B------:R-:W4:Y:S01]  /*91f0*/  LDL.LU R22, [R1+0x7c] ;  /* 0x00007c0001167983 */ /* 0x000f220000300800 */
[----:B-1----:R-:W0:Y:S03]  /*9200*/  LDC R6, c[0x0][0x3ac] ;  /* 0x0000eb00ff067b82 */ /* 0x002e260000000800 */
[----:B------:R1:W-:Y:S04]  /*9210*/  STL [R1], R3 ;  /* 0x0000000301007387 */ /* 0x0003e80000100800 */
[----:B------:R-:W5:Y:S01]  /*9220*/  LDL.LU R23, [R1+0x1c] ;  /* 0x00001c0001177983 */ /* 0x000f620000300800 */
[----:B-1----:R-:W-:Y:S01]  /*9230*/  IMAD R3, R29, 0x2, R27 ;  /* 0x000000021d037824 */ /* 0x002fe200078e021b */
[----:B------:R-:W-:-:S02]  /*9240*/  SEL R29, R5, R24, !P5 ;  /* 0x00000018051d7207 */ /* 0x000fc40006800000 */
[----:B------:R-:W5:Y:S01]  /*9250*/  LDL.LU R24, [R1+0x14] ;  /* 0x0000140001187983 */ /* 0x000f620000300800 */
[----:B0-----:R-:W-:-:S05]  /*9260*/  IMAD R28, R28, R6, RZ ;  /* 0x000000061c1c7224 */ /* 0x001fca00078e02ff */
[C---:B------:R-:W-:Y:S01]  /*9270*/  LEA R12, P1, R28.reuse, UR14, 0x1 ;  /* 0x0000000e1c0c7c11 */ /* 0x040fe2000f8208ff */
[----:B------:R-:W-:Y:S03]  /*9280*/  STL [R1+0xf60], R29 ;  /* 0x000f601d01007387 */ /* 0x000fe60000100800 */
[----:B------:R-:W-:Y:S01]  /*9290*/  LEA.HI.X.SX32 R13, R28, UR15, 0x1, P1 ;  /* 0x0000000f1c0d7c11 */ /* 0x000fe200088f0eff */
[----:B------:R0:W-:Y:S04]  /*92a0*/  STL [R1+0xf64], R25 ;  /* 0x000f641901007387 */ /* 0x0001e80000100800 */
[----:B0-----:R-:W5:Y:S04]  /*92b0*/  LDL.LU R25, [R1+0xc] ;  /* 0x00000c0001197983 */ /* 0x001f680000300800 */
[----:B------:R0:W-:Y:S04]  /*92c0*/  STL.64 [R1+0xf28], R12 ;  /* 0x000f280c01007387 */ /* 0x0001e80000100a00 */
[----:B0-----:R-:W5:Y:S04]  /*92d0*/  LDL.LU R13, [R1+0x20] ;  /* 0x00002000010d7983 */ /* 0x001f680000300800 */
[----:B------:R-:W5:Y:S01]  /*92e0*/  LDL.LU R12, [R1+0x8] ;  /* 0x00000800010c7983 */ /* 0x000f620000300800 */
[----:B------:R-:W0:Y:S01]  /*92f0*/  S2R R2, SR_TID.X ;  /* 0x0000000000027919 */ /* 0x000e220000002100 */
[----:B------:R-:W-:-:S05]  /*9300*/  IMAD R17, R6, 0x40, R28 ;  /* 0x0000004006117824 */ /* 0x000fca00078e021c */
[----:B------:R-:W-:-:S05]  /*9310*/  LEA R16, P2, R17, UR14, 0x1 ;  /* 0x0000000e11107c11 */ /* 0x000fca000f8408ff */
[----:B------:R1:W-:Y:S01]  /*9320*/  STL [R1+0xf6c], R16 ;  /* 0x000f6c1001007387 */ /* 0x0003e20000100800 */
[----:B------:R-:W-:Y:S02]  /*9330*/  LEA.HI.X.SX32 R17, R17, UR15, 0x1, P2 ;  /* 0x0000000f11117c11 */ /* 0x000fe400090f0eff */
[----:B0-----:R-:W-:-:S04]  /*9340*/  SHF.R.U32.HI R2, RZ, 0x5, R2 ;  /* 0x00000005ff027819 */ /* 0x001fc80000011602 */
[----:B------:R-:W-:-:S04]  /*9350*/  SGXT.U32 R2, R2, 0x1 ;  /* 0x000000010202781a */ /* 0x000fc80000000000 */
[----:B-1----:R-:W-:-:S05]  /*9360*/  LOP3.LUT R16, R2, 0x7e, RZ, 0xfc, !PT ;  /* 0x0000007e02107812 */ /* 0x002fca00078efcff */
[----:B------:R-:W-:Y:S01]  /*9370*/  IMAD R16, R16, UR6, RZ ;  /* 0x0000000610107c24 */ /* 0x000fe2000f8e02ff */
[----:B------:R3:W-:Y:S01]  /*9380*/  STL [R1+0xf68], R17 ;  /* 0x000f681101007387 */ /* 0x0007e20000100800 */
[----:B------:R-:W-:Y:S02]  /*9390*/  IMAD R29, RZ, RZ, -UR6 ;  /* 0x80000006ff1d7e24 */ /* 0x000fe4000f8e02ff */
[----:B--2---:R-:W-:Y:S01]  /*93a0*/  IMAD R14, R0, UR7, RZ ;  /* 0x00000007000e7c24 */ /* 0x004fe2000f8e02ff */
[----:B------:R-:W0:Y:S04]  /*93b0*/  LDCU UR7, c[0x0][0x3b0] ;  /* 0x00007600ff0777ac */ /* 0x000e280008000800 */
[----:B------:R-:W-:Y:S01]  /*93c0*/  LEA R9, P0, R14, UR12, 0x1 ;  /* 0x0000000c0e097c11 */ /* 0x000fe2000f8008ff */
[----:B------:R-:W-:Y:S01]  /*93d0*/  IMAD R0, R29, 0x2, R3 ;  /* 0x000000021d007824 */ /* 0x000fe200078e0203 */
[----:B------:R-:W1:Y:S02]  /*93e0*/  LDCU UR12, c[0x0][0x3a0] ;  /* 0x00007400ff0c77ac */ /* 0x000e640008000800 */
[----:B------:R-:W-:-:S02]  /*93f0*/  LEA R18, P3, R16, R9, 0x1 ;  /* 0x0000000910127211 */ /* 0x000fc400078608ff */
[----:B------:R-:W-:-:S03]  /*9400*/  LEA.HI.X.SX32 R14, R14, UR13, 0x1, P0 ;  /* 0x0000000d0e0e7c11 */ /* 0x000fc600080f0eff */
[----:B------:R-:W-:Y:S01]  /*9410*/  STL [R1+0xcf4], R18 ;  /* 0x000cf41201007387 */ /* 0x000fe20000100800 */
[-C--:B---3--:R-:W-:Y:S02]  /*9420*/  LEA R17, P5, R21, R9.reuse, 0x1 ;  /* 0x0000000915117211 */ /* 0x088fe400078a08ff */
[----:B----4-:R-:W-:-:S03]  /*9430*/  LEA R20, P4, R22, R9, 0x1 ;  /* 0x0000000916147211 */ /* 0x010fc600078808ff */
[----:B------:R-:W-:Y:S04]  /*9440*/  STL [R1+0xcf8], R17 ;  /* 0x000cf81101007387 */ /* 0x000fe80000100800 */
[----:B------:R5:W-:Y:S02]  /*9450*/  STL [R1+0xcfc], R20 ;  /* 0x000cfc1401007387 */ /* 0x000be40000100800 */
[-C--:B-----5:R-:W-:Y:S02]  /*9460*/  LEA R20, P1, R23, R9.reuse, 0x1 ;  /* 0x0000000917147211 */ /* 0x0a0fe400078208ff */
[----:B------:R-:W-:-:S05]  /*9470*/  LEA R17, P0, R13, R9, 0x1 ;  /* 0x000000090d117211 */ /* 0x000fca00078008ff */
[----:B------:R2:W-:Y:S04]  /*9480*/  STL [R1+0xd00], R17 ;  /* 0x000d001101007387 */ /* 0x0005e80000100800 */
[----:B------:R-:W-:Y:S01]  /*9490*/  STL [R1+0xd04], R20 ;  /* 0x000d041401007387 */ /* 0x000fe20000100800 */
[----:B--2---:R-:W-:-:S05]  /*94a0*/  LEA R17, P2, R24, R9, 0x1 ;  /* 0x0000000918117211 */ /* 0x004fca00078408ff */
[----:B------:R2:W-:Y:S02]  /*94b0*/  STL [R1+0xd08], R17 ;  /* 0x000d081101007387 */ /* 0x0005e40000100800 */
[----:B--2---:R-:W-:Y:S02]  /*94c0*/  LEA.HI.X.SX32 R17, R16, R14, 0x1, P3 ;  /* 0x0000000e10117211 */ /* 0x004fe400018f0eff */
[----:B------:R-:W-:-:S03]  /*94d0*/  LEA R16, P3, R12, R9, 0x1 ;  /* 0x000000090c107211 */ /* 0x000fc600078608ff */
[----:B------:R2:W-:Y:S04]  /*94e0*/  STL [R1+0xcf0], R17 ;  /* 0x000cf01101007387 */ /* 0x0005e80000100800 */
[----:B------:R3:W-:Y:S01]  /*94f0*/  STL [R1+0xd0c], R16 ;  /* 0x000d0c1001007387 */ /* 0x0007e20000100800 */
[----:B--2---:R-:W-:Y:S02]  /*9500*/  LEA.HI.X.SX32 R17, R21, R14, 0x1, P5 ;  /* 0x0000000e15117211 */ /* 0x004fe400028f0eff */
[----:B---3--:R-:W-:-:S03]  /*9510*/  LEA R16, P5, R4, R9, 0x1 ;  /* 0x0000000904107211 */ /* 0x008fc600078a08ff */
[----:B------:R2:W-:Y:S04]  /*9520*/  STL [R1+0xce0], R17 ;  /* 0x000ce01101007387 */ /* 0x0005e80000100800 */
[----:B------:R3:W-:Y:S01]  /*9530*/  STL [R1+0xce8], R16 ;  /* 0x000ce81001007387 */ /* 0x0007e20000100800 */
[-C--:B------:R-:W-:Y:S02]  /*9540*/  LEA.HI.X.SX32 R13, R13, R14.reuse, 0x1, P0 ;  /* 0x0000000e0d0d7211 */ /* 0x080fe400000f0eff */
[----:B--2---:R-:W-:Y:S02]  /*9550*/  LEA.HI.X.SX32 R17, R22, R14, 0x1, P4 ;  /* 0x0000000e16117211 */ /* 0x004fe400020f0eff */
[----:B---3--:R-:W-:-:S03]  /*9560*/  LEA R16, P4, R7, R9, 0x1 ;  /* 0x0000000907107211 */ /* 0x008fc600078808ff */
[----:B------:R2:W-:Y:S04]  /*9570*/  STL [R1+0xce4], R17 ;  /* 0x000ce41101007387 */ /* 0x0005e80000100800 */
[----:B------:R3:W-:Y:S01]  /*9580*/  STL [R1+0xcec], R16 ;  /* 0x000cec1001007387 */ /* 0x0007e20000100800 */
[----:B--2---:R-:W-:-:S03]  /*9590*/  LEA R17, P0, R15, R9, 0x1 ;  /* 0x000000090f117211 */ /* 0x004fc600078008ff */
[----:B------:R2:W-:Y:S01]  /*95a0*/  STL [R1+0xcd8], R13 ;  /* 0x000cd80d01007387 */ /* 0x0005e20000100800 */
[----:B---3--:R-:W-:-:S03]  /*95b0*/  LEA.HI.X.SX32 R16, R23, R14, 0x1, P1 ;  /* 0x0000000e17107211 */ /* 0x008fc600008f0eff */
[----:B------:R-:W-:Y:S04]  /*95c0*/  STL [R1+0xcdc], R17 ;  /* 0x000cdc1101007387 */ /* 0x000fe80000100800 */
[----:B------:R3:W-:Y:S01]  /*95d0*/  STL [R1+0xcd0], R16 ;  /* 0x000cd01001007387 */ /* 0x0007e20000100800 */
[----:B--2---:R-:W-:-:S04]  /*95e0*/  IMAD R13, RZ, RZ, -UR6 ;  /* 0x80000006ff0d7e24 */ /* 0x004fc8000f8e02ff */
[----:B------:R-:W-:Y:S01]  /*95f0*/  IMAD R13, R13, 0x2, R8 ;  /* 0x000000020d0d7824 */ /* 0x000fe200078e0208 */
[----:B---3--:R-:W-:Y:S02]  /*9600*/  LEA R16, P1, R8, R9, 0x1 ;  /* 0x0000000908107211 */ /* 0x008fe400078208ff */
[----:B------:R-:W-:-:S03]  /*9610*/  LEA.HI.X.SX32 R17, R24, R14, 0x1, P2 ;  /* 0x0000000e18117211 */ /* 0x000fc600010f0eff */
[----:B------:R2:W-:Y:S04]  /*9620*/  STL [R1+0xcd4], R16 ;  /* 0x000cd41001007387 */ /* 0x0005e80000100800 */
[----:B------:R3:W-:Y:S01]  /*9630*/  STL [R1+0xcc8], R17 ;  /* 0x000cc81101007387 */ /* 0x0007e20000100800 */
[----:B--2---:R-:W-:Y:S02]  /*9640*/  LEA R16, P2, R13, R9, 0x1 ;  /* 0x000000090d107211 */ /* 0x004fe400078408ff */
[----:B---3--:R-:W-:-:S03]  /*9650*/  LEA.HI.X.SX32 R17, R12, R14, 0x1, P3 ;  /* 0x0000000e0c117211 */ /* 0x008fc600018f0eff */
[----:B------:R2:W-:Y:S01]  /*9660*/  STL [R1+0xccc], R16 ;  /* 0x000ccc1001007387 */ /* 0x0005e20000100800 */
[----:B------:R-:W-:-:S03]  /*9670*/  LEA.HI.X.SX32 R12, R4, R14, 0x1, P5 ;  /* 0x0000000e040c7211 */ /* 0x000fc600028f0eff */
[----:B------:R3:W-:Y:S01]  /*9680*/  STL [R1+0xcc0], R17 ;  /* 0x000cc01101007387 */ /* 0x0007e20000100800 */
[-C--:B--2---:R-:W-:Y:S02]  /*9690*/  LEA R16, P3, R25, R9.reuse, 0x1 ;  /* 0x0000000919107211 */ /* 0x084fe400078608ff */
[----:B---3--:R-:W-:-:S03]  /*96a0*/  LEA R17, P5, R10, R9, 0x1 ;  /* 0x000000090a117211 */ /* 0x008fc600078a08ff */
[----:B------:R2:W-:Y:S04]  /*96b0*/  STL [R1+0xcc4], R16 ;  /* 0x000cc41001007387 */ /* 0x0005e80000100800 */
[----:B------:R3:W-:Y:S01]  /*96c0*/  STL [R1+0xcb8], R12 ;  /* 0x000cb80c01007387 */ /* 0x0007e20000100800 */
[----:B--2---:R-:W-:-:S03]  /*96d0*/  LEA.HI.X.SX32 R16, R7, R14, 0x1, P4 ;  /* 0x0000000e07107211 */ /* 0x004fc600020f0eff */
[----:B------:R-:W-:Y:S01]  /*96e0*/  STL [R1+0xcbc], R17 ;  /* 0x000cbc1101007387 */ /* 0x000fe20000100800 */
[----:B---3--:R-:W-:-:S03]  /*96f0*/  LEA R12, P4, R11, R9, 0x1 ;  /* 0x000000090b0c7211 */ /* 0x008fc600078808ff */
[----:B------:R2:W-:Y:S04]  /*9700*/  STL [R1+0xcb0], R16 ;  /* 0x000cb01001007387 */ /* 0x0005e80000100800 */
[----:B------:R3:W-:Y:S01]  /*9710*/  STL [R1+0xcb4], R12 ;  /* 0x000cb40c01007387 */ /* 0x0007e20000100800 */
[-C--:B--2---:R-:W-:Y:S02]  /*9720*/  LEA.HI.X.SX32 R16, R15, R14.reuse, 0x1, P0 ;  /* 0x0000000e0f107211 */ /* 0x084fe400000f0eff */
[----:B------:R-:W-:Y:S02]  /*9730*/  LEA R15, P0, R19, R9, 0x1 ;  /* 0x00000009130f7211 */ /* 0x000fe400078008ff */
[-C--:B---3--:R-:W-:Y:S01]  /*9740*/  LEA.HI.X.SX32 R12, R8, R14.reuse, 0x1, P1 ;  /* 0x0000000e080c7211 */ /* 0x088fe200008f0eff */
[----:B------:R-:W-:Y:S01]  /*9750*/  STL [R1+0xca8], R16 ;  /* 0x000ca81001007387 */ /* 0x000fe20000100800 */
[----:B------:R-:W-:-:S03]  /*9760*/  LEA.HI.X.SX32 R13, R13, R14, 0x1, P2 ;  /* 0x0000000e0d0d7211 */ /* 0x000fc600010f0eff */
[----:B------:R2:W-:Y:S04]  /*9770*/  STL [R1+0xcac], R15 ;  /* 0x000cac0f01007387 */ /* 0x0005e80000100800 */
[----:B------:R3:W-:Y:S01]  /*9780*/  STL [R1+0xca0], R12 ;  /* 0x000ca00c01007387 */ /* 0x0007e20000100800 */
[-C--:B--2---:R-:W-:Y:S02]  /*9790*/  LEA R15, P1, R26, R9.reuse, 0x1 ;  /* 0x000000091a0f7211 */ /* 0x084fe400078208ff */
[----:B---3--:R-:W-:-:S03]  /*97a0*/  LEA R12, P2, R27, R9, 0x1 ;  /* 0x000000091b0c7211 */ /* 0x008fc600078408ff */
[----:B------:R-:W-:Y:S01]  /*97b0*/  STL [R1+0xca4], R15 ;  /* 0x000ca40f01007387 */ /* 0x000fe20000100800 */
[----:B------:R-:W-:-:S03]  /*97c0*/  LEA.HI.X.SX32 R16, R25, R14, 0x1, P3 ;  /* 0x0000000e19107211 */ /* 0x000fc600018f0eff */
[----:B------:R2:W-:Y:S01]  /*97d0*/  STL [R1+0xc98], R13 ;  /* 0x000c980d01007387 */ /* 0x0005e20000100800 */
[----:B------:R-:W-:-:S03]  /*97e0*/  IMAD R6, R29, 0x2, R0 ;  /* 0x000000021d067824 */ /* 0x000fc600078e0200 */
[----:B------:R3:W-:Y:S01]  /*97f0*/  STL [R1+0xc9c], R12 ;  /* 0x000c9c0c01007387 */ /* 0x0007e20000100800 */
[----:B--2---:R-:W-:-:S03]  /*9800*/  LEA R13, P3, R3, R9, 0x1 ;  /* 0x00000009030d7211 */ /* 0x004fc600078608ff */
[----:B------:R2:W-:Y:S01]  /*9810*/  STL [R1+0xc90], R16 ;  /* 0x000c901001007387 */ /* 0x0005e20000100800 */
[----:B---3--:R-:W-:-:S03]  /*9820*/  LEA.HI.X.SX32 R12, R10, R14, 0x1, P5 ;  /* 0x0000000e0a0c7211 */ /* 0x008fc600028f0eff */
[----:B------:R3:W-:Y:S01]  /*9830*/  STL [R1+0xc94], R13 ;  /* 0x000c940d01007387 */ /* 0x0007e20000100800 */
[----:B------:R-:W-:-:S03]  /*9840*/  IMAD R28, R2, UR6, RZ ;  /* 0x00000006021c7c24 */ /* 0x000fc6000f8e02ff */
[----:B------:R4:W-:Y:S01]  /*9850*/  STL [R1+0xc88], R12 ;  /* 0x000c880c01007387 */ /* 0x0009e20000100800 */
[----:B--2---:R-:W-:Y:S02]  /*9860*/  LEA R16, P5, R0, R9, 0x1 ;  /* 0x0000000900107211 */ /* 0x004fe400078a08ff */
[----:B---3--:R-:W-:-:S03]  /*9870*/  LEA.HI.X.SX32 R13, R11, R14, 0x1, P4 ;  /* 0x0000000e0b0d7211 */ /* 0x008fc600020f0eff */
[----:B------:R2:W-:Y:S01]  /*9880*/  STL [R1+0xc8c], R16 ;  /* 0x000c8c1001007387 */ /* 0x0005e20000100800 */
[----:B----4-:R-:W-:-:S03]  /*9890*/  LEA R12, P4, R6, R9, 0x1 ;  /* 0x00000009060c7211 */ /* 0x010fc600078808ff */
[----:B------:R3:W-:Y:S04]  /*98a0*/  STL [R1+0xc80], R13 ;  /* 0x000c800d01007387 */ /* 0x0007e80000100800 */
[----:B------:R4:W-:Y:S01]  /*98b0*/  STL [R1+0xc84], R12 ;  /* 0x000c840c01007387 */ /* 0x0009e20000100800 */
[----:B--2---:R-:W-:Y:S02]  /*98c0*/  LEA.HI.X.SX32 R16, R19, R14, 0x1, P0 ;  /* 0x0000000e13107211 */ /* 0x004fe400000f0eff */
[----:B---3--:R-:W-:-:S03]  /*98d0*/  LEA R13, P0, R28, R9, 0x1 ;  /* 0x000000091c0d7211 */ /* 0x008fc600078008ff */
[----:B------:R-:W-:Y:S01]  /*98e0*/  STL [R1+0xc78], R16 ;  /* 0x000c781001007387 */ /* 0x000fe20000100800 */
[----:B----4-:R-:W-:-:S03]  /*98f0*/  LEA.HI.X.SX32 R12, R26, R14, 0x1, P1 ;  /* 0x0000000e1a0c7211 */ /* 0x010fc600008f0eff */
[----:B------:R2:W-:Y:S01]  /*9900*/  STL [R1+0xc7c], R13 ;  /* 0x000c7c0d01007387 */ /* 0x0005e20000100800 */
[----:B------:R-:W-:Y:S01]  /*9910*/  IMAD R5, R29, 0x2, R6 ;  /* 0x000000021d057824 */ /* 0x000fe200078e0206 */
[-C--:B------:R-:W-:Y:S02]  /*9920*/  LEA.HI.X.SX32 R3, R3, R14.reuse, 0x1, P3 ;  /* 0x0000000e03037211 */ /* 0x080fe400018f0eff */
[----:B------:R3:W-:Y:S01]  /*9930*/  STL [R1+0xc74], R12 ;  /* 0x000c740c01007387 */ /* 0x0007e20000100800 */
[----:B------:R-:W-:Y:S01]  /*9940*/  IMAD R2, R29, 0x2, R5 ;  /* 0x000000021d027824 */ /* 0x000fe200078e0205 */
[-C--:B--2---:R-:W-:Y:S02]  /*9950*/  LEA.HI.X.SX32 R13, R27, R14.reuse, 0x1, P2 ;  /* 0x0000000e1b0d7211 */ /* 0x084fe400010f0eff */
[----:B---3--:R-:W-:-:S03]  /*9960*/  LEA.HI.X.SX32 R12, R0, R14, 0x1, P5 ;  /* 0x0000000e000c7211 */ /* 0x008fc600028f0eff */
[----:B------:R-:W-:Y:S01]  /*9970*/  STL [R1+0xc70], R13 ;  /* 0x000c700d01007387 */ /* 0x000fe20000100800 */
[----:B------:R-:W-:-:S03]  /*9980*/  IMAD R18, R29, 0x2, R2 ;  /* 0x000000021d127824 */ /* 0x000fc600078e0202 */
[----:B------:R2:W-:Y:S04]  /*9990*/  STL [R1+0xc6c], R3 ;  /* 0x000c6c0301007387 */ /* 0x0005e80000100800 */
[----:B------:R3:W-:Y:S01]  /*99a0*/  STL [R1+0xc68], R12 ;  /* 0x000c680c01007387 */ /* 0x0007e20000100800 */
[----:B------:R-:W-:Y:S01]  /*99b0*/  IMAD R20, R29, 0x2, R18 ;  /* 0x000000021d147824 */ /* 0x000fe200078e0212 */
[-C--:B--2---:R-:W-:Y:S02]  /*99c0*/  LEA.HI.X.SX32 R3, R6, R14.reuse, 0x1, P4 ;  /* 0x0000000e06037211 */ /* 0x084fe400020f0eff */
[-C--:B------:R-:W-:Y:S02]  /*99d0*/  LEA R6, P2, R2, R9.reuse, 0x1 ;  /* 0x0000000902067211 */ /* 0x080fe400078408ff */
[----:B---3--:R-:W-:Y:S01]  /*99e0*/  LEA R12, P1, R5, R9, 0x1 ;  /* 0x00000009050c7211 */ /* 0x008fe200078208ff */
[----:B------:R-:W-:Y:S01]  /*99f0*/  STL [R1+0xc58], R3 ;  /* 0x000c580301007387 */ /* 0x000fe20000100800 */
[----:B------:R-:W-:-:S03]  /*9a00*/  LEA.HI.X.SX32 R13, R28, R14, 0x1, P0 ;  /* 0x0000000e1c0d7211 */ /* 0x000fc600000f0eff */
[----:B------:R2:W-:Y:S01]  /*9a10*/  STL [R1+0xc5c], R12 ;  /* 0x000c5c0c01007387 */ /* 0x0005e20000100800 */
[----:B------:R-:W-:-:S03]  /*9a20*/  IMAD R21, R29, 0x2, R20 ;  /* 0x000000021d157824 */ /* 0x000fc600078e0214 */
[----:B------:R3:W-:Y:S01]  /*9a30*/  STL [R1+0xc60], R6 ;  /* 0x000c600601007387 */ /* 0x0007e20000100800 */
[----:B--2---:R-:W-:-:S03]  /*9a40*/  LEA.HI.X.SX32 R12, R5, R14, 0x1, P1 ;  /* 0x0000000e050c7211 */ /* 0x004fc600008f0eff */
[----:B------:R-:W-:Y:S01]  /*9a50*/  STL [R1+0xc64], R13 ;  /* 0x000c640d01007387 */ /* 0x000fe20000100800 */
[----:B---3--:R-:W-:-:S03]  /*9a60*/  LEA.HI.X.SX32 R6, R2, R14, 0x1, P2 ;  /* 0x0000000e02067211 */ /* 0x008fc600010f0eff */
[----:B------:R2:W-:Y:S01]  /*9a70*/  STL [R1+0xc54], R12 ;  /* 0x000c540c01007387 */ /* 0x0005e20000100800 */
[-C--:B------:R-:W-:Y:S01]  /*9a80*/  LEA R2, P0, R18, R9.reuse, 0x1 ;  /* 0x0000000912027211 */ /* 0x080fe200078008ff */
[----:B------:R-:W-:Y:S02]  /*9a90*/  IMAD R22, R29, 0x2, R21 ;  /* 0x000000021d167824 */ /* 0x000fe400078e0215 */
[----:B------:R3:W-:Y:S01]  /*9aa0*/  STL [R1+0xc44], R6 ;  /* 0x000c440601007387 */ /* 0x0007e20000100800 */
[----:B--2---:R-:W-:-:S03]  /*9ab0*/  LEA R12, P1, R20, R9, 0x1 ;  /* 0x00000009140c7211 */ /* 0x004fc600078208ff */
[----:B------:R-:W-:Y:S01]  /*9ac0*/  STL [R1+0xc48], R2 ;  /* 0x000c480201007387 */ /* 0x000fe20000100800 */
[----:B---3--:R-:W-:-:S03]  /*9ad0*/  LEA R6, P2, R21, R9, 0x1 ;  /* 0x0000000915067211 */ /* 0x008fc600078408ff */
[----:B------:R2:W-:Y:S01]  /*9ae0*/  STL [R1+0xc4c], R12 ;  /* 0x000c4c0c01007387 */ /* 0x0005e20000100800 */
[C---:B------:R-:W-:Y:S01]  /*9af0*/  IMAD R23, R29.reuse, 0x2, R22 ;  /* 0x000000021d177824 */ /* 0x040fe200078e0216 */
[----:B------:R-:W-:Y:S02]  /*9b00*/  LEA.HI.X.SX32 R13, R18, R14, 0x1, P0 ;  /* 0x0000000e120d7211 */ /* 0x000fe400000f0eff */
[----:B------:R3:W-:Y:S01]  /*9b10*/  STL [R1+0xc50], R6 ;  /* 0x000c500601007387 */ /* 0x0007e20000100800 */
[----:B------:R-:W-:-:S03]  /*9b20*/  IMAD R24, R29, 0x2, R23 ;  /* 0x000000021d187824 */ /* 0x000fc600078e0217 */
[----:B------:R4:W-:Y:S01]  /*9b30*/  STL [R1+0xc40], R13 ;  /* 0x000c400d01007387 */ /* 0x0009e20000100800 */
[-C--:B--2---:R-:W-:Y:S02]  /*9b40*/  LEA.HI.X.SX32 R12, R21, R14.reuse, 0x1, P2 ;  /* 0x0000000e150c7211 */ /* 0x084fe400010f0eff */
[----:B---3--:R-:W-:Y:S01]  /*9b50*/  LEA.HI.X.SX32 R6, R20, R14, 0x1, P1 ;  /* 0x0000000e14067211 */ /* 0x008fe200008f0eff */
[----:B------:R-:W-:-:S04]  /*9b60*/  IMAD R4, R29, 0x2, R24 ;  /* 0x000000021d047824 */ /* 0x000fc800078e0218 */
[----:B------:R2:W-:Y:S01]  /*9b70*/  STL [R1+0xc3c], R6 ;  /* 0x000c3c0601007387 */ /* 0x0005e20000100800 */
[----:B----4-:R-:W-:-:S03]  /*9b80*/  LEA R13, P1, R23, R9, 0x1 ;  /* 0x00000009170d7211 */ /* 0x010fc600078208ff */
[----:B------:R3:W-:Y:S01]  /*9b90*/  STL [R1+0xc2c], R12 ;  /* 0x000c2c0c01007387 */ /* 0x0007e20000100800 */
[-C--:B--2---:R-:W-:Y:S02]  /*9ba0*/  LEA R6, P0, R22, R9.reuse, 0x1 ;  /* 0x0000000916067211 */ /* 0x084fe400078008ff */
[----:B---3--:R-:W-:-:S03]  /*9bb0*/  LEA R12, P2, R24, R9, 0x1 ;  /* 0x00000009180c7211 */ /* 0x008fc600078408ff */
[----:B------:R-:W-:Y:S01]  /*9bc0*/  STL [R1+0xc30], R6 ;  /* 0x000c300601007387 */ /* 0x000fe20000100800 */
[-C--:B------:R-:W-:Y:S01]  /*9bd0*/  LEA.HI.X.SX32 R16, R22, R14.reuse, 0x1, P0 ;  /* 0x0000000e16107211 */ /* 0x080fe200000f0eff */
[C---:B------:R-:W-:Y:S02]  /*9be0*/  IMAD R7, R29.reuse, 0x2, R4 ;  /* 0x000000021d077824 */ /* 0x040fe400078e0204 */
[----:B------:R2:W-:Y:S04]  /*9bf0*/  STL [R1+0xc34], R13 ;  /* 0x000c340d01007387 */ /* 0x0005e80000100800 */
[----:B------:R3:W-:Y:S01]  /*9c00*/  STL [R1+0xc38], R12 ;  /* 0x000c380c01007387 */ /* 0x0007e20000100800 */
[----:B------:R-:W-:Y:S01]  /*9c10*/  IMAD R8, R29, 0x2, R7 ;  /* 0x000000021d087824 */ /* 0x000fe200078e0207 */
[----:B--2---:R-:W-:-:S02]  /*9c20*/  LEA.HI.X.SX32 R13, R23, R14, 0x1, P1 ;  /* 0x0000000e170d7211 */ /* 0x004fc400008f0eff */
[----:B------:R2:W-:Y:S01]  /*9c30*/  STL [R1+0xc28], R16 ;  /* 0x000c281001007387 */ /* 0x0005e20000100800 */
[----:B---3--:R-:W-:-:S03]  /*9c40*/  LEA.HI.X.SX32 R12, R24, R14, 0x1, P2 ;  /* 0x0000000e180c7211 */ /* 0x008fc600010f0eff */
[----:B------:R3:W-:Y:S01]  /*9c50*/  STL [R1+0xc24], R13 ;  /* 0x000c240d01007387 */ /* 0x0007e20000100800 */
[----:B------:R-:W-:-:S03]  /*9c60*/  IMAD R15, R29, 0x2, R8 ;  /* 0x000000021d0f7824 */ /* 0x000fc600078e0208 */
[----:B------:R4:W-:Y:S01]  /*9c70*/  STL [R1+0xc14], R12 ;  /* 0x000c140c01007387 */ /* 0x0009e20000100800 */
[-C--:B--2---:R-:W-:Y:S01]  /*9c80*/  LEA R16, P0, R4, R9.reuse, 0x1 ;  /* 0x0000000904107211 */ /* 0x084fe200078008ff */
[----:B------:R-:W-:Y:S01]  /*9c90*/  IMAD R10, R29, 0x2, R15 ;  /* 0x000000021d0a7824 */ /* 0x000fe200078e020f */
[-C--:B---3--:R-:W-:Y:S02]  /*9ca0*/  LEA R13, P2, R8, R9.reuse, 0x1 ;  /* 0x00000009080d7211 */ /* 0x088fe400078408ff */
[C---:B----4-:R-:W-:Y:S01]  /*9cb0*/  LEA R12, P1, R7.reuse, R9, 0x1 ;  /* 0x00000009070c7211 */ /* 0x050fe200078208ff */
[----:B------:R-:W-:Y:S04]  /*9cc0*/  STL [R1+0xc18], R16 ;  /* 0x000c181001007387 */ /* 0x000fe80000100800 */
[----:B------:R2:W-:Y:S01]  /*9cd0*/  STL [R1+0xc1c], R12 ;  /* 0x000c1c0c01007387 */ /* 0x0005e20000100800 */
[----:B------:R-:W-:Y:S01]  /*9ce0*/  LEA.HI.X.SX32 R7, R7, R14, 0x1, P1 ;  /* 0x0000000e07077211 */ /* 0x000fe200008f0eff */
[----:B------:R-:W-:-:S02]  /*9cf0*/  IMAD R11, R29, 0x2, R10 ;  /* 0x000000021d0b7824 */ /* 0x000fc400078e020a */
[----:B------:R-:W-:Y:S01]  /*9d00*/  STL [R1+0xc20], R13 ;  /* 0x000c200d01007387 */ /* 0x000fe20000100800 */
[-C--:B--2---:R-:W-:Y:S02]  /*9d10*/  LEA.HI.X.SX32 R12, R4, R14.reuse, 0x1, P0 ;  /* 0x0000000e040c7211 */ /* 0x084fe400000f0eff */
[----:B------:R-:W-:Y:S01]  /*9d20*/  LEA.HI.X.SX32 R4, R8, R14, 0x1, P2 ;  /* 0x0000000e08047211 */ /* 0x000fe200010f0eff */
[----:B------:R-:W-:Y:S01]  /*9d30*/  IMAD R19, R29, 0x2, R11 ;  /* 0x000000021d137824 */ /* 0x000fe200078e020b */
[-C--:B------:R-:W-:Y:S01]  /*9d40*/  LEA R8, P0, R15, R9.reuse, 0x1 ;  /* 0x000000090f087211 */ /* 0x080fe200078008ff */
[----:B------:R-:W-:Y:S04]  /*9d50*/  STL [R1+0xc10], R12 ;  /* 0x000c100c01007387 */ /* 0x000fe80000100800 */
[----:B------:R2:W-:Y:S04]  /*9d60*/  STL [R1+0xc0c], R7 ;  /* 0x000c0c0701007387 */ /* 0x0005e80000100800 */
[----:B------:R3:W-:Y:S01]  /*9d70*/  STL [R1+0xbfc], R4 ;  /* 0x000bfc0401007387 */ /* 0x0007e20000100800 */
[----:B------:R-:W-:Y:S01]  /*9d80*/  IMAD R0, R29, 0x2, R19 ;  /* 0x000000021d007824 */ /* 0x000fe200078e0213 */
[----:B--2---:R-:W-:-:S02]  /*9d90*/  LEA R7, P1, R10, R9, 0x1 ;  /* 0x000000090a077211 */ /* 0x004fc400078208ff */
[----:B------:R2:W-:Y:S01]  /*9da0*/  STL [R1+0xc00], R8 ;  /* 0x000c000801007387 */ /* 0x0005e20000100800 */
[----:B---3--:R-:W-:-:S03]  /*9db0*/  LEA R4, P2, R11, R9, 0x1 ;  /* 0x000000090b047211 */ /* 0x008fc600078408ff */
[----:B------:R3:W-:Y:S01]  /*9dc0*/  STL [R1+0xc04], R7 ;  /* 0x000c040701007387 */ /* 0x0007e20000100800 */
[----:B------:R-:W-:-:S03]  /*9dd0*/  IMAD R3, R29, 0x2, R0 ;  /* 0x000000021d037824 */ /* 0x000fc600078e0200 */
[----:B------:R4:W-:Y:S01]  /*9de0*/  STL [R1+0xc08], R4 ;  /* 0x000c080401007387 */ /* 0x0009e20000100800 */
[-C--:B--2---:R-:W-:Y:S02]  /*9df0*/  LEA.HI.X.SX32 R8, R15, R14.reuse, 0x1, P0 ;  /* 0x0000000e0f087211 */ /* 0x084fe400000f0eff */
[----:B---3--:R-:W-:-:S03]  /*9e00*/  LEA.HI.X.SX32 R7, R10, R14, 0x1, P1 ;  /* 0x0000000e0a077211 */ /* 0x008fc600008f0eff */
[----:B------:R2:W-:Y:S01]  /*9e10*/  STL [R1+0xbf8], R8 ;  /* 0x000bf80801007387 */ /* 0x0005e20000100800 */
[----:B----4-:R-:W-:-:S03]  /*9e20*/  LEA.HI.X.SX32 R4, R11, R14, 0x1, P2 ;  /* 0x0000000e0b047211 */ /* 0x010fc600010f0eff */
[----:B------:R3:W-:Y:S01]  /*9e30*/  STL [R1+0xbf4], R7 ;  /* 0x000bf40701007387 */ /* 0x0007e20000100800 */
[----:B------:R-:W-:-:S03]  /*9e40*/  IMAD R5, R29, 0x2, R3 ;  /* 0x000000021d057824 */ /* 0x000fc600078e0203 */
[----:B------:R4:W-:Y:S01]  /*9e50*/  STL [R1+0xbe4], R4 ;  /* 0x000be40401007387 */ /* 0x0009e20000100800 */
[-C--:B--2---:R-:W-:Y:S02]  /*9e60*/  LEA R8, P0, R19, R9.reuse, 0x1 ;  /* 0x0000000913087211 */ /* 0x084fe400078008ff */
[----:B---3--:R-:W-:-:S03]  /*9e70*/  LEA R7, P1, R0, R9, 0x1 ;  /* 0x0000000900077211 */ /* 0x008fc600078208ff */
[----:B------:R-:W-:Y:S01]  /*9e80*/  STL [R1+0xbe8], R8 ;  /* 0x000be80801007387 */ /* 0x000fe20000100800 */
[----:B----4-:R-:W-:-:S03]  /*9e90*/  LEA R4, P2, R3, R9, 0x1 ;  /* 0x0000000903047211 */ /* 0x010fc600078408ff */
[----:B------:R2:W-:Y:S01]  /*9ea0*/  STL [R1+0xbec], R7 ;  /* 0x000bec0701007387 */ /* 0x0005e20000100800 */
[----:B------:R-:W-:-:S03]  /*9eb0*/  IMAD R2, R29, 0x2, R5 ;  /* 0x000000021d027824 */ /* 0x000fc600078e0205 */
[----:B------:R3:W-:Y:S01]  /*9ec0*/  STL [R1+0xbf0], R4 ;  /* 0x000bf00401007387 */ /* 0x0007e20000100800 */
[----:B------:R-:W-:Y:S01]  /*9ed0*/  IMAD R18, R29, 0x2, R2 ;  /* 0x000000021d127824 */ /* 0x000fe200078e0202 */
[-C--:B--2---:R-:W-:Y:S02]  /*9ee0*/  LEA.HI.X.SX32 R7, R19, R14.reuse, 0x1, P0 ;  /* 0x0000000e13077211 */ /* 0x084fe400000f0eff */
[----:B---3--:R-:W-:-:S03]  /*9ef0*/  LEA.HI.X.SX32 R4, R0, R14, 0x1, P1 ;  /* 0x0000000e00047211 */ /* 0x008fc600008f0eff */
[----:B------:R-:W-:Y:S01]  /*9f00*/  STL [R1+0xbe0], R7 ;  /* 0x000be00701007387 */ /* 0x000fe20000100800 */
[----:B------:R-:W-:-:S03]  /*9f10*/  LEA.HI.X.SX32 R0, R3, R14, 0x1, P2 ;  /* 0x0000000e03007211 */ /* 0x000fc600010f0eff */
[----:B------:R2:W-:Y:S01]  /*9f20*/  STL [R1+0xbdc], R4 ;  /* 0x000bdc0401007387 */ /* 0x0005e20000100800 */
[-C--:B------:R-:W-:Y:S01]  /*9f30*/  LEA R3, P1, R2, R9.reuse, 0x1 ;  /* 0x0000000902037211 */ /* 0x080fe200078208ff */
[----:B------:R-:W-:Y:S02]  /*9f40*/  IMAD R6, R29, 0x2, R18 ;  /* 0x000000021d067824 */ /* 0x000fe400078e0212 */
[----:B------:R3:W-:Y:S01]  /*9f50*/  STL [R1+0xbcc], R0 ;  /* 0x000bcc0001007387 */ /* 0x0007e20000100800 */
[-C--:B--2---:R-:W-:Y:S02]  /*9f60*/  LEA R4, P0, R5, R9.reuse, 0x1 ;  /* 0x0000000905047211 */ /* 0x084fe400078008ff */
[----:B---3--:R-:W-:-:S03]  /*9f70*/  LEA R0, P2, R18, R9, 0x1 ;  /* 0x0000000912007211 */ /* 0x008fc600078408ff */
[----:B------:R-:W-:Y:S01]  /*9f80*/  STL [R1+0xbd0], R4 ;  /* 0x000bd00401007387 */ /* 0x000fe20000100800 */
[C---:B------:R-:W-:Y:S01]  /*9f90*/  IMAD R20, R29.reuse, 0x2, R6 ;  /* 0x000000021d147824 */ /* 0x040fe200078e0206 */
[-C--:B------:R-:W-:Y:S02]  /*9fa0*/  LEA.HI.X.SX32 R2, R2, R14.reuse, 0x1, P1 ;  /* 0x0000000e02027211 */ /* 0x080fe400008f0eff */
[----:B------:R2:W-:Y:S04]  /*9fb0*/  STL [R1+0xbd4], R3 ;  /* 0x000bd40301007387 */ /* 0x0005e80000100800 */
[----:B------:R3:W-:Y:S01]  /*9fc0*/  STL [R1+0xbd8], R0 ;  /* 0x000bd80001007387 */ /* 0x0007e20000100800 */
[----:B------:R-:W-:Y:S01]  /*9fd0*/  IMAD R21, R29, 0x2, R20 ;  /* 0x000000021d157824 */ /* 0x000fe200078e0214 */
[----:B--2---:R-:W-:-:S02]  /*9fe0*/  LEA.HI.X.SX32 R3, R5, R14, 0x1, P0 ;  /* 0x0000000e05037211 */ /* 0x004fc400000f0eff */
[----:B---3--:R-:W-:-:S03]  /*9ff0*/  LEA.HI.X.SX32 R0, R18, R14, 0x1, P2 ;  /* 0x0000000e12007211 */ /* 0x008fc600010f0eff */
[----:B------:R2:W-:Y:S01]  /*a000*/  STL [R1+0xbc8], R3 ;  /* 0x000bc80301007387 */ /* 0x0005e20000100800 */
[----:B------:R-:W-:-:S03]  /*a010*/  IMAD R23, R29, 0x2, R21 ;  /* 0x000000021d177824 */ /* 0x000fc600078e0215 */
[----:B------:R3:W-:Y:S04]  /*a020*/  STL [R1+0xbc4], R2 ;  /* 0x000bc40201007387 */ /* 0x0007e80000100800 */
[----:B------:R4:W-:Y:S01]  /*a030*/  STL [R1+0xbb4], R0 ;  /* 0x000bb40001007387 */ /* 0x0009e20000100800 */
[-C--:B--2---:R-:W-:Y:S01]  /*a040*/  LEA R3, P0, R6, R9.reuse, 0x1 ;  /* 0x0000000906037211 */ /* 0x084fe200078008ff */
[----:B------:R-:W-:Y:S01]  /*a050*/  IMAD R22, R29, 0x2, R23 ;  /* 0x000000021d167824 */ /* 0x000fe200078e0217 */
[-C--:B---3--:R-:W-:Y:S02]  /*a060*/  LEA R2, P2, R21, R9.reuse, 0x1 ;  /* 0x0000000915027211 */ /* 0x088fe400078408ff */
[----:B----4-:R-:W-:Y:S01]  /*a070*/  LEA R0, P1, R20, R9, 0x1 ;  /* 0x0000000914007211 */ /* 0x010fe200078208ff */
[----:B------:R2:W-:Y:S04]  /*a080*/  STL [R1+0xbb8], R3 ;  /* 0x000bb80301007387 */ /* 0x0005e80000100800 */
[----:B------:R3:W-:Y:S01]  /*a090*/  STL [R1+0xbbc], R0 ;  /* 0x000bbc0001007387 */ /* 0x0007e20000100800 */
[----:B------:R-:W-:-:S03]  /*a0a0*/  IMAD R24, R29, 0x2, R22 ;  /* 0x000000021d187824 */ /* 0x000fc600078e0216 */
[----:B------:R4:W-:Y:S01]  /*a0b0*/  STL [R1+0xbc0], R2 ;  /* 0x000bc00201007387 */ /* 0x0009e20000100800 */
[-C--:B--2---:R-:W-:Y:S02]  /*a0c0*/  LEA.HI.X.SX32 R3, R20, R14.reuse, 0x1, P1 ;  /* 0x0000000e14037211 */ /* 0x084fe400008f0eff */
[-C--:B---3--:R-:W-:Y:S02]  /*a0d0*/  LEA.HI.X.SX32 R0, R6, R14.reuse, 0x1, P0 ;  /* 0x0000000e06007211 */ /* 0x088fe400000f0eff */
[----:B----4-:R-:W-:-:S03]  /*a0e0*/  LEA.HI.X.SX32 R2, R21, R14, 0x1, P2 ;  /* 0x0000000e15027211 */ /* 0x010fc600010f0eff */
[----:B------:R-:W-:Y:S01]  /*a0f0*/  STL [R1+0xbb0], R0 ;  /* 0x000bb00001007387 */ /* 0x000fe20000100800 */
[----:B------:R-:W-:-:S03]  /*a100*/  LEA R5, P0, R23, R9, 0x1 ;  /* 0x0000000917057211 */ /* 0x000fc600078008ff */
[----:B------:R2:W-:Y:S01]  /*a110*/  STL [R1+0xbac], R3 ;  /* 0x000bac0301007387 */ /* 0x0005e20000100800 */
[----:B------:R-:W-:-:S03]  /*a120*/  IMAD R10, R29, 0x2, R24 ;  /* 0x000000021d0a7824 */ /* 0x000fc600078e0218 */
[----:B------:R3:W-:Y:S01]  /*a130*/  STL [R1+0xb9c], R2 ;  /* 0x000b9c0201007387 */ /* 0x0007e20000100800 */
[----:B--2---:R-:W-:-:S03]  /*a140*/  LEA R3, P1, R22, R9, 0x1 ;  /* 0x0000000916037211 */ /* 0x004fc600078208ff */
[----:B------:R2:W-:Y:S01]  /*a150*/  STL [R1+0xba0], R5 ;  /* 0x000ba00501007387 */ /* 0x0005e20000100800 */
[----:B---3--:R-:W-:-:S03]  /*a160*/  LEA R2, P2, R24, R9, 0x1 ;  /* 0x0000000918027211 */ /* 0x008fc600078408ff */
[----:B------:R3:W-:Y:S01]  /*a170*/  STL [R1+0xba4], R3 ;  /* 0x000ba40301007387 */ /* 0x0007e20000100800 */
[----:B------:R-:W-:-:S03]  /*a180*/  IMAD R15, R29, 0x2, R10 ;  /* 0x000000021d0f7824 */ /* 0x000fc600078e020a */
[----:B------:R4:W-:Y:S01]  /*a190*/  STL [R1+0xba8], R2 ;  /* 0x000ba80201007387 */ /* 0x0009e20000100800 */
[----:B------:R-:W-:Y:S01]  /*a1a0*/  IMAD R11, R29, 0x2, R15 ;  /* 0x000000021d0b7824 */ /* 0x000fe200078e020f */
[-C--:B--2---:R-:W-:Y:S02]  /*a1b0*/  LEA.HI.X.SX32 R5, R24, R14.reuse, 0x1, P2 ;  /* 0x0000000e18057211 */ /* 0x084fe400010f0eff */
[-C--:B---3--:R-:W-:Y:S02]  /*a1c0*/  LEA.HI.X.SX32 R3, R23, R14.reuse, 0x1, P0 ;  /* 0x0000000e17037211 */ /* 0x088fe400000f0eff */
[----:B----4-:R-:W-:-:S03]  /*a1d0*/  LEA.HI.X.SX32 R2, R22, R14, 0x1, P1 ;  /* 0x0000000e16027211 */ /* 0x010fc600008f0eff */
[----:B------:R-:W-:Y:S01]  /*a1e0*/  STL [R1+0xb98], R3 ;  /* 0x000b980301007387 */ /* 0x000fe20000100800 */
[----:B------:R-:W-:-:S03]  /*a1f0*/  LEA R6, P1, R15, R9, 0x1 ;  /* 0x000000090f067211 */ /* 0x000fc600078208ff */
[----:B------:R2:W-:Y:S04]  /*a200*/  STL [R1+0xb24], R2 ;  /* 0x000b240201007387 */ /* 0x0005e80000100800 */
[----:B------:R3:W-:Y:S01]  /*a210*/  STL [R1+0xb28], R5 ;  /* 0x000b280501007387 */ /* 0x0007e20000100800 */
[-C--:B--2---:R-:W-:Y:S02]  /*a220*/  LEA R2, P0, R10, R9.reuse, 0x1 ;  /* 0x000000090a027211 */ /* 0x084fe400078008ff */
[----:B---3--:R-:W-:-:S03]  /*a230*/  LEA R5, P2, R11, R9, 0x1 ;  /* 0x000000090b057211 */ /* 0x008fc600078408ff */
[----:B------:R-:W-:Y:S01]  /*a240*/  STL [R1+0xb8c], R2 ;  /* 0x000b8c0201007387 */ /* 0x000fe20000100800 */
[----:B------:R-:W-:-:S03]  /*a250*/  IMAD R8, R29, 0x2, R11 ;  /* 0x000000021d087824 */ /* 0x000fc600078e020b */
[----:B------:R2:W-:Y:S01]  /*a260*/  STL [R1+0xb90], R6 ;  /* 0x000b900601007387 */ /* 0x0005e20000100800 */
[----:B------:R-:W-:-:S03]  /*a270*/  IMAD R4, R29, 0x2, R8 ;  /* 0x000000021d047824 */ /* 0x000fc600078e0208 */
[----:B------:R3:W-:Y:S01]  /*a280*/  STL [R1+0xb94], R5 ;  /* 0x000b940501007387 */ /* 0x0007e20000100800 */
[-C--:B--2---:R-:W-:Y:S02]  /*a290*/  LEA.HI.X.SX32 R6, R10, R14.reuse, 0x1, P0 ;  /* 0x0000000e0a067211 */ /* 0x084fe400000f0eff */
[-C--:B------:R-:W-:Y:S02]  /*a2a0*/  LEA.HI.X.SX32 R10, R11, R14.reuse, 0x1, P2 ;  /* 0x0000000e0b0a7211 */ /* 0x080fe400010f0eff */
[----:B---3--:R-:W-:Y:S01]  /*a2b0*/  LEA.HI.X.SX32 R5, R15, R14, 0x1, P1 ;  /* 0x0000000e0f057211 */ /* 0x008fe200008f0eff */
[----:B------:R-:W-:Y:S01]  /*a2c0*/  STL [R1+0xb2c], R6 ;  /* 0x000b2c0601007387 */ /* 0x000fe20000100800 */
[----:B------:R-:W-:-:S03]  /*a2d0*/  IMAD R0, R29, 0x2, R4 ;  /* 0x000000021d007824 */ /* 0x000fc600078e0204 */
[----:B------:R2:W-:Y:S04]  /*a2e0*/  STL [R1+0xb30], R5 ;  /* 0x000b300501007387 */ /* 0x0005e80000100800 */
[----:B------:R3:W-:Y:S01]  /*a2f0*/  STL [R1+0xb34], R10 ;  /* 0x000b340a01007387 */ /* 0x0007e20000100800 */
[-C--:B--2---:R-:W-:Y:S02]  /*a300*/  LEA R5, P0, R8, R9.reuse, 0x1 ;  /* 0x0000000908057211 */ /* 0x084fe400078008ff */
[----:B---3--:R-:W-:-:S03]  /*a310*/  LEA R10, P1, R4, R9, 0x1 ;  /* 0x00000009040a7211 */ /* 0x008fc600078208ff */
[----:B------:R-:W-:Y:S01]  /*a320*/  STL [R1+0xb3c], R5 ;  /* 0x000b3c0501007387 */ /* 0x000fe20000100800 */
[----:B------:R-:W-:Y:S01]  /*a330*/  LEA R11, P2, R0, R9, 0x1 ;  /* 0x00000009000b7211 */ /* 0x000fe200078408ff */
[----:B------:R-:W-:Y:S02]  /*a340*/  IMAD R7, R29, 0x2, R0 ;  /* 0x000000021d077824 */ /* 0x000fe400078e0200 */
[----:B------:R2:W-:Y:S04]  /*a350*/  STL [R1+0xb44], R10 ;  /* 0x000b440a01007387 */ /* 0x0005e80000100800 */
[----:B------:R-:W-:Y:S01]  /*a360*/  STL [R1+0xb4c], R11 ;  /* 0x000b4c0b01007387 */ /* 0x000fe20000100800 */
[-C--:B--2---:R-:W-:Y:S02]  /*a370*/  LEA.HI.X.SX32 R10, R8, R14.reuse, 0x1, P0 ;  /* 0x0000000e080a7211 */ /* 0x084fe400000f0eff */
[----:B------:R-:W-:-:S02]  /*a380*/  LEA.HI.X.SX32 R8, R4, R14, 0x1, P1 ;  /* 0x0000000e04087211 */ /* 0x000fc400008f0eff */
[----:B------:R-:W-:Y:S01]  /*a390*/  LEA.HI.X.SX32 R4, R0, R14, 0x1, P2 ;  /* 0x0000000e00047211 */ /* 0x000fe200010f0eff */
[----:B------:R2:W-:Y:S04]  /*a3a0*/  STL [R1+0xb38], R10 ;  /* 0x000b380a01007387 */ /* 0x0005e80000100800 */
[----:B------:R3:W-:Y:S01]  /*a3b0*/  STL [R1+0xb40], R8 ;  /* 0x000b400801007387 */ /* 0x0007e20000100800 */
[----:B--2---:R-:W-:-:S03]  /*a3c0*/  LEA R10, P0, R7, R9, 0x1 ;  /* 0x00000009070a7211 */ /* 0x004fc600078008ff */
[----:B------:R2:W-:Y:S01]  /*a3d0*/  STL [R1+0xb48], R4 ;  /* 0x000b480401007387 */ /* 0x0005e20000100800 */
[----:B------:R-:W-:-:S03]  /*a3e0*/  IMAD R3, R29, 0x2, R7 ;  /* 0x000000021d037824 */ /* 0x000fc600078e0207 */
[----:B------:R4:W-:Y:S04]  /*a3f0*/  STL [R1+0xb54], R10 ;  /* 0x000b540a01007387 */ /* 0x0009e80000100800 */
[----:B------:R-:W0:Y:S01]  /*a400*/  LDL.LU R18, [R1+0x234] ;  /* 0x0002340001127983 */ /* 0x000e220000300800 */
[----:B------:R-:W-:Y:S01]  /*a410*/  IMAD R2, R29, 0x2, R3 ;  /* 0x000000021d027824 */ /* 0x000fe200078e0203 */
[----:B---3--:R-:W-:-:S03]  /*a420*/  LEA R8, P1, R3, R9, 0x1 ;  /* 0x0000000903087211 */ /* 0x008fc600078208ff */
[----:B------:R-:W-:Y:S01]  /*a430*/  IMAD R6, R29, 0x2, R2 ;  /* 0x000000021d067824 */ /* 0x000fe200078e0202 */
[CC--:B--2---:R-:W-:Y:S01]  /*a440*/  LEA R4, P2, R2.reuse, R9.reuse, 0x1 ;  /* 0x0000000902047211 */ /* 0x0c4fe200078408ff */
[----:B------:R2:W-:Y:S01]  /*a450*/  STL [R1+0xb74], R8 ;  /* 0x000b740801007387 */ /* 0x0005e20000100800 */
[-C--:B----4-:R-:W-:Y:S01]  /*a460*/  LEA.HI.X.SX32 R10, R7, R14.reuse, 0x1, P0 ;  /* 0x0000000e070a7211 */ /* 0x090fe200000f0eff */
[C---:B------:R-:W-:Y:S01]  /*a470*/  IMAD R5, R29.reuse, 0x2, R6 ;  /* 0x000000021d057824 */ /* 0x040fe200078e0206 */
[-C--:B------:R-:W-:Y:S01]  /*a480*/  LEA.HI.X.SX32 R7, R2, R14.reuse, 0x1, P2 ;  /* 0x0000000e02077211 */ /* 0x080fe200010f0eff */
[----:B------:R-:W3:Y:S02]  /*a490*/  LDL.LU R27, [R1+0x230] ;  /* 0x00023000011b7983 */ /* 0x000ee40000300800 */
[----:B------:R-:W-:Y:S01]  /*a4a0*/  IMAD R0, R29, 0x2, R5 ;  /* 0x000000021d007824 */ /* 0x000fe200078e0205 */
[----:B--2---:R-:W-:Y:S01]  /*a4b0*/  LEA.HI.X.SX32 R8, R3, R14, 0x1, P1 ;  /* 0x0000000e03087211 */ /* 0x004fe200008f0eff */
[----:B------:R-:W-:Y:S01]  /*a4c0*/  STL [R1+0xb88], R4 ;  /* 0x000b880401007387 */ /* 0x000fe20000100800 */
[----:B------:R-:W-:-:S03]  /*a4d0*/  LEA R2, P0, R6, R9, 0x1 ;  /* 0x0000000906027211 */ /* 0x000fc600078008ff */
[----:B------:R-:W-:Y:S04]  /*a4e0*/  STL [R1+0xb50], R10 ;  /* 0x000b500a01007387 */ /* 0x000fe80000100800 */
[----:B------:R2:W-:Y:S04]  /*a4f0*/  STL [R1+0xb58], R8 ;  /* 0x000b580801007387 */ /* 0x0005e80000100800 */
[----:B------:R4:W-:Y:S04]  /*a500*/  STL [R1+0xb78], R7 ;  /* 0x000b780701007387 */ /* 0x0009e80000100800 */
[----:B------:R-:W-:Y:S01]  /*a510*/  STL [R1+0xb7c], R2 ;  /* 0x000b7c0201007387 */ /* 0x000fe20000100800 */
[----:B--2---:R-:W-:-:S02]  /*a520*/  LEA R8, P2, R0, R9, 0x1 ;  /* 0x0000000900087211 */ /* 0x004fc400078408ff */
[----:B----4-:R-:W-:-:S05]  /*a530*/  LEA R7, P1, R5, R9, 0x1 ;  /* 0x0000000905077211 */ /* 0x010fca00078208ff */
[----:B------:R2:W-:Y:S04]  /*a540*/  STL [R1+0xb80], R7 ;  /* 0x000b800701007387 */ /* 0x0005e80000100800 */
[----:B------:R-:W-:Y:S04]  /*a550*/  STL [R1+0xb84], R8 ;  /* 0x000b840801007387 */ /* 0x000fe80000100800 */
[----:B------:R-:W4:Y:S01]  /*a560*/  LDL.LU R17, [R1+0x22c] ;  /* 0x00022c0001117983 */ /* 0x000f220000300800 */
[-C--:B--2---:R-:W-:Y:S02]  /*a570*/  LEA.HI.X.SX32 R7, R6, R14.reuse, 0x1, P0 ;  /* 0x0000000e06077211 */ /* 0x084fe400000f0eff */
[----:B------:R-:W-:-:S02]  /*a580*/  LEA.HI.X.SX32 R6, R5, R14, 0x1, P1 ;  /* 0x0000000e05067211 */ /* 0x000fc400008f0eff */
[----:B------:R-:W-:Y:S01]  /*a590*/  LEA.HI.X.SX32 R5, R0, R14, 0x1, P2 ;  /* 0x0000000e00057211 */ /* 0x000fe200010f0eff */
[----:B------:R-:W-:Y:S01]  /*a5a0*/  STL [R1+0xb5c], R7 ;  /* 0x000b5c0701007387 */ /* 0x000fe20000100800 */
[----:B------:R-:W-:-:S03]  /*a5b0*/  IMAD R4, R29, 0x2, R0 ;  /* 0x000000021d047824 */ /* 0x000fc600078e0200 */
[----:B------:R2:W-:Y:S04]  /*a5c0*/  STL [R1+0xb60], R6 ;  /* 0x000b600601007387 */ /* 0x0005e80000100800 */
[----:B------:R-:W5:Y:S04]  /*a5d0*/  LDL.LU R16, [R1+0x228] ;  /* 0x0002280001107983 */ /* 0x000f680000300800 */
[----:B------:R1:W-:Y:S04]  /*a5e0*/  STL [R1+0xb64], R5 ;  /* 0x000b640501007387 */ /* 0x0003e80000100800 */
[----:B------:R-:W5:Y:S01]  /*a5f0*/  LDL.LU R13, [R1+0x224] ;  /* 0x00022400010d7983 */ /* 0x000f620000300800 */
[----:B------:R-:W-:Y:S01]  /*a600*/  IMAD R3, R29, 0x2, R4 ;  /* 0x000000021d037824 */ /* 0x000fe200078e0204 */
[----:B--2---:R-:W-:-:S02]  /*a610*/  LEA R6, P0, R4, R9, 0x1 ;  /* 0x0000000904067211 */ /* 0x004fc400078008ff */
[----:B------:R-:W2:Y:S01]  /*a620*/  LDL.LU R25, [R1+0x220] ;  /* 0x0002200001197983 */ /* 0x000ea20000300800 */
[----:B------:R-:W-:Y:S01]  /*a630*/  IMAD R2, R29, 0x2, R3 ;  /* 0x000000021d027824 */ /* 0x000fe200078e0203 */
[----:B-1----:R-:W-:Y:S02]  /*a640*/  LEA R5, P1, R3, R9, 0x1 ;  /* 0x0000000903057211 */ /* 0x002fe400078208ff */
[----:B------:R-:W-:Y:S01]  /*a650*/  STL [R1+0xb68], R6 ;  /* 0x000b680601007387 */ /* 0x000fe20000100800 */
[----:B------:R-:W-:-:S03]  /*a660*/  IMAD R0, R29, 0x2, R2 ;  /* 0x000000021d007824 */ /* 0x000fc600078e0202 */
[----:B------:R-:W2:Y:S04]  /*a670*/  LDL.LU R26, [R1+0x21c] ;  /* 0x00021c00011a7983 */ /* 0x000ea80000300800 */
[----:B------:R-:W2:Y:S04]  /*a680*/  LDL.LU R28, [R1+0x218] ;  /* 0x00021800011c7983 */ /* 0x000ea80000300800 */
[----:B------:R1:W-:Y:S04]  /*a690*/  STL [R1+0xb6c], R5 ;  /* 0x000b6c0501007387 */ /* 0x0003e80000100800 */
[----:B------:R-:W2:Y:S04]  /*a6a0*/  LDL.LU R29, [R1+0x214] ;  /* 0x00021400011d7983 */ /* 0x000ea80000300800 */
[----:B------:R-:W2:Y:S01]  /*a6b0*/  LDL.LU R12, [R1+0x210] ;  /* 0x00021000010c7983 */ /* 0x000ea20000300800 */
[----:B-1----:R-:W-:-:S02]  /*a6c0*/  LEA R5, P2, R2, R9, 0x1 ;  /* 0x0000000902057211 */ /* 0x002fc400078408ff */
[----:B------:R-:W-:-:S03]  /*a6d0*/  LEA R6, P3, R0, R9, 0x1 ;  /* 0x0000000900067211 */ /* 0x000fc600078608ff */
[----:B------:R1:W-:Y:S04]  /*a6e0*/  STL [R1+0xb70], R5 ;  /* 0x000b700501007387 */ /* 0x0003e80000100800 */
[----:B------:R-:W2:Y:S01]  /*a6f0*/  LDL.LU R19, [R1+0x20c] ;  /* 0x00020c0001137983 */ /* 0x000ea20000300800 */
[-C--:B-1----:R-:W-:Y:S02]  /*a700*/  LEA.HI.X.SX32 R5, R4, R14.reuse, 0x1, P0 ;  /* 0x0000000e04057211 */ /* 0x082fe400000f0eff */
[-C--:B------:R-:W-:Y:S02]  /*a710*/  LEA.HI.X.SX32 R4, R3, R14.reuse, 0x1, P1 ;  /* 0x0000000e03047211 */ /* 0x080fe400008f0eff */
[-C--:B------:R-:W-:Y:S01]  /*a720*/  LEA.HI.X.SX32 R3, R2, R14.reuse, 0x1, P2 ;  /* 0x0000000e02037211 */ /* 0x080fe200010f0eff */
[----:B------:R-:W-:Y:S01]  /*a730*/  STL [R1+0xb20], R6 ;  /* 0x000b200601007387 */ /* 0x000fe20000100800 */
[----:B------:R-:W-:-:S03]  /*a740*/  LEA.HI.X.SX32 R2, R0, R14, 0x1, P3 ;  /* 0x0000000e00027211 */ /* 0x000fc600018f0eff */
[----:B------:R-:W-:Y:S04]  /*a750*/  STL [R1+0xb14], R5 ;  /* 0x000b140501007387 */ /* 0x000fe80000100800 */
[----:B------:R-:W-:Y:S04]  /*a760*/  STL [R1+0xb18], R4 ;  /* 0x000b180401007387 */ /* 0x000fe80000100800 */
[----:B------:R-:W-:Y:S04]  /*a770*/  STL [R1+0xb1c], R3 ;  /* 0x000b1c0301007387 */ /* 0x000fe80000100800 */
[----:B------:R1:W-:Y:S04]  /*a780*/  STL [R1+0xb10], R2 ;  /* 0x000b100201007387 */ /* 0x0003e80000100800 */
[----:B-1----:R-:W2:Y:S01]  /*a790*/  LDL.LU R2, [R1+0x208] ;  /* 0x0002080001027983 */ /* 0x002ea20000300800 */
[----:B0-----:R-:W-:-:S05]  /*a7a0*/  IMAD R0, R18, UR7, RZ ;  /* 0x0000000712007c24 */ /* 0x001fca000f8e02ff */
[----:B------:R0:W-:Y:S04]  /*a7b0*/  STL [R1+0x3e0], R0 ;  /* 0x0003e00001007387 */ /* 0x0001e80000100800 */
[----:B------:R-:W2:Y:S04]  /*a7c0*/  LDL.LU R3, [R1+0x204] ;  /* 0x0002040001037983 */ /* 0x000ea80000300800 */
[----:B------:R-:W2:Y:S04]  /*a7d0*/  LDL.LU R9, [R1+0x200] ;  /* 0x0002000001097983 */ /* 0x000ea80000300800 */
[----:B------:R-:W2:Y:S04]  /*a7e0*/  LDL.LU R5, [R1+0x1fc] ;  /* 0x0001fc0001057983 */ /* 0x000ea80000300800 */
[----:B------:R-:W2:Y:S04]  /*a7f0*/  LDL.LU R6, [R1+0x1f8] ;  /* 0x0001f80001067983 */ /* 0x000ea80000300800 */
[----:B------:R-:W2:Y:S04]  /*a800*/  LDL.LU R7, [R1+0x1f4] ;  /* 0x0001f40001077983 */ /* 0x000ea80000300800 */
[----:B------:R-:W2:Y:S01]  /*a810*/  LDL.LU R11, [R1+0x1f0] ;  /* 0x0001f000010b7983 */ /* 0x000ea20000300800 */
[----:B---3--:R-:W-:-:S03]  /*a820*/  IMAD R4, R27, UR7, RZ ;  /* 0x000000071b047c24 */ /* 0x008fc6000f8e02ff */
[----:B------:R-:W3:Y:S04]  /*a830*/  LDL.LU R23, [R1+0x1ec] ;  /* 0x0001ec0001177983 */ /* 0x000ee80000300800 */
[----:B------:R-:W3:Y:S04]  /*a840*/  LDL.LU R21, [R1+0x1e8] ;  /* 0x0001e80001157983 */ /* 0x000ee80000300800 */
[----:B------:R-:W3:Y:S01]  /*a850*/  LDL.LU R27, [R1+0x1e4] ;  /* 0x0001e400011b7983 */ /* 0x000ee20000300800 */
[----:B----4-:R-:W-:-:S03]  /*a860*/  IMAD R8, R17, UR7, RZ ;  /* 0x0000000711087c24 */ /* 0x010fc6000f8e02ff */
[----:B------:R-:W4:Y:S01]  /*a870*/  LDL.LU R17, [R1+0x1e0] ;  /* 0x0001e00001117983 */ /* 0x000f220000300800 */
[----:B-----5:R-:W-:-:S03]  /*a880*/  IMAD R14, R16, UR7, RZ ;  /* 0x00000007100e7c24 */ /* 0x020fc6000f8e02ff */
[----:B------:R-:W5:Y:S01]  /*a890*/  LDL.LU R16, [R1+0x1dc] ;  /* 0x0001dc0001107983 */ /* 0x000f620000300800 */
[----:B0-----:R-:W-:-:S03]  /*a8a0*/  IMAD R0, R13, UR7, RZ ;  /* 0x000000070d007c24 */ /* 0x001fc6000f8e02ff */
[----:B------:R-:W5:Y:S01]  /*a8b0*/  LDL.LU R13, [R1+0x1d8] ;  /* 0x0001d800010d7983 */ /* 0x000f620000300800 */
[----:B--2---:R-:W-:-:S03]  /*a8c0*/  IMAD R22, R25, UR7, RZ ;  /* 0x0000000719167c24 */ /* 0x004fc6000f8e02ff */
[----:B------:R-:W2:Y:S01]  /*a8d0*/  LDL.LU R25, [R1+0x1d4] ;  /* 0x0001d40001197983 */ /* 0x000ea20000300800 */
[----:B------:R-:W-:-:S03]  /*a8e0*/  IMAD R15, R29, UR7, RZ ;  /* 0x000000071d0f7c24 */ /* 0x000fc6000f8e02ff */
[----:B------:R-:W2:Y:S01]  /*a8f0*/  LDL.LU R29, [R1+0x1d0] ;  /* 0x0001d000011d7983 */ /* 0x000ea20000300800 */
[----:B------:R-:W-:-:S03]  /*a900*/  IMAD R10, R12, UR7, RZ ;  /* 0x000000070c0a7c24 */ /* 0x000fc6000f8e02ff */
[----:B------:R0:W-:Y:S04]  /*a910*/  STL [R1+0x8], R15 ;  /* 0x0000080f01007387 */ /* 0x0001e80000100800 */
[----:B------:R-:W2:Y:S04]  /*a920*/  LDL.LU R12, [R1+0x1cc] ;  /* 0x0001cc00010c7983 */ /* 0x000ea80000300800 */
[----:B------:R1:W-:Y:S01]  /*a930*/  STL [R1+0x18], R10 ;  /* 0x0000180a01007387 */ /* 0x0003e20000100800 */
[----:B------:R-:W-:-:S03]  /*a940*/  IMAD R18, R19, UR7, RZ ;  /* 0x0000000713127c24 */ /* 0x000fc6000f8e02ff */
[----:B0-----:R-:W2:Y:S04]  /*a950*/  LDL.LU R15, [R1+0x1c8] ;  /* 0x0001c800010f7983 */ /* 0x001ea80000300800 */
[----:B-1----:R-:W2:Y:S04]  /*a960*/  LDL.LU R10, [R1+0x1c4] ;  /* 0x0001c400010a7983 */ /* 0x002ea80000300800 */
[----:B------:R0:W-:Y:S04]  /*a970*/  STL [R1+0x20], R18 ;  /* 0x0000201201007387 */ /* 0x0001e80000100800 */
[----:B------:R-:W2:Y:S04]  /*a980*/  LDL.LU R24, [R1+0x1c0] ;  /* 0x0001c00001187983 */ /* 0x000ea80000300800 */
[----:B------:R-:W2:Y:S04]  /*a990*/  LDL.LU R20, [R1+0x1bc] ;  /* 0x0001bc0001147983 */ /* 0x000ea80000300800 */
[----:B0-----:R-:W2:Y:S04]  /*a9a0*/  LDL.LU R18, [R1+0x1b8] ;  /* 0x0001b80001127983 */ /* 0x001ea80000300800 */
[----:B------:R-:W2:Y:S01]  /*a9b0*/  LDL.LU R19, [R1+0x1b4] ;  /* 0x0001b40001137983 */ /* 0x000ea20000300800 */
[----:B------:R-:W-:-:S05]  /*a9c0*/  IMAD R2, R2, UR7, RZ ;  /* 0x0000000702027c24 */ /* 0x000fca000f8e02ff */
[----:B------:R0:W-:Y:S02]  /*a9d0*/  STL [R1+0x30], R2 ;  /* 0x0000300201007387 */ /* 0x0001e40000100800 */
[----:B0-----:R-:W-:Y:S02]  /*a9e0*/  IMAD R2, R3, UR7, RZ ;  /* 0x0000000703027c24 */ /* 0x001fe4000f8e02ff */
[----:B------:R-:W-:-:S03]  /*a9f0*/  IMAD R3, R9, UR7, RZ ;  /* 0x0000000709037c24 */ /* 0x000fc6000f8e02ff */
[----:B------:R0:W-:Y:S04]  /*aa00*/  STL [R1+0x40], R2 ;  /* 0x0000400201007387 */ /* 0x0001e80000100800 */
[----:B------:R1:W-:Y:S01]  /*aa10*/  STL [R1+0x50], R3 ;  /* 0x0000500301007387 */ /* 0x0003e20000100800 */
[----:B0-----:R-:W-:Y:S02]  /*aa20*/  IMAD R2, R5, UR7, RZ ;  /* 0x0000000705027c24 */ /* 0x001fe4000f8e02ff */
[----:B------:R-:W-:Y:S02]  /*aa30*/  IMAD R5, R6, UR7, RZ ;  /* 0x0000000706057c24 */ /* 0x000fe4000f8e02ff */
[----:B-1----:R-:W-:Y:S01]  /*aa40*/  IMAD R3, R7, UR7, RZ ;  /* 0x0000000707037c24 */ /* 0x002fe2000f8e02ff */
[----:B------:R0:W-:Y:S04]  /*aa50*/  STL [R1+0x58], R2 ;  /* 0x0000580201007387 */ /* 0x0001e80000100800 */
[----:B------:R3:W-:Y:S01]  /*aa60*/  STL [R1+0x68], R5 ;  /* 0x0000680501007387 */ /* 0x0007e20000100800 */
[----:B0-----:R-:W-:-:S03]  /*aa70*/  IMAD R2, R11, UR7, RZ ;  /* 0x000000070b027c24 */ /* 0x001fc6000f8e02ff */
[----:B------:R0:W-:Y:S01]  /*aa80*/  STL [R1+0x78], R3 ;  /* 0x0000780301007387 */ /* 0x0001e20000100800 */
[----:B---3--:R-:W-:-:S03]  /*aa90*/  IMAD R5, R23, UR7, RZ ;  /* 0x0000000717057c24 */ /* 0x008fc6000f8e02ff */
[----:B------:R1:W-:Y:S01]  /*aaa0*/  STL [R1+0x80], R2 ;  /* 0x0000800201007387 */ /* 0x0003e20000100800 */
[----:B0-----:R-:W-:-:S03]  /*aab0*/  IMAD R3, R21, UR7, RZ ;  /* 0x0000000715037c24 */ /* 0x001fc6000f8e02ff */
[----:B------:R-:W-:Y:S01]  /*aac0*/  STL [R1+0xa4], R5 ;  /* 0x0000a40501007387 */ /* 0x000fe20000100800 */
[----:B-1----:R-:W-:-:S03]  /*aad0*/  IMAD R2, R27, UR7, RZ ;  /* 0x000000071b027c24 */ /* 0x002fc6000f8e02ff */
[----:B------:R-:W3:Y:S04]  /*aae0*/  LDL.LU R27, [R1+0x1b0] ;  /* 0x0001b000011b7983 */ /* 0x000ee80000300800 */
[----:B------:R4:W-:Y:S04]  /*aaf0*/  STL [R1+0x1e8], R3 ;  /* 0x0001e80301007387 */ /* 0x0009e80000100800 */
[----:B------:R5:W-:Y:S01]  /*ab00*/  STL [R1+0x1ec], R2 ;  /* 0x0001ec0201007387 */ /* 0x000be20000100800 */
[----:B----4-:R-:W-:-:S03]  /*ab10*/  IMAD R3, R17, UR7, RZ ;  /* 0x0000000711037c24 */ /* 0x010fc6000f8e02ff */
[----:B------:R-:W4:Y:S01]  /*ab20*/  LDL.LU R17, [R1+0x1ac] ;  /* 0x0001ac0001117983 */ /* 0x000f220000300800 */
[----:B-----5:R-:W-:-:S03]  /*ab30*/  IMAD R2, R16, UR7, RZ ;  /* 0x0000000710027c24 */ /* 0x020fc6000f8e02ff */
[----:B------:R0:W-:Y:S04]  /*ab40*/  STL [R1+0x1f8], R3 ;  /* 0x0001f80301007387 */ /* 0x0001e80000100800 */
[----:B------:R-:W5:Y:S01]  /*ab50*/  LDL.LU R16, [R1+0x1a8] ;  /* 0x0001a80001107983 */ /* 0x000f620000300800 */
[----:B0-----:R-:W-:-:S03]  /*ab60*/  IMAD R3, R13, UR7, RZ ;  /* 0x000000070d037c24 */ /* 0x001fc6000f8e02ff */
[----:B------:R2:W-:Y:S04]  /*ab70*/  STL [R1+0x1fc], R2 ;  /* 0x0001fc0201007387 */ /* 0x0005e80000100800 */
[----:B------:R-:W5:Y:S04]  /*ab80*/  LDL.LU R13, [R1+0x1a4] ;  /* 0x0001a400010d7983 */ /* 0x000f680000300800 */
[----:B------:R-:W-:Y:S01]  /*ab90*/  STL [R1+0x210], R3 ;  /* 0x0002100301007387 */ /* 0x000fe20000100800 */
[----:B--2---:R-:W-:-:S03]  /*aba0*/  IMAD R2, R25, UR7, RZ ;  /* 0x0000000719027c24 */ /* 0x004fc6000f8e02ff */
[----:B------:R-:W2:Y:S04]  /*abb0*/  LDL.LU R23, [R1+0x1a0] ;  /* 0x0001a00001177983 */ /* 0x000ea80000300800 */
[----:B------:R-:W2:Y:S04]  /*abc0*/  LDL.LU R21, [R1+0x19c] ;  /* 0x00019c0001157983 */ /* 0x000ea80000300800 */
[----:B------:R0:W-:Y:S04]  /*abd0*/  STL [R1+0x1d4], R2 ;  /* 0x0001d40201007387 */ /* 0x0001e80000100800 */
[----:B------:R-:W2:Y:S01]  /*abe0*/  LDL.LU R25, [R1+0x198] ;  /* 0x0001980001197983 */ /* 0x000ea20000300800 */
[----:B0-----:R-:W-:-:S03]  /*abf0*/  IMAD R2, R29, UR7, RZ ;  /* 0x000000071d027c24 */ /* 0x001fc6000f8e02ff */
[----:B------:R-:W2:Y:S01]  /*ac00*/  LDL.LU R29, [R1+0x194] ;  /* 0x00019400011d7983 */ /* 0x000ea20000300800 */
[----:B------:R-:W-:-:S03]  /*ac10*/  IMAD R3, R12, UR7, RZ ;  /* 0x000000070c037c24 */ /* 0x000fc6000f8e02ff */
[----:B------:R0:W-:Y:S04]  /*ac20*/  STL [R1+0x1d0], R2 ;  /* 0x0001d00201007387 */ /* 0x0001e80000100800 */
[----:B------:R-:W2:Y:S01]  /*ac30*/  LDL.LU R12, [R1+0x190] ;  /* 0x00019000010c7983 */ /* 0x000ea20000300800 */
[----:B0-----:R-:W-:-:S03]  /*ac40*/  IMAD R2, R15, UR7, RZ ;  /* 0x000000070f027c24 */ /* 0x001fc6000f8e02ff */
[----:B------:R0:W-:Y:S01]  /*ac50*/  STL [R1+0x214], R3 ;  /* 0x0002140301007387 */ /* 0x0001e20000100800 */
[----:B------:R-:W-:-:S03]  /*ac60*/  IMAD R5, R24, UR7, RZ ;  /* 0x0000000718057c24 */ /* 0x000fc6000f8e02ff */
[----:B------:R1:W-:Y:S01]  /*ac70*/  STL [R1+0x220], R2 ;  /* 0x0002200201007387 */ /* 0x0003e20000100800 */
[----:B0-----:R-:W-:Y:S02]  /*ac80*/  IMAD R3, R10, UR7, RZ ;  /* 0x000000070a037c24 */ /* 0x001fe4000f8e02ff */
[----:B-1----:R-:W-:-:S03]  /*ac90*/  IMAD R2, R20, UR7, RZ ;  /* 0x0000000714027c24 */ /* 0x002fc6000f8e02ff */
[----:B------:R0:W-:Y:S04]  /*aca0*/  STL [R1+0x1c4], R3 ;  /* 0x0001c40301007387 */ /* 0x0001e80000100800 */
[----:B------:R1:W-:Y:S04]  /*acb0*/  STL [R1+0x1c0], R5 ;  /* 0x0001c00501007387 */ /* 0x0003e80000100800 */
[----:B------:R1:W-:Y:S01]  /*acc0*/  STL [R1+0x224], R2 ;  /* 0x0002240201007387 */ /* 0x0003e20000100800 */
[----:B0-----:R-:W-:Y:S02]  /*acd0*/  IMAD R3, R18, UR7, RZ ;  /* 0x0000000712037c24 */ /* 0x001fe4000f8e02ff */
[----:B-1----:R-:W-:Y:S01]  /*ace0*/  IMAD R5, R19, UR7, RZ ;  /* 0x0000000713057c24 */ /* 0x002fe2000f8e02ff */
[----:B------:R-:W2:Y:S04]  /*acf0*/  LDL.LU R2, [R1+0x18c] ;  /* 0x00018c0001027983 */ /* 0x000ea80000300800 */
[----:B------:R0:W-:Y:S04]  /*ad00*/  STL [R1+0x230], R3 ;  /* 0x0002300301007387 */ /* 0x0001e80000100800 */
[----:B0-----:R-:W2:Y:S04]  /*ad10*/  LDL.LU R3, [R1+0x188] ;  /* 0x0001880001037983 */ /* 0x001ea80000300800 */
[----:B------:R0:W-:Y:S04]  /*ad20*/  STL [R1+0x234], R5 ;  /* 0x0002340501007387 */ /* 0x0001e80000100800 */
[----:B------:R-:W2:Y:S04]  /*ad30*/  LDL.LU R9, [R1+0x184] ;  /* 0x0001840001097983 */ /* 0x000ea80000300800 */
[----:B0-----:R-:W2:Y:S04]  /*ad40*/  LDL.LU R5, [R1+0x180] ;  /* 0x0001800001057983 */ /* 0x001ea80000300800 */
        /* <DEDUP_REMOVED lines=8> */
[----:B------:R5:W-:Y:S01]  /*add0*/  STL [R1+0x240], R15 ;  /* 0x0002400f01007387 */ /* 0x000be20000100800 */
[----:B----4-:R-:W-:-:S03]  /*ade0*/  IMAD R10, R17, UR7, RZ ;  /* 0x00000007110a7c24 */ /* 0x010fc6000f8e02ff */
[----:B------:R-:W4:Y:S04]  /*adf0*/  LDL.LU R17, [R1+0x160] ;  /* 0x0001600001117983 */ /* 0x000f280000300800 */
[----:B------:R0:W-:Y:S01]  /*ae00*/  STL [R1+0x244], R10 ;  /* 0x0002440a01007387 */ /* 0x0001e20000100800 */
[----:B-----5:R-:W-:-:S03]  /*ae10*/  IMAD R15, R16, UR7, RZ ;  /* 0x00000007100f7c24 */ /* 0x020fc6000f8e02ff */
[----:B------:R-:W5:Y:S04]  /*ae20*/  LDL.LU R16, [R1+0x15c] ;  /* 0x00015c0001107983 */ /* 0x000f680000300800 */
[----:B------:R-:W-:Y:S01]  /*ae30*/  STL [R1+0x250], R15 ;  /* 0x0002500f01007387 */ /* 0x000fe20000100800 */
[----:B0-----:R-:W-:-:S03]  /*ae40*/  IMAD R10, R13, UR7, RZ ;  /* 0x000000070d0a7c24 */ /* 0x001fc6000f8e02ff */
[----:B------:R-:W5:Y:S01]  /*ae50*/  LDL.LU R13, [R1+0x158] ;  /* 0x00015800010d7983 */ /* 0x000f620000300800 */
[----:B--2---:R-:W-:-:S03]  /*ae60*/  IMAD R23, R23, UR7, RZ ;  /* 0x0000000717177c24 */ /* 0x004fc6000f8e02ff */
[----:B------:R0:W-:Y:S04]  /*ae70*/  STL [R1+0x254], R10 ;  /* 0x0002540a01007387 */ /* 0x0001e80000100800 */
[----:B------:R-:W-:Y:S01]  /*ae80*/  STL [R1+0x260], R23 ;  /* 0x0002601701007387 */ /* 0x000fe20000100800 */
[----:B0-----:R-:W-:Y:S02]  /*ae90*/  IMAD R10, R21, UR7, RZ ;  /* 0x00000007150a7c24 */ /* 0x001fe4000f8e02ff */
[----:B------:R-:W-:Y:S02]  /*aea0*/  IMAD R15, R25, UR7, RZ ;  /* 0x00000007190f7c24 */ /* 0x000fe4000f8e02ff */
[----:B------:R-:W2:Y:S04]  /*aeb0*/  LDL.LU R25, [R1+0x154] ;  /* 0x0001540001197983 */ /* 0x000ea80000300800 */
[----:B------:R0:W-:Y:S04]  /*aec0*/  STL [R1+0x264], R10 ;  /* 0x0002640a01007387 */ /* 0x0001e80000100800 */
[----:B------:R1:W-:Y:S01]  /*aed0*/  STL [R1+0x270], R15 ;  /* 0x0002700f01007387 */ /* 0x0003e20000100800 */
[----:B0-----:R-:W-:-:S03]  /*aee0*/  IMAD R10, R29, UR7, RZ ;  /* 0x000000071d0a7c24 */ /* 0x001fc6000f8e02ff */
[----:B------:R-:W2:Y:S01]  /*aef0*/  LDL.LU R29, [R1+0x150] ;  /* 0x00015000011d7983 */ /* 0x000ea20000300800 */
[----:B------:R-:W-:-:S03]  /*af00*/  IMAD R12, R12, UR7, RZ ;  /* 0x000000070c0c7c24 */ /* 0x000fc6000f8e02ff */
[----:B------:R0:W-:Y:S04]  /*af10*/  STL [R1+0x274], R10 ;  /* 0x0002740a01007387 */ /* 0x0001e80000100800 */
[----:B-1----:R-:W2:Y:S04]  /*af20*/  LDL.LU R15, [R1+0x14c] ;  /* 0x00014c00010f7983 */ /* 0x002ea80000300800 */
[----:B0-----:R-:W2:Y:S04]  /*af30*/  LDL.LU R10, [R1+0x148] ;  /* 0x00014800010a7983 */ /* 0x001ea80000300800 */
[----:B------:R0:W-:Y:S04]  /*af40*/  STL [R1+0x298], R12 ;  /* 0x0002980c01007387 */ /* 0x0001e80000100800 */
[----:B------:R-:W2:Y:S04]  /*af50*/  LDL.LU R24, [R1+0x144] ;  /* 0x0001440001187983 */ /* 0x000ea80000300800 */
[----:B------:R-:W2:Y:S04]  /*af60*/  LDL.LU R23, [R1+0x140] ;  /* 0x0001400001177983 */ /* 0x000ea80000300800 */
[----:B------:R-:W2:Y:S04]  /*af70*/  LDL.LU R21, [R1+0x13c] ;  /* 0x00013c0001157983 */ /* 0x000ea80000300800 */
[----:B0-----:R-:W2:Y:S01]  /*af80*/  LDL.LU R12, [R1+0x138] ;  /* 0x00013800010c7983 */ /* 0x001ea20000300800 */
[----:B------:R-:W-:-:S05]  /*af90*/  IMAD R2, R2, UR7, RZ ;  /* 0x0000000702027c24 */ /* 0x000fca000f8e02ff */
[----:B------:R0:W-:Y:S02]  /*afa0*/  STL [R1+0x29c], R2 ;  /* 0x00029c0201007387 */ /* 0x0001e40000100800 */
[----:B0-----:R-:W-:-:S05]  /*afb0*/  IMAD R2, R3, UR7, RZ ;  /* 0x0000000703027c24 */ /* 0x001fca000f8e02ff */
[----:B------:R0:W-:Y:S01]  /*afc0*/  STL [R1+0x2a8], R2 ;  /* 0x0002a80201007387 */ /* 0x0001e20000100800 */
[----:B------:R-:W-:-:S05]  /*afd0*/  IMAD R3, R9, UR7, RZ ;  /* 0x0000000709037c24 */ /* 0x000fca000f8e02ff */
[----:B------:R1:W-:Y:S01]  /*afe0*/  STL [R1+0x2ac], R3 ;  /* 0x0002ac0301007387 */ /* 0x0003e20000100800 */
[----:B0-----:R-:W-:Y:S02]  /*aff0*/  IMAD R2, R5, UR7, RZ ;  /* 0x0000000705027c24 */ /* 0x001fe4000f8e02ff */
[----:B------:R-:W-:-:S03]  /*b000*/  IMAD R5, R6, UR7, RZ ;  /* 0x0000000706057c24 */ /* 0x000fc6000f8e02ff */
[----:B------:R0:W-:Y:S01]  /*b010*/  STL [R1+0x2b8], R2 ;  /* 0x0002b80201007387 */ /* 0x0001e20000100800 */
[----:B-1----:R-:W-:-:S03]  /*b020*/  IMAD R3, R7, UR7, RZ ;  /* 0x0000000707037c24 */ /* 0x002fc6000f8e02ff */
[----:B------:R1:W-:Y:S04]  /*b030*/  STL [R1+0x2bc], R5 ;  /* 0x0002bc0501007387 */ /* 0x0003e80000100800 */
[----:B------:R1:W-:Y:S01]  /*b040*/  STL [R1+0x2c8], R3 ;  /* 0x0002c80301007387 */ /* 0x0003e20000100800 */
[----:B0-----:R-:W-:Y:S02]  /*b050*/  IMAD R2, R11, UR7, RZ ;  /* 0x000000070b027c24 */ /* 0x001fe4000f8e02ff */
[----:B-1----:R-:W-:-:S03]  /*b060*/  IMAD R5, R20, UR7, RZ ;  /* 0x0000000714057c24 */ /* 0x002fc6000f8e02ff */
[----:B------:R0:W-:Y:S01]  /*b070*/  STL [R1+0x2cc], R2 ;  /* 0x0002cc0201007387 */ /* 0x0001e20000100800 */
[----:B------:R-:W-:-:S03]  /*b080*/  IMAD R3, R18, UR7, RZ ;  /* 0x0000000712037c24 */ /* 0x000fc6000f8e02ff */
[----:B------:R-:W-:Y:S04]  /*b090*/  STL [R1+0x2e0], R5 ;  /* 0x0002e00501007387 */ /* 0x000fe80000100800 */
[----:B------:R-:W2:Y:S01]  /*b0a0*/  LDL.LU R20, [R1+0x134] ;  /* 0x0001340001147983 */ /* 0x000ea20000300800 */
[----:B0-----:R-:W-:-:S03]  /*b0b0*/  IMAD R2, R19, UR7, RZ ;  /* 0x0000000713027c24 */ /* 0x001fc6000f8e02ff */
[----:B------:R3:W-:Y:S04]  /*b0c0*/  STL [R1+0x2f0], R3 ;  /* 0x0002f00301007387 */ /* 0x0007e80000100800 */
[----:B------:R4:W-:Y:S04]  /*b0d0*/  STL [R1+0x310], R2 ;  /* 0x0003100201007387 */ /* 0x0009e80000100800 */
[----:B------:R-:W2:Y:S01]  /*b0e0*/  LDL.LU R18, [R1+0x130] ;  /* 0x0001300001127983 */ /* 0x000ea20000300800 */
[----:B---3--:R-:W-:-:S05]  /*b0f0*/  IMAD R3, R27, UR7, RZ ;  /* 0x000000071b037c24 */ /* 0x008fca000f8e02ff */
[----:B------:R5:W-:Y:S04]  /*b100*/  STL [R1+0x314], R3 ;  /* 0x0003140301007387 */ /* 0x000be80000100800 */
[----:B------:R-:W3:Y:S01]  /*b110*/  LDL.LU R19, [R1+0x12c] ;  /* 0x00012c0001137983 */ /* 0x000ee20000300800 */
[----:B----4-:R-:W-:-:S05]  /*b120*/  IMAD R2, R17, UR7, RZ ;  /* 0x0000000711027c24 */ /* 0x010fca000f8e02ff */
[----:B------:R0:W-:Y:S01]  /*b130*/  STL [R1+0x318], R2 ;  /* 0x0003180201007387 */ /* 0x0001e20000100800 */
[----:B-----5:R-:W-:-:S03]  /*b140*/  IMAD R3, R16, UR7, RZ ;  /* 0x0000000710037c24 */ /* 0x020fc6000f8e02ff */
[----:B------:R-:W4:Y:S04]  /*b150*/  LDL.LU R27, [R1+0x128] ;  /* 0x00012800011b7983 */ /* 0x000f280000300800 */
[----:B------:R-:W-:Y:S04]  /*b160*/  STL [R1+0x31c], R3 ;  /* 0x00031c0301007387 */ /* 0x000fe80000100800 */
[----:B------:R-:W5:Y:S01]  /*b170*/  LDL.LU R17, [R1+0x124] ;  /* 0x0001240001117983 */ /* 0x000f620000300800 */
[----:B0-----:R-:W-:-:S03]  /*b180*/  IMAD R2, R13, UR7, RZ ;  /* 0x000000070d027c24 */ /* 0x001fc6000f8e02ff */
[----:B------:R-:W5:Y:S04]  /*b190*/  LDL.LU R16, [R1+0x120] ;  /* 0x0001200001107983 */ /* 0x000f680000300800 */
[----:B------:R2:W-:Y:S04]  /*b1a0*/  STL [R1+0x320], R2 ;  /* 0x0003200201007387 */ /* 0x0005e80000100800 */
[----:B------:R-:W5:Y:S01]  /*b1b0*/  LDL.LU R13, [R1+0x11c] ;  /* 0x00011c00010d7983 */ /* 0x000f620000300800 */
[----:B--2---:R-:W-:-:S03]  /*b1c0*/  IMAD R2, R25, UR7, RZ ;  /* 0x0000000719027c24 */ /* 0x004fc6000f8e02ff */
[----:B------:R-:W2:Y:S04]  /*b1d0*/  LDL.LU R25, [R1+0x118] ;  /* 0x0001180001197983 */ /* 0x000ea80000300800 */
[----:B------:R0:W-:Y:S01]  /*b1e0*/  STL [R1+0x324], R2 ;  /* 0x0003240201007387 */ /* 0x0001e20000100800 */
[----:B------:R-:W-:-:S03]  /*b1f0*/  IMAD R3, R29, UR7, RZ ;  /* 0x000000071d037c24 */ /* 0x000fc6000f8e02ff */
[----:B------:R-:W2:Y:S01]  /*b200*/  LDL.LU R29, [R1+0x114] ;  /* 0x00011400011d7983 */ /* 0x000ea20000300800 */
[----:B0-----:R-:W-:-:S03]  /*b210*/  IMAD R2, R15, UR7, RZ ;  /* 0x000000070f027c24 */ /* 0x001fc6000f8e02ff */
[----:B------:R0:W-:Y:S04]  /*b220*/  STL [R1+0x328], R3 ;  /* 0x0003280301007387 */ /* 0x0001e80000100800 */
[----:B------:R1:W-:Y:S01]  /*b230*/  STL [R1+0x32c], R2 ;  /* 0x00032c0201007387 */ /* 0x0003e20000100800 */
[----:B0-----:R-:W-:Y:S02]  /*b240*/  IMAD R3, R10, UR7, RZ ;  /* 0x000000070a037c24 */ /* 0x001fe4000f8e02ff */
[----:B------:R-:W-:Y:S02]  /*b250*/  IMAD R5, R24, UR7, RZ ;  /* 0x0000000718057c24 */ /* 0x000fe4000f8e02ff */
[----:B-1----:R-:W-:Y:S01]  /*b260*/  IMAD R2, R23, UR7, RZ ;  /* 0x0000000717027c24 */ /* 0x002fe2000f8e02ff */
[----:B------:R0:W-:Y:S04]  /*b270*/  STL [R1+0x330], R3 ;  /* 0x0003300301007387 */ /* 0x0001e80000100800 */
[----:B------:R1:W-:Y:S04]  /*b280*/  STL [R1+0x334], R5 ;  /* 0x0003340501007387 */ /* 0x0003e80000100800 */
[----:B------:R1:W-:Y:S01]  /*b290*/  STL [R1+0x338], R2 ;  /* 0x0003380201007387 */ /* 0x0003e20000100800 */
[----:B0-----:R-:W-:-:S02]  /*b2a0*/  IMAD R3, R21, UR7, RZ ;  /* 0x0000000715037c24 */ /* 0x001fc4000f8e02ff */
        /* <DEDUP_REMOVED lines=11> */
[----:B------:R-:W2:Y:S01]  /*b360*/  LDL.LU R10, [R1+0xf0] ;  /* 0x0000f000010a7983 */ /* 0x000ea20000300800 */
[----:B------:R-:W-:-:S03]  /*b370*/  IMAD R20, R20, UR7, RZ ;  /* 0x0000000714147c24 */ /* 0x000fc6000f8e02ff */
[----:B------:R-:W2:Y:S04]  /*b380*/  LDL.LU R12, [R1+0xec] ;  /* 0x0000ec00010c7983 */ /* 0x000ea80000300800 */
[----:B------:R-:W2:Y:S01]  /*b390*/  LDL.LU R24, [R1+0xe8] ;  /* 0x0000e80001187983 */ /* 0x000ea20000300800 */
[----:B------:R-:W-:-:S03]  /*b3a0*/  IMAD R18, R18, UR7, RZ ;  /* 0x0000000712127c24 */ /* 0x000fc6000f8e02ff */
[----:B------:R0:W-:Y:S04]  /*b3b0*/  STL [R1+0x344], R20 ;  /* 0x0003441401007387 */ /* 0x0001e80000100800 */
[----:B------:R-:W2:Y:S04]  /*b3c0*/  LDL.LU R23, [R1+0xe4] ;  /* 0x0000e40001177983 */ /* 0x000ea80000300800 */
[----:B------:R4:W-:Y:S04]  /*b3d0*/  STL [R1+0x348], R18 ;  /* 0x0003481201007387 */ /* 0x0009e80000100800 */
[----:B------:R-:W2:Y:S01]  /*b3e0*/  LDL.LU R21, [R1+0xe0] ;  /* 0x0000e00001157983 */ /* 0x000ea20000300800 */
[----:B---3--:R-:W-:-:S05]  /*b3f0*/  IMAD R19, R19, UR7, RZ ;  /* 0x0000000713137c24 */ /* 0x008fca000f8e02ff */
[----:B------:R-:W-:Y:S04]  /*b400*/  STL [R1+0x34c], R19 ;  /* 0x00034c1301007387 */ /* 0x000fe80000100800 */
[----:B0-----:R-:W3:Y:S01]  /*b410*/  LDL.LU R20, [R1+0xdc] ;  /* 0x0000dc0001147983 */ /* 0x001ee20000300800 */
[----:B----4-:R-:W-:Y:S02]  /*b420*/  IMAD R18, R27, UR7, RZ ;  /* 0x000000071b127c24 */ /* 0x010fe4000f8e02ff */
[----:B-----5:R-:W-:-:S03]  /*b430*/  IMAD R17, R17, UR7, RZ ;  /* 0x0000000711117c24 */ /* 0x020fc6000f8e02ff */
[----:B------:R0:W-:Y:S01]  /*b440*/  STL [R1+0x350], R18 ;  /* 0x0003501201007387 */ /* 0x0001e20000100800 */
[----:B------:R-:W-:-:S03]  /*b450*/  IMAD R16, R16, UR7, RZ ;  /* 0x0000000710107c24 */ /* 0x000fc6000f8e02ff */
[----:B------:R-:W-:Y:S04]  /*b460*/  STL [R1+0x354], R17 ;  /* 0x0003541101007387 */ /* 0x000fe80000100800 */
[----:B0-----:R-:W4:Y:S01]  /*b470*/  LDL.LU R18, [R1+0xd8] ;  /* 0x0000d80001127983 */ /* 0x001f220000300800 */
[----:B------:R-:W-:-:S03]  /*b480*/  IMAD R13, R13, UR7, RZ ;  /* 0x000000070d0d7c24 */ /* 0x000fc6000f8e02ff */
[----:B------:R2:W-:Y:S04]  /*b490*/  STL [R1+0x358], R16 ;  /* 0x0003581001007387 */ /* 0x0005e80000100800 */
[----:B------:R0:W-:Y:S04]  /*b4a0*/  STL [R1+0x35c], R13 ;  /* 0x00035c0d01007387 */ /* 0x0001e80000100800 */
[----:B------:R-:W5:Y:S01]  /*b4b0*/  LDL.LU R19, [R1+0xd4] ;  /* 0x0000d40001137983 */ /* 0x000f620000300800 */
[----:B--2---:R-:W-:-:S05]  /*b4c0*/  IMAD R16, R25, UR7, RZ ;  /* 0x0000000719107c24 */ /* 0x004fca000f8e02ff */
[----:B------:R1:W-:Y:S04]  /*b4d0*/  STL [R1+0x360], R16 ;  /* 0x0003601001007387 */ /* 0x0003e80000100800 */
[----:B------:R-:W2:Y:S04]  /*b4e0*/  LDL.LU R27, [R1+0xd0] ;  /* 0x0000d000011b7983 */ /* 0x000ea80000300800 */
[----:B------:R-:W2:Y:S01]  /*b4f0*/  LDL.LU R17, [R1+0xcc] ;  /* 0x0000cc0001117983 */ /* 0x000ea20000300800 */
[----:B0-----:R-:W-:-:S05]  /*b500*/  IMAD R13, R29, UR7, RZ ;  /* 0x000000071d0d7c24 */ /* 0x001fca000f8e02ff */
[----:B------:R0:W-:Y:S04]  /*b510*/  STL [R1+0x364], R13 ;  /* 0x0003640d01007387 */ /* 0x0001e80000100800 */
[----:B-1----:R-:W2:Y:S04]  /*b520*/  LDL.LU R16, [R1+0xc8] ;  /* 0x0000c80001107983 */ /* 0x002ea80000300800 */
[----:B0-----:R-:W2:Y:S04]  /*b530*/  LDL.LU R13, [R1+0xc4] ;  /* 0x0000c400010d7983 */ /* 0x001ea80000300800 */
[----:B------:R-:W2:Y:S04]  /*b540*/  LDL.LU R25, [R1+0xc0] ;  /* 0x0000c00001197983 */ /* 0x000ea80000300800 */
[----:B------:R-:W2:Y:S01]  /*b550*/  LDL.LU R29, [R1+0xbc] ;  /* 0x0000bc00011d7983 */ /* 0x000ea20000300800 */
        /* <DEDUP_REMOVED lines=16> */
[----:B------:R-:W-:Y:S01]  /*b660*/  STL [R1+0x384], R5 ;  /* 0x0003840501007387 */ /* 0x000fe20000100800 */
[----:B0-----:R-:W-:-:S03]  /*b670*/  IMAD R2, R12, UR7, RZ ;  /* 0x000000070c027c24 */ /* 0x001fc6000f8e02ff */
[----:B------:R-:W2:Y:S04]  /*b680*/  LDL.LU R12, [R1+0xb8] ;  /* 0x0000b800010c7983 */ /* 0x000ea80000300800 */
[----:B------:R0:W-:Y:S04]  /*b690*/  STL [R1+0x388], R3 ;  /* 0x0003880301007387 */ /* 0x0001e80000100800 */
[----:B------:R1:W-:Y:S04]  /*b6a0*/  STL [R1+0x38c], R2 ;  /* 0x00038c0201007387 */ /* 0x0003e80000100800 */
[----:B------:R-:W2:Y:S01]  /*b6b0*/  LDL.LU R7, [R1+0xb4] ;  /* 0x0000b40001077983 */ /* 0x000ea20000300800 */
[----:B0-----:R-:W-:-:S02]  /*b6c0*/  IMAD R3, R24, UR7, RZ ;  /* 0x0000000718037c24 */ /* 0x001fc4000f8e02ff */
[----:B-1----:R-:W-:-:S03]  /*b6d0*/  IMAD R2, R23, UR7, RZ ;  /* 0x0000000717027c24 */ /* 0x002fc6000f8e02ff */
[----:B------:R0:W-:Y:S04]  /*b6e0*/  STL [R1+0x390], R3 ;  /* 0x0003900301007387 */ /* 0x0001e80000100800 */
[----:B------:R-:W2:Y:S04]  /*b6f0*/  LDL.LU R11, [R1+0xb0] ;  /* 0x0000b000010b7983 */ /* 0x000ea80000300800 */
[----:B------:R3:W-:Y:S01]  /*b700*/  STL [R1+0x394], R2 ;  /* 0x0003940201007387 */ /* 0x0007e20000100800 */
[----:B0-----:R-:W-:-:S03]  /*b710*/  IMAD R3, R21, UR7, RZ ;  /* 0x0000000715037c24 */ /* 0x001fc6000f8e02ff */
[----:B------:R-:W2:Y:S04]  /*b720*/  LDL.LU R10, [R1+0xac] ;  /* 0x0000ac00010a7983 */ /* 0x000ea80000300800 */
[----:B------:R4:W-:Y:S04]  /*b730*/  STL [R1+0x398], R3 ;  /* 0x0003980301007387 */ /* 0x0009e80000100800 */
[----:B------:R-:W2:Y:S04]  /*b740*/  LDL.LU R24, [R1+0xa8] ;  /* 0x0000a80001187983 */ /* 0x000ea80000300800 */
[----:B------:R-:W2:Y:S01]  /*b750*/  LDL.LU R21, [R1+0xa0] ;  /* 0x0000a00001157983 */ /* 0x000ea20000300800 */
[----:B---3--:R-:W-:-:S05]  /*b760*/  IMAD R2, R20, UR7, RZ ;  /* 0x0000000714027c24 */ /* 0x008fca000f8e02ff */
[----:B------:R5:W-:Y:S04]  /*b770*/  STL [R1+0x39c], R2 ;  /* 0x00039c0201007387 */ /* 0x000be80000100800 */
[----:B------:R-:W3:Y:S01]  /*b780*/  LDL.LU R20, [R1+0x9c] ;  /* 0x00009c0001147983 */ /* 0x000ee20000300800 */
[----:B----4-:R-:W-:-:S03]  /*b790*/  IMAD R3, R18, UR7, RZ ;  /* 0x0000000712037c24 */ /* 0x010fc6000f8e02ff */
[----:B------:R-:W4:Y:S04]  /*b7a0*/  LDL.LU R18, [R1+0x98] ;  /* 0x0000980001127983 */ /* 0x000f280000300800 */
[----:B------:R0:W-:Y:S01]  /*b7b0*/  STL [R1+0x3a0], R3 ;  /* 0x0003a00301007387 */ /* 0x0001e20000100800 */
[----:B-----5:R-:W-:-:S03]  /*b7c0*/  IMAD R2, R19, UR7, RZ ;  /* 0x0000000713027c24 */ /* 0x020fc6000f8e02ff */
[----:B------:R-:W5:Y:S04]  /*b7d0*/  LDL.LU R19, [R1+0x94] ;  /* 0x0000940001137983 */ /* 0x000f680000300800 */
[----:B------:R1:W-:Y:S01]  /*b7e0*/  STL [R1+0x3a4], R2 ;  /* 0x0003a40201007387 */ /* 0x0003e20000100800 */
[----:B--2---:R-:W-:Y:S02]  /*b7f0*/  IMAD R5, R27, UR7, RZ ;  /* 0x000000071b057c24 */ /* 0x004fe4000f8e02ff */
[----:B0-----:R-:W-:-:S03]  /*b800*/  IMAD R3, R17, UR7, RZ ;  /* 0x0000000711037c24 */ /* 0x001fc6000f8e02ff */
[----:B------:R0:W-:Y:S04]  /*b810*/  STL [R1+0x3a8], R5 ;  /* 0x0003a80501007387 */ /* 0x0001e80000100800 */
[----:B------:R2:W-:Y:S01]  /*b820*/  STL [R1+0x3ac], R3 ;  /* 0x0003ac0301007387 */ /* 0x0005e20000100800 */
[----:B-1----:R-:W-:Y:S02]  /*b830*/  IMAD R2, R16, UR7, RZ ;  /* 0x0000000710027c24 */ /* 0x002fe4000f8e02ff */
[----:B0-----:R-:W-:-:S03]  /*b840*/  IMAD R5, R13, UR7, RZ ;  /* 0x000000070d057c24 */ /* 0x001fc6000f8e02ff */
[----:B------:R0:W-:Y:S01]  /*b850*/  STL [R1+0x3b0], R2 ;  /* 0x0003b00201007387 */ /* 0x0001e20000100800 */
[----:B--2---:R-:W-:-:S03]  /*b860*/  IMAD R3, R25, UR7, RZ ;  /* 0x0000000719037c24 */ /* 0x004fc6000f8e02ff */
[----:B------:R-:W-:Y:S04]  /*b870*/  STL [R1+0x3b4], R5 ;  /* 0x0003b40501007387 */ /* 0x000fe80000100800 */
[----:B------:R-:W2:Y:S01]  /*b880*/  LDL.LU R16, [R1+0x90] ;  /* 0x0000900001107983 */ /* 0x000ea20000300800 */
[----:B0-----:R-:W-:-:S03]  /*b890*/  IMAD R2, R29, UR7, RZ ;  /* 0x000000071d027c24 */ /* 0x001fc6000f8e02ff */
[----:B------:R-:W-:Y:S04]  /*b8a0*/  STL [R1+0x3b8], R3 ;  /* 0x0003b80301007387 */ /* 0x000fe80000100800 */
[----:B------:R-:W2:Y:S04]  /*b8b0*/  LDL.LU R17, [R1+0x8c] ;  /* 0x00008c0001117983 */ /* 0x000ea80000300800 */
[----:B------:R0:W-:Y:S04]  /*b8c0*/  STL [R1+0x3bc], R2 ;  /* 0x0003bc0201007387 */ /* 0x0001e80000100800 */
[----:B------:R-:W2:Y:S04]  /*b8d0*/  LDL.LU R25, [R1+0x88] ;  /* 0x0000880001197983 */ /* 0x000ea80000300800 */
        /* <DEDUP_REMOVED lines=9> */
[----:B------:R0:W-:Y:S04]  /*b970*/  STL [R1+0x3c0], R6 ;  /* 0x0003c00601007387 */ /* 0x0001e80000100800 */
[----:B------:R-:W2:Y:S01]  /*b980*/  LDL.LU R9, [R1+0x4c] ;  /* 0x00004c0001097983 */ /* 0x000ea20000300800 */
[----:B------:R-:W-:-:S05]  /*b990*/  IMAD R5, R7, UR7, RZ ;  /* 0x0000000707057c24 */ /* 0x000fca000f8e02ff */
[----:B------:R1:W-:Y:S01]  /*b9a0*/  STL [R1+0x3c4], R5 ;  /* 0x0003c40501007387 */ /* 0x0003e20000100800 */
[----:B0-----:R-:W-:-:S03]  /*b9b0*/  IMAD R6, R11, UR7, RZ ;  /* 0x000000070b067c24 */ /* 0x001fc6000f8e02ff */
[----:B-1----:R-:W2:Y:S01]  /*b9c0*/  LDL.LU R5, [R1+0x48] ;  /* 0x0000480001057983 */ /* 0x002ea20000300800 */
[----:B------:R-:W-:-:S03]  /*b9d0*/  IMAD R10, R10, UR7, RZ ;  /* 0x000000070a0a7c24 */ /* 0x000fc6000f8e02ff */
[----:B------:R0:W-:Y:S01]  /*b9e0*/  STL [R1+0x3c8], R6 ;  /* 0x0003c80601007387 */ /* 0x0001e20000100800 */
[----:B------:R-:W-:-:S03]  /*b9f0*/  IMAD R7, R24, UR7, RZ ;  /* 0x0000000718077c24 */ /* 0x000fc6000f8e02ff */
[----:B0-----:R-:W2:Y:S04]  /*ba00*/  LDL.LU R6, [R1+0x44] ;  /* 0x0000440001067983 */ /* 0x001ea80000300800 */
[----:B------:R0:W-:Y:S04]  /*ba10*/  STL [R1+0x3cc], R10 ;  /* 0x0003cc0a01007387 */ /* 0x0001e80000100800 */
[----:B------:R1:W-:Y:S01]  /*ba20*/  STL [R1+0x3d0], R7 ;  /* 0x0003d00701007387 */ /* 0x0003e20000100800 */
[----:B0-----:R-:W-:-:S03]  /*ba30*/  IMAD R10, R21, UR7, RZ ;  /* 0x00000007150a7c24 */ /* 0x001fc6000f8e02ff */
[----:B-1----:R-:W2:Y:S04]  /*ba40*/  LDL.LU R7, [R1+0x3c] ;  /* 0x00003c0001077983 */ /* 0x002ea80000300800 */
[----:B------:R-:W-:Y:S01]  /*ba50*/  STL [R1+0x3d4], R10 ;  /* 0x0003d40a01007387 */ /* 0x000fe20000100800 */
[----:B---3--:R-:W-:-:S05]  /*ba60*/  IMAD R11, R20, UR7, RZ ;  /* 0x00000007140b7c24 */ /* 0x008fca000f8e02ff */
[----:B------:R0:W-:Y:S04]  /*ba70*/  STL [R1+0x3d8], R11 ;  /* 0x0003d80b01007387 */ /* 0x0001e80000100800 */
[----:B0-----:R-:W3:Y:S01]  /*ba80*/  LDL.LU R11, [R1+0x38] ;  /* 0x00003800010b7983 */ /* 0x001ee20000300800 */
[----:B----4-:R-:W-:-:S05]  /*ba90*/  IMAD R10, R18, UR7, RZ ;  /* 0x00000007120a7c24 */ /* 0x010fca000f8e02ff */
[----:B------:R0:W-:Y:S01]  /*baa0*/  STL [R1+0x3dc], R10 ;  /* 0x0003dc0a01007387 */ /* 0x0001e20000100800 */
[----:B-----5:R-:W-:-:S03]  /*bab0*/  IMAD R18, R19, UR7, RZ ;  /* 0x0000000713127c24 */ /* 0x020fc6000f8e02ff */
[----:B0-----:R-:W4:Y:S04]  /*bac0*/  LDL.LU R10, [R1+0x34] ;  /* 0x00003400010a7983 */ /* 0x001f280000300800 */
[----:B------:R-:W5:Y:S04]  /*bad0*/  LDL.LU R24, [R1+0x2c] ;  /* 0x00002c0001187983 */ /* 0x000f680000300800 */
[----:B------:R0:W-:Y:S04]  /*bae0*/  STL [R1+0x30c], R18 ;  /* 0x00030c1201007387 */ /* 0x0001e80000100800 */
[----:B------:R-:W5:Y:S04]  /*baf0*/  LDL.LU R21, [R1+0x28] ;  /* 0x0000280001157983 */ /* 0x000f680000300800 */
[----:B------:R-:W5:Y:S04]  /*bb00*/  LDL.LU R20, [R1+0x24] ;  /* 0x0000240001147983 */ /* 0x000f680000300800 */
[----:B0-----:R-:W5:Y:S04]  /*bb10*/  LDL.LU R18, [R1+0x4] ;  /* 0x0000040001127983 */ /* 0x001f680000300800 */
[----:B------:R-:W5:Y:S01]  /*bb20*/  LDL.LU R19, [R1] ;  /* 0x0000000001137983 */ /* 0x000f620000300800 */
[----:B--2---:R-:W-:-:S05]  /*bb30*/  IMAD R16, R16, UR7, RZ ;  /* 0x0000000710107c24 */ /* 0x004fca000f8e02ff */
[----:B------:R0:W-:Y:S01]  /*bb40*/  STL [R1+0x2fc], R16 ;  /* 0x0002fc1001007387 */ /* 0x0001e20000100800 */
[----:B------:R-:W-:-:S03]  /*bb50*/  IMAD R17, R17, UR7, RZ ;  /* 0x0000000711117c24 */ /* 0x000fc6000f8e02ff */
[----:B0-----:R-:W2:Y:S01]  /*bb60*/  LDL.LU R16, [R1+0xf6c] ;  /* 0x000f6c0001107983 */ /* 0x001ea20000300800 */
[----:B------:R-:W-:-:S03]  /*bb70*/  IMAD R25, R25, UR7, RZ ;  /* 0x0000000719197c24 */ /* 0x000fc6000f8e02ff */
[----:B------:R0:W-:Y:S01]  /*bb80*/  STL [R1+0x2f8], R17 ;  /* 0x0002f81101007387 */ /* 0x0001e20000100800 */
[----:B------:R-:W-:-:S03]  /*bb90*/  IMAD R29, R29, UR7, RZ ;  /* 0x000000071d1d7c24 */ /* 0x000fc6000f8e02ff */
[----:B0-----:R-:W2:Y:S04]  /*bba0*/  LDL.LU R17, [R1+0xf68] ;  /* 0x000f680001117983 */ /* 0x001ea80000300800 */
[----:B------:R0:W-:Y:S04]  /*bbb0*/  STL [R1+0x2d4], R25 ;  /* 0x0002d41901007387 */ /* 0x0001e80000100800 */
[----:B0-----:R-:W2:Y:S04]  /*bbc0*/  LDL.LU R25, [R1+0xf64] ;  /* 0x000f640001197983 */ /* 0x001ea80000300800 */
[----:B------:R0:W-:Y:S04]  /*bbd0*/  STL [R1+0x2d0], R29 ;  /* 0x0002d01d01007387 */ /* 0x0001e80000100800 */
[----:B0-----:R-:W2:Y:S01]  /*bbe0*/  LDL.LU R29, [R1+0xf60] ;  /* 0x000f6000011d7983 */ /* 0x001ea20000300800 */
[----:B------:R-:W-:-:S02]  /*bbf0*/  IMAD R2, R2, UR7, RZ ;  /* 0x0000000702027c24 */ /* 0x000fc4000f8e02ff */
[----:B------:R-:W-:-:S03]  /*bc00*/  IMAD R27, R27, UR7, RZ ;  /* 0x000000071b1b7c24 */ /* 0x000fc6000f8e02ff */
[----:B------:R0:W-:Y:S01]  /*bc10*/  STL [R1+0x28c], R2 ;  /* 0x00028c0201007387 */ /* 0x0001e20000100800 */
[----:B------:R-:W-:Y:S02]  /*bc20*/  IMAD R23, R23, UR7, RZ ;  /* 0x0000000717177c24 */ /* 0x000fe4000f8e02ff */
[----:B------:R-:W-:Y:S02]  /*bc30*/  IMAD R15, R15, UR7, RZ ;  /* 0x000000070f0f7c24 */ /* 0x000fe4000f8e02ff */
[----:B------:R-:W-:Y:S02]  /*bc40*/  IMAD R13, R13, UR7, RZ ;  /* 0x000000070d0d7c24 */ /* 0x000fe4000f8e02ff */
[----:B0-----:R-:W-:-:S05]  /*bc50*/  IMAD R2, R3, UR7, RZ ;  /* 0x0000000703027c24 */ /* 0x001fca000f8e02ff */
[----:B------:R0:W-:Y:S04]  /*bc60*/  STL [R1+0x280], R2 ;  /* 0x0002800201007387 */ /* 0x0001e80000100800 */
[----:B------:R-:W-:Y:S01]  /*bc70*/  STL [R1+0x27c], R27 ;  /* 0x00027c1b01007387 */ /* 0x000fe20000100800 */
[----:B------:R-:W-:-:S03]  /*bc80*/  IMAD R12, R12, UR7, RZ ;  /* 0x000000070c0c7c24 */ /* 0x000fc6000f8e02ff */
[----:B------:R-:W-:Y:S04]  /*bc90*/  STL [R1+0x278], R23 ;  /* 0x0002781701007387 */ /* 0x000fe80000100800 */
[----:B------:R-:W-:Y:S01]  /*bca0*/  STL [R1+0x204], R15 ;  /* 0x0002040f01007387 */ /* 0x000fe20000100800 */
[----:B------:R-:W-:-:S03]  /*bcb0*/  IMAD R9, R9, UR7, RZ ;  /* 0x0000000709097c24 */ /* 0x000fc6000f8e02ff */
[----:B------:R-:W-:Y:S04]  /*bcc0*/  STL [R1+0x200], R13 ;  /* 0x0002000d01007387 */ /* 0x000fe80000100800 */
[----:B------:R-:W-:Y:S04]  /*bcd0*/  STL [R1+0x1dc], R12 ;  /* 0x0001dc0c01007387 */ /* 0x000fe80000100800 */
[----:B------:R-:W-:Y:S01]  /*bce0*/  STL [R1+0xf30], R12 ;  /* 0x000f300c01007387 */ /* 0x000fe20000100800 */
[----:B------:R-:W-:Y:S02]  /*bcf0*/  IMAD R5, R5, UR7, RZ ;  /* 0x0000000705057c24 */ /* 0x000fe4000f8e02ff */
[----:B0-----:R-:W-:-:S05]  /*bd00*/  IMAD R2, R6, UR7, RZ ;  /* 0x0000000706027c24 */ /* 0x001fca000f8e02ff */
[----:B------:R3:W-:Y:S04]  /*bd10*/  STL [R1+0x1b0], R2 ;  /* 0x0001b00201007387 */ /* 0x0007e80000100800 */
[----:B------:R-:W-:Y:S04]  /*bd20*/  STL [R1+0xf34], R13 ;  /* 0x000f340d01007387 */ /* 0x000fe80000100800 */
[----:B------:R-:W-:Y:S01]  /*bd30*/  STL [R1+0x1d8], R9 ;  /* 0x0001d80901007387 */ /* 0x000fe20000100800 */
[----:B------:R-:W-:-:S05]  /*bd40*/  IMAD R3, R7, UR7, RZ ;  /* 0x0000000707037c24 */ /* 0x000fca000f8e02ff */
[----:B------:R4:W-:Y:S04]  /*bd50*/  STL [R1+0x18c], R3 ;  /* 0x00018c0301007387 */ /* 0x0009e80000100800 */
[----:B------:R-:W-:Y:S01]  /*bd60*/  STL [R1+0x1b4], R5 ;  /* 0x0001b40501007387 */ /* 0x000fe20000100800 */
[----:B---3--:R-:W-:-:S05]  /*bd70*/  IMAD R2, R11, UR7, RZ ;  /* 0x000000070b027c24 */ /* 0x008fca000f8e02ff */
[----:B------:R5:W-:Y:S01]  /*bd80*/  STL [R1+0x188], R2 ;  /* 0x0001880201007387 */ /* 0x000be20000100800 */
[----:B----4-:R-:W-:Y:S02]  /*bd90*/  IMAD R3, R10, UR7, RZ ;  /* 0x000000070a037c24 */ /* 0x010fe4000f8e02ff */
[----:B-----5:R-:W-:-:S03]  /*bda0*/  IMAD R2, R24, UR7, RZ ;  /* 0x0000000718027c24 */ /* 0x020fc6000f8e02ff */
[----:B------:R0:W-:Y:S04]  /*bdb0*/  STL [R1+0x174], R3 ;  /* 0x0001740301007387 */ /* 0x0001e80000100800 */
[----:B------:R1:W-:Y:S01]  /*bdc0*/  STL [R1+0x170], R2 ;  /* 0x0001700201007387 */ /* 0x0003e20000100800 */
[----:B------:R-:W-:Y:S02]  /*bdd0*/  IMAD R6, R21, UR7, RZ ;  /* 0x0000000715067c24 */ /* 0x000fe4000f8e02ff */
[----:B0-----:R-:W-:-:S03]  /*bde0*/  IMAD R3, R20, UR7, RZ ;  /* 0x0000000714037c24 */ /* 0x001fc6000f8e02ff */
[----:B------:R0:W-:Y:S01]  /*bdf0*/  STL [R1+0x14c], R6 ;  /* 0x00014c0601007387 */ /* 0x0001e20000100800 */
[----:B-1----:R-:W-:-:S03]  /*be00*/  IMAD R2, R18, UR7, RZ ;  /* 0x0000000712027c24 */ /* 0x002fc6000f8e02ff */
[----:B------:R-:W-:Y:S01]  /*be10*/  STL [R1+0x148], R3 ;  /* 0x0001480301007387 */ /* 0x000fe20000100800 */
[----:B0-----:R-:W-:-:S03]  /*be20*/  IMAD R6, R19, UR7, RZ ;  /* 0x0000000713067c24 */ /* 0x001fc6000f8e02ff */
[----:B------:R-:W-:Y:S04]  /*be30*/  STL [R1+0x124], R2 ;  /* 0x0001240201007387 */ /* 0x000fe80000100800 */
[----:B------:R2:W-:Y:S02]  /*be40*/  STL [R1+0x120], R6 ;  /* 0x0001200601007387 */ /* 0x0005e40000100800 */
[----:B--2---:R-:W-:-:S04]  /*be50*/  IMAD.WIDE R6, R8, 0x2, R16 ;  /* 0x0000000208067825 */ /* 0x004fc800078e0210 */
[----:B------:R-:W-:Y:S02]  /*be60*/  IMAD R2, R25, UR7, RZ ;  /* 0x0000000719027c24 */ /* 0x000fe4000f8e02ff */
[----:B------:R-:W-:Y:S02]  /*be70*/  IMAD R3, R29, UR7, RZ ;  /* 0x000000071d037c24 */ /* 0x000fe4000f8e02ff */
[----:B------:R-:W2:Y:S04]  /*be80*/  LDL R29, [R1+0x214] ;  /* 0x00021400011d7983 */ /* 0x000ea80000100800 */
[----:B------:R-:W-:Y:S04]  /*be90*/  STL [R1+0xfc], R3 ;  /* 0x0000fc0301007387 */ /* 0x000fe80000100800 */
[----:B------:R-:W3:Y:S04]  /*bea0*/  LDL R13, [R1+0x220] ;  /* 0x00022000010d7983 */ /* 0x000ee80000100800 */
[----:B------:R0:W-:Y:S04]  /*beb0*/  STL [R1+0xf8], R2 ;  /* 0x0000f80201007387 */ /* 0x0001e80000100800 */
[----:B------:R-:W4:Y:S01]  /*bec0*/  LDL R12, [R1+0x1c4] ;  /* 0x0001c400010c7983 */ /* 0x000f220000100800 */
[----:B0-----:R-:W-:-:S03]  /*bed0*/  IMAD.WIDE R2, R4, 0x2, R16 ;  /* 0x0000000204027825 */ /* 0x001fc600078e0210 */
[----:B------:R0:W-:Y:S01]  /*bee0*/  STL.64 [R1+0xf38], R4 ;  /* 0x000f380401007387 */ /* 0x0001e20000100a00 */
[----:B------:R-:W-:-:S03]  /*bef0*/  IMAD.WIDE R10, R14, 0x2, R16 ;  /* 0x000000020e0a7825 */ /* 0x000fc600078e0210 */
[----:B0-----:R-:W5:Y:S04]  /*bf00*/  LDL R4, [R1+0x1d4] ;  /* 0x0001d40001047983 */ /* 0x001f680000100800 */
[----:B------:R-:W2:Y:S04]  /*bf10*/  LDL R5, [R1+0x1d0] ;  /* 0x0001d00001057983 */ /* 0x000ea80000100800 */
[----:B------:R0:W-:Y:S01]  /*bf20*/  STL.64 [R1+0xe50], R2 ;  /* 0x000e500201007387 */ /* 0x0001e20000100a00 */
[----:B------:R-:W-:-:S03]  /*bf30*/  IMAD.WIDE R18, R0, 0x2, R16 ;  /* 0x0000000200127825 */ /* 0x000fc600078e0210 */
[----:B0-----:R-:W2:Y:S04]  /*bf40*/  LDL R2, [R1+0x68] ;  /* 0x0000680001027983 */ /* 0x001ea80000100800 */
[----:B------:R-:W2:Y:S04]  /*bf50*/  LDL R3, [R1+0x78] ;  /* 0x0000780001037983 */ /* 0x000ea80000100800 */
[----:B------:R0:W-:Y:S01]  /*bf60*/  STL.64 [R1+0xf40], R8 ;  /* 0x000f400801007387 */ /* 0x0001e20000100a00 */
[----:B------:R-:W-:-:S03]  /*bf70*/  IMAD.WIDE R20, R22, 0x2, R16 ;  /* 0x0000000216147825 */ /* 0x000fc600078e0210 */
[----:B0-----:R-:W2:Y:S04]  /*bf80*/  LDL R8, [R1+0x1fc] ;  /* 0x0001fc0001087983 */ /* 0x001ea80000100800 */
[----:B------:R-:W2:Y:S04]  /*bf90*/  LDL R9, [R1+0x210] ;  /* 0x0002100001097983 */ /* 0x000ea80000100800 */
[----:B------:R0:W-:Y:S04]  /*bfa0*/  STL.64 [R1+0xe58], R6 ;  /* 0x000e580601007387 */ /* 0x0001e80000100a00 */
[----:B0-----:R-:W2:Y:S04]  /*bfb0*/  LDL R6, [R1+0x50] ;  /* 0x0000500001067983 */ /* 0x001ea80000100800 */
[----:B------:R-:W2:Y:S04]  /*bfc0*/  LDL R7, [R1+0x58] ;  /* 0x0000580001077983 */ /* 0x000ea80000100800 */
[----:B------:R0:W-:Y:S04]  /*bfd0*/  STL.64 [R1+0xf48], R14 ;  /* 0x000f480e01007387 */ /* 0x0001e80000100a00 */
[----:B0-----:R-:W2:Y:S04]  /*bfe0*/  LDL R14, [R1+0x30] ;  /* 0x00003000010e7983 */ /* 0x001ea80000100800 */
[----:B------:R-:W2:Y:S04]  /*bff0*/  LDL R15, [R1+0x40] ;  /* 0x00004000010f7983 */ /* 0x000ea80000100800 */
[----:B------:R0:W-:Y:S04]  /*c000*/  STL [R1+0xe80], R10 ;  /* 0x000e800a01007387 */ /* 0x0001e80000100800 */
[----:B0-----:R-:W2:Y:S04]  /*c010*/  LDL R10, [R1+0x20] ;  /* 0x00002000010a7983 */ /* 0x001ea80000100800 */
[----:B------:R0:W-:Y:S04]  /*c020*/  STL [R1+0xe48], R11 ;  /* 0x000e480b01007387 */ /* 0x0001e80000100800 */
[----:B0-----:R-:W2:Y:S04]  /*c030*/  LDL R11, [R1+0x1f8] ;  /* 0x0001f800010b7983 */ /* 0x001ea80000100800 */
[----:B------:R0:W-:Y:S04]  /*c040*/  STL.64 [R1+0xe60], R18 ;  /* 0x000e601201007387 */ /* 0x0001e80000100a00 */
[----:B0-----:R-:W2:Y:S04]  /*c050*/  LDL R18, [R1+0x1e8] ;  /* 0x0001e80001127983 */ /* 0x001ea80000100800 */
[----:B------:R-:W2:Y:S04]  /*c060*/  LDL R19, [R1+0x1ec] ;  /* 0x0001ec0001137983 */ /* 0x000ea80000100800 */
[----:B------:R0:W-:Y:S04]  /*c070*/  STL.64 [R1+0xf50], R22 ;  /* 0x000f501601007387 */ /* 0x0001e80000100a00 */
[----:B0-----:R-:W2:Y:S04]  /*c080*/  LDL R22, [R1+0x80] ;  /* 0x0000800001167983 */ /* 0x001ea80000100800 */
[----:B------:R-:W2:Y:S04]  /*c090*/  LDL R23, [R1+0xa4] ;  /* 0x0000a40001177983 */ /* 0x000ea80000100800 */
[----:B------:R0:W-:Y:S04]  /*c0a0*/  STL.64 [R1+0xe68], R20 ;  /* 0x000e681401007387 */ /* 0x0001e80000100a00 */
[----:B0-----:R-:W2:Y:S04]  /*c0b0*/  LDL R20, [R1+0x8] ;  /* 0x0000080001147983 */ /* 0x001ea80000100800 */
[----:B------:R-:W3:Y:S01]  /*c0c0*/  LDL R21, [R1+0x18] ;  /* 0x0000180001157983 */ /* 0x000ee20000100800 */
[----:B------:R-:W-:-:S02]  /*c0d0*/  IMAD R26, R26, UR7, RZ ;  /* 0x000000071a1a7c24 */ /* 0x000fc4000f8e02ff */
[----:B------:R-:W-:Y:S02]  /*c0e0*/  IMAD R28, R28, UR7, RZ ;  /* 0x000000071c1c7c24 */ /* 0x000fe4000f8e02ff */
[--C-:B------:R-:W-:Y:S01]  /*c0f0*/  IMAD.WIDE R24, R26, 0x2, R16.reuse ;  /* 0x000000021a187825 */ /* 0x100fe200078e0210 */
[----:B------:R-:W-:Y:S04]  /*c100*/  STL.64 [R1+0xf58], R26 ;  /* 0x000f581a01007387 */ /* 0x000fe80000100a00 */
[----:B------:R0:W-:Y:S02]  /*c110*/  STL.64 [R1+0xe70], R24 ;  /* 0x000e701801007387 */ /* 0x0001e40000100a00 */
[----:B0-----:R-:W-:-:S05]  /*c120*/  IMAD.WIDE R24, R28, 0x2, R16 ;  /* 0x000000021c187825 */ /* 0x001fca00078e0210 */
[----:B------:R3:W-:Y:S01]  /*c130*/  STL.64 [R1], R24 ;  /* 0x0000001801007387 */ /* 0x0007e20000100a00 */
[----:B--2---:R-:W-:-:S04]  /*c140*/  IMAD.WIDE R26, R20, 0x2, R16 ;  /* 0x00000002141a7825 */ /* 0x004fc800078e0210 */
[--C-:B---3--:R-:W-:Y:S01]  /*c150*/  IMAD.WIDE R24, R21, 0x2, R16.reuse ;  /* 0x0000000215187825 */ /* 0x108fe200078e0210 */
[----:B------:R0:W-:Y:S03]  /*c160*/  STL.64 [R1+0x10], R26 ;  /* 0x0000101a01007387 */ /* 0x0001e60000100a00 */
[--C-:B------:R-:W-:Y:S01]  /*c170*/  IMAD.WIDE R20, R10, 0x2, R16.reuse ;  /* 0x000000020a147825 */ /* 0x100fe200078e0210 */
[----:B------:R1:W-:Y:S04]  /*c180*/  STL.64 [R1+0x28], R24 ;  /* 0x0000281801007387 */ /* 0x0003e80000100a00 */
[----:B------:R2:W-:Y:S01]  /*c190*/  STL.64 [R1+0x38], R20 ;  /* 0x0000381401007387 */ /* 0x0005e20000100a00 */
[----:B0-----:R-:W-:-:S04]  /*c1a0*/  IMAD.WIDE R26, R14, 0x2, R16 ;  /* 0x000000020e1a7825 */ /* 0x001fc800078e0210 */
[--C-:B-1----:R-:W-:Y:S01]  /*c1b0*/  IMAD.WIDE R24, R15, 0x2, R16.reuse ;  /* 0x000000020f187825 */ /* 0x102fe200078e0210 */
[----:B------:R-:W-:Y:S03]  /*c1c0*/  STL.64 [R1+0x48], R26 ;  /* 0x0000481a01007387 */ /* 0x000fe60000100a00 */
[--C-:B--2---:R-:W-:Y:S01]  /*c1d0*/  IMAD.WIDE R20, R6, 0x2, R16.reuse ;  /* 0x0000000206147825 */ /* 0x104fe200078e0210 */
[----:B------:R0:W-:Y:S03]  /*c1e0*/  STL.64 [R1+0x60], R24 ;  /* 0x0000601801007387 */ /* 0x0001e60000100a00 */
[--C-:B------:R-:W-:Y:S01]  /*c1f0*/  IMAD.WIDE R14, R7, 0x2, R16.reuse ;  /* 0x00000002070e7825 */ /* 0x100fe200078e0210 */
[----:B------:R-:W-:Y:S03]  /*c200*/  STL.64 [R1+0x70], R20 ;  /* 0x0000701401007387 */ /* 0x000fe60000100a00 */
[--C-:B------:R-:W-:Y:S01]  /*c210*/  IMAD.WIDE R6, R2, 0x2, R16.reuse ;  /* 0x0000000202067825 */ /* 0x100fe200078e0210 */
[----:B------:R1:W-:Y:S03]  /*c220*/  STL.64 [R1+0x88], R14 ;  /* 0x0000880e01007387 */ /* 0x0003e60000100a00 */
[--C-:B------:R-:W-:Y:S01]  /*c230*/  IMAD.WIDE R2, R3, 0x2, R16.reuse ;  /* 0x0000000203027825 */ /* 0x100fe200078e0210 */
[----:B------:R-:W2:Y:S03]  /*c240*/  LDL R10, [R1+0x1c0] ;  /* 0x0001c000010a7983 */ /* 0x000ea60000100800 */
[--C-:B0-----:R-:W-:Y:S01]  /*c250*/  IMAD.WIDE R24, R22, 0x2, R16.reuse ;  /* 0x0000000216187825 */ /* 0x101fe200078e0210 */
[----:B------:R0:W-:Y:S03]  /*c260*/  STL.64 [R1+0x98], R6 ;  /* 0x0000980601007387 */ /* 0x0001e60000100a00 */
[--C-:B------:R-:W-:Y:S01]  /*c270*/  IMAD.WIDE R22, R23, 0x2, R16.reuse ;  /* 0x0000000217167825 */ /* 0x100fe200078e0210 */
[----:B-1----:R-:W3:Y:S03]  /*c280*/  LDL R14, [R1+0x224] ;  /* 0x00022400010e7983 */ /* 0x002ee60000100800 */
[--C-:B------:R-:W-:Y:S01]  /*c290*/  IMAD.WIDE R20, R18, 0x2, R16.reuse ;  /* 0x0000000212147825 */ /* 0x100fe200078e0210 */
[----:B------:R1:W-:Y:S03]  /*c2a0*/  STL.64 [R1+0xa8], R2 ;  /* 0x0000a80201007387 */ /* 0x0003e60000100a00 */
[--C-:B------:R-:W-:Y:S01]  /*c2b0*/  IMAD.WIDE R18, R19, 0x2, R16.reuse ;  /* 0x0000000213127825 */ /* 0x100fe200078e0210 */
[----:B------:R-:W3:Y:S04]  /*c2c0*/  LDL R15, [R1+0x230] ;  /* 0x00023000010f7983 */ /* 0x000ee80000100800 */
[----:B0-----:R-:W3:Y:S04]  /*c2d0*/  LDL R6, [R1+0x234] ;  /* 0x0002340001067983 */ /* 0x001ee80000100800 */
[----:B------:R-:W3:Y:S04]  /*c2e0*/  LDL R7, [R1+0x240] ;  /* 0x0002400001077983 */ /* 0x000ee80000100800 */
[----:B-1----:R-:W3:Y:S04]  /*c2f0*/  LDL R2, [R1+0x244] ;  /* 0x0002440001027983 */ /* 0x002ee80000100800 */
[----:B------:R-:W3:Y:S04]  /*c300*/  LDL R3, [R1+0x250] ;  /* 0x0002500001037983 */ /* 0x000ee80000100800 */
[----:B------:R-:W-:Y:S04]  /*c310*/  STL.64 [R1+0xb8], R24 ;  /* 0x0000b81801007387 */ /* 0x000fe80000100a00 */
[----:B------:R0:W-:Y:S04]  /*c320*/  STL.64 [R1+0xc8], R22 ;  /* 0x0000c81601007387 */ /* 0x0001e80000100a00 */
[----:B------:R1:W-:Y:S04]  /*c330*/  STL.64 [R1+0xd8], R20 ;  /* 0x0000d81401007387 */ /* 0x0003e80000100a00 */
[----:B------:R4:W-:Y:S01]  /*c340*/  STL.64 [R1+0xe8], R18 ;  /* 0x0000e81201007387 */ /* 0x0009e20000100a00 */
[----:B0-----:R-:W-:-:S04]  /*c350*/  IMAD.WIDE R22, R11, 0x2, R16 ;  /* 0x000000020b167825 */ /* 0x001fc800078e0210 */
[--C-:B-1----:R-:W-:Y:S01]  /*c360*/  IMAD.WIDE R20, R8, 0x2, R16.reuse ;  /* 0x0000000208147825 */ /* 0x102fe200078e0210 */
[----:B------:R-:W-:Y:S03]  /*c370*/  STL.64 [R1+0x100], R22 ;  /* 0x0001001601007387 */ /* 0x000fe60000100a00 */
[--C-:B----4-:R-:W-:Y:S01]  /*c380*/  IMAD.WIDE R18, R9, 0x2, R16.reuse ;  /* 0x0000000209127825 */ /* 0x110fe200078e0210 */
[----:B------:R-:W-:Y:S03]  /*c390*/  STL.64 [R1+0x110], R20 ;  /* 0x0001101401007387 */ /* 0x000fe60000100a00 */
[--C-:B-----5:R-:W-:Y:S01]  /*c3a0*/  IMAD.WIDE R8, R4, 0x2, R16.reuse ;  /* 0x0000000204087825 */ /* 0x120fe200078e0210 */
[----:B------:R0:W-:Y:S03]  /*c3b0*/  STL.64 [R1+0x128], R18 ;  /* 0x0001281201007387 */ /* 0x0001e60000100a00 */
[--C-:B------:R-:W-:Y:S01]  /*c3c0*/  IMAD.WIDE R4, R5, 0x2, R16.reuse ;  /* 0x0000000205047825 */ /* 0x100fe200078e0210 */
[----:B------:R1:W-:Y:S04]  /*c3d0*/  STL.64 [R1+0x138], R8 ;  /* 0x0001380801007387 */ /* 0x0003e80000100a00 */
[----:B------:R4:W-:Y:S01]  /*c3e0*/  STL.64 [R1+0x150], R4 ;  /* 0x0001500401007387 */ /* 0x0009e20000100a00 */
[----:B0-----:R-:W-:-:S04]  /*c3f0*/  IMAD.WIDE R18, R29, 0x2, R16 ;  /* 0x000000021d127825 */ /* 0x001fc800078e0210 */
[--C-:B-1----:R-:W-:Y:S01]  /*c400*/  IMAD.WIDE R8, R13, 0x2, R16.reuse ;  /* 0x000000020d087825 */ /* 0x102fe200078e0210 */
[----:B------:R-:W-:Y:S04]  /*c410*/  STL.64 [R1+0x160], R18 ;  /* 0x0001601201007387 */ /* 0x000fe80000100a00 */
[----:B------:R-:W5:Y:S01]  /*c420*/  LDL R25, [R1+0x254] ;  /* 0x0002540001197983 */ /* 0x000f620000100800 */
[----:B----4-:R-:W-:-:S03]  /*c430*/  IMAD.WIDE R4, R12, 0x2, R16 ;  /* 0x000000020c047825 */ /* 0x010fc600078e0210 */
[----:B------:R0:W-:Y:S04]  /*c440*/  STL.64 [R1+0x178], R8 ;  /* 0x0001780801007387 */ /* 0x0001e80000100a00 */
[----:B------:R-:W4:Y:S04]  /*c450*/  LDL R26, [R1+0x260] ;  /* 0x00026000011a7983 */ /* 0x000f280000100800 */
[----:B------:R1:W-:Y:S04]  /*c460*/  STL.64 [R1+0x190], R4 ;  /* 0x0001900401007387 */ /* 0x0003e80000100a00 */
[----:B------:R-:W4:Y:S04]  /*c470*/  LDL R27, [R1+0x264] ;  /* 0x00026400011b7983 */ /* 0x000f280000100800 */
[----:B------:R-:W4:Y:S04]  /*c480*/  LDL R20, [R1+0x270] ;  /* 0x0002700001147983 */ /* 0x000f280000100800 */
[----:B------:R-:W4:Y:S04]  /*c490*/  LDL R21, [R1+0x274] ;  /* 0x0002740001157983 */ /* 0x000f280000100800 */
[----:B0-----:R-:W4:Y:S04]  /*c4a0*/  LDL R8, [R1+0x298] ;  /* 0x0002980001087983 */ /* 0x001f280000100800 */
[----:B------:R-:W4:Y:S04]  /*c4b0*/  LDL R9, [R1+0x29c] ;  /* 0x00029c0001097983 */ /* 0x000f280000100800 */
[----:B-1----:R-:W4:Y:S04]  /*c4c0*/  LDL R4, [R1+0x2a8] ;  /* 0x0002a80001047983 */ /* 0x002f280000100800 */
[----:B------:R-:W4:Y:S04]  /*c4d0*/  LDL R5, [R1+0x2ac] ;  /* 0x0002ac0001057983 */ /* 0x000f280000100800 */
[----:B------:R-:W4:Y:S04]  /*c4e0*/  LDL R29, [R1+0x2b8] ;  /* 0x0002b800011d7983 */ /* 0x000f280000100800 */
[----:B------:R-:W4:Y:S04]  /*c4f0*/  LDL R13, [R1+0x2bc] ;  /* 0x0002bc00010d7983 */ /* 0x000f280000100800 */
[----:B------:R-:W4:Y:S01]  /*c500*/  LDL R12, [R1+0x2c8] ;  /* 0x0002c800010c7983 */ /* 0x000f220000100800 */
[----:B--2---:R-:W-:-:S04]  /*c510*/  IMAD.WIDE R22, R10, 0x2, R16 ;  /* 0x000000020a167825 */ /* 0x004fc800078e0210 */
[--C-:B---3--:R-:W-:Y:S01]  /*c520*/  IMAD.WIDE R10, R14, 0x2, R16.reuse ;  /* 0x000000020e0a7825 */ /* 0x108fe200078e0210 */
[----:B------:R-:W-:Y:S04]  /*c530*/  STL.64 [R1+0x1a0], R22 ;  /* 0x0001a01601007387 */ /* 0x000fe80000100a00 */
[----:B------:R0:W-:Y:S01]  /*c540*/  STL.64 [R1+0x1b8], R10 ;  /* 0x0001b80a01007387 */ /* 0x0001e20000100a00 */
[----:B------:R-:W-:-:S04]  /*c550*/  IMAD.WIDE R18, R15, 0x2, R16 ;  /* 0x000000020f127825 */ /* 0x000fc800078e0210 */
[--C-:B------:R-:W-:Y:S01]  /*c560*/  IMAD.WIDE R14, R6, 0x2, R16.reuse ;  /* 0x00000002060e7825 */ /* 0x100fe200078e0210 */
[----:B------:R1:W-:Y:S03]  /*c570*/  STL.64 [R1+0x1c8], R18 ;  /* 0x0001c81201007387 */ /* 0x0003e60000100a00 */
[--C-:B0-----:R-:W-:Y:S01]  /*c580*/  IMAD.WIDE R10, R7, 0x2, R16.reuse ;  /* 0x00000002070a7825 */ /* 0x101fe200078e0210 */
[----:B------:R-:W-:Y:S03]  /*c590*/  STL.64 [R1+0x1e0], R14 ;  /* 0x0001e00e01007387 */ /* 0x000fe60000100a00 */
[--C-:B------:R-:W-:Y:S01]  /*c5a0*/  IMAD.WIDE R6, R2, 0x2, R16.reuse ;  /* 0x0000000202067825 */ /* 0x100fe200078e0210 */
[----:B------:R0:W-:Y:S03]  /*c5b0*/  STL.64 [R1+0x1f0], R10 ;  /* 0x0001f00a01007387 */ /* 0x0001e60000100a00 */
[--C-:B------:R-:W-:Y:S01]  /*c5c0*/  IMAD.WIDE R2, R3, 0x2, R16.reuse ;  /* 0x0000000203027825 */ /* 0x100fe200078e0210 */
[----:B------:R-:W2:Y:S04]  /*c5d0*/  LDL R22, [R1+0x2cc] ;  /* 0x0002cc0001167983 */ /* 0x000ea80000100800 */
[----:B------:R3:W-:Y:S04]  /*c5e0*/  STL.64 [R1+0x208], R6 ;  /* 0x0002080601007387 */ /* 0x0007e80000100a00 */
[----:B------:R-:W2:Y:S04]  /*c5f0*/  LDL R23, [R1+0x2e0] ;  /* 0x0002e00001177983 */ /* 0x000ea80000100800 */
[----:B------:R0:W-:Y:S04]  /*c600*/  STL.64 [R1+0x218], R2 ;  /* 0x0002180201007387 */ /* 0x0001e80000100a00 */
[----:B-1----:R-:W2:Y:S04]  /*c610*/  LDL R18, [R1+0x2f0] ;  /* 0x0002f00001127983 */ /* 0x002ea80000100800 */
[----:B------:R-:W2:Y:S04]  /*c620*/  LDL R19, [R1+0x310] ;  /* 0x0003100001137983 */ /* 0x000ea80000100800 */
[----:B0-----:R-:W2:Y:S04]  /*c630*/  LDL R11, [R1+0x314] ;  /* 0x00031400010b7983 */ /* 0x001ea80000100800 */
[----:B------:R-:W2:Y:S04]  /*c640*/  LDL R10, [R1+0x318] ;  /* 0x00031800010a7983 */ /* 0x000ea80000100800 */
[----:B------:R-:W2:Y:S04]  /*c650*/  LDL R14, [R1+0x31c] ;  /* 0x00031c00010e7983 */ /* 0x000ea80000100800 */
[----:B------:R-:W2:Y:S04]  /*c660*/  LDL R15, [R1+0x320] ;  /* 0x00032000010f7983 */ /* 0x000ea80000100800 */
[----:B---3--:R-:W3:Y:S04]  /*c670*/  LDL R6, [R1+0x324] ;  /* 0x0003240001067983 */ /* 0x008ee80000100800 */
[----:B------:R-:W3:Y:S04]  /*c680*/  LDL R7, [R1+0x328] ;  /* 0x0003280001077983 */ /* 0x000ee80000100800 */
[----:B------:R-:W3:Y:S01]  /*c690*/  LDL R2, [R1+0x32c] ;  /* 0x00032c0001027983 */ /* 0x000ee20000100800 */
[----:B-----5:R-:W-:-:S03]  /*c6a0*/  IMAD.WIDE R24, R25, 0x2, R16 ;  /* 0x0000000219187825 */ /* 0x020fc600078e0210 */
[----:B------:R-:W5:Y:S04]  /*c6b0*/  LDL R3, [R1+0x330] ;  /* 0x0003300001037983 */ /* 0x000f680000100800 */
[----:B------:R4:W-:Y:S02]  /*c6c0*/  STL.64 [R1+0x228], R24 ;  /* 0x0002281801007387 */ /* 0x0009e40000100a00 */
[----:B----4-:R-:W-:-:S05]  /*c6d0*/  IMAD.WIDE R24, R26, 0x2, R16 ;  /* 0x000000021a187825 */ /* 0x010fca00078e0210 */
[----:B------:R0:W-:Y:S02]  /*c6e0*/  STL.64 [R1+0x238], R24 ;  /* 0x0002381801007387 */ /* 0x0001e40000100a00 */
[----:B0-----:R-:W-:-:S04]  /*c6f0*/  IMAD.WIDE R24, R27, 0x2, R16 ;  /* 0x000000021b187825 */ /* 0x001fc800078e0210 */
[--C-:B------:R-:W-:Y:S01]  /*c700*/  IMAD.WIDE R26, R20, 0x2, R16.reuse ;  /* 0x00000002141a7825 */ /* 0x100fe200078e0210 */
[----:B------:R0:W-:Y:S03]  /*c710*/  STL.64 [R1+0x248], R24 ;  /* 0x0002481801007387 */ /* 0x0001e60000100a00 */
[--C-:B------:R-:W-:Y:S01]  /*c720*/  IMAD.WIDE R20, R21, 0x2, R16.reuse ;  /* 0x0000000215147825 */ /* 0x100fe200078e0210 */
[----:B------:R-:W-:Y:S04]  /*c730*/  STL.64 [R1+0x258], R26 ;  /* 0x0002581a01007387 */ /* 0x000fe80000100a00 */
[----:B------:R1:W-:Y:S01]  /*c740*/  STL.64 [R1+0x268], R20 ;  /* 0x0002681401007387 */ /* 0x0003e20000100a00 */
[----:B0-----:R-:W-:-:S04]  /*c750*/  IMAD.WIDE R24, R8, 0x2, R16 ;  /* 0x0000000208187825 */ /* 0x001fc800078e0210 */
[--C-:B------:R-:W-:Y:S01]  /*c760*/  IMAD.WIDE R8, R9, 0x2, R16.reuse ;  /* 0x0000000209087825 */ /* 0x100fe200078e0210 */
[----:B------:R-:W-:Y:S03]  /*c770*/  STL.64 [R1+0x290], R24 ;  /* 0x0002901801007387 */ /* 0x000fe60000100a00 */
[--C-:B-1----:R-:W-:Y:S01]  /*c780*/  IMAD.WIDE R20, R4, 0x2, R16.reuse ;  /* 0x0000000204147825 */ /* 0x102fe200078e0210 */
[----:B------:R0:W-:Y:S03]  /*c790*/  STL.64 [R1+0x2a0], R8 ;  /* 0x0002a00801007387 */ /* 0x0001e60000100a00 */
[--C-:B------:R-:W-:Y:S01]  /*c7a0*/  IMAD.WIDE R4, R5, 0x2, R16.reuse ;  /* 0x0000000205047825 */ /* 0x100fe200078e0210 */
[----:B------:R1:W-:Y:S04]  /*c7b0*/  STL.64 [R1+0x2b0], R20 ;  /* 0x0002b01401007387 */ /* 0x0003e80000100a00 */
[----:B------:R4:W-:Y:S01]  /*c7c0*/  STL.64 [R1+0x2c0], R4 ;  /* 0x0002c00401007387 */ /* 0x0009e20000100a00 */
[----:B0-----:R-:W-:-:S04]  /*c7d0*/  IMAD.WIDE R8, R29, 0x2, R16 ;  /* 0x000000021d087825 */ /* 0x001fc800078e0210 */
[--C-:B-1----:R-:W-:Y:S01]  /*c7e0*/  IMAD.WIDE R20, R13, 0x2, R16.reuse ;  /* 0x000000020d147825 */ /* 0x102fe200078e0210 */
[----:B------:R0:W-:Y:S03]  /*c7f0*/  STL.64 [R1+0x2d8], R8 ;  /* 0x0002d80801007387 */ /* 0x0001e60000100a00 */
[--C-:B----4-:R-:W-:Y:S01]  /*c800*/  IMAD.WIDE R4, R12, 0x2, R16.reuse ;  /* 0x000000020c047825 */ /* 0x110fe200078e0210 */
[----:B0-----:R-:W4:Y:S04]  /*c810*/  LDL R8, [R1+0x334] ;  /* 0x0003340001087983 */ /* 0x001f280000100800 */
[----:B------:R-:W-:Y:S04]  /*c820*/  STL.64 [R1+0x2e8], R20 ;  /* 0x0002e81401007387 */ /* 0x000fe80000100a00 */
[----:B------:R-:W4:Y:S04]  /*c830*/  LDL R9, [R1+0x338] ;  /* 0x0003380001097983 */ /* 0x000f280000100800 */
[----:B------:R0:W-:Y:S04]  /*c840*/  STL.64 [R1+0x300], R4 ;  /* 0x0003000401007387 */ /* 0x0001e80000100a00 */
[----:B------:R-:W4:Y:S04]  /*c850*/  LDL R29, [R1+0x344] ;  /* 0x00034400011d7983 */ /* 0x000f280000100800 */
[----:B------:R-:W4:Y:S04]  /*c860*/  LDL R13, [R1+0x348] ;  /* 0x00034800010d7983 */ /* 0x000f280000100800 */
[----:B0-----:R-:W4:Y:S04]  /*c870*/  LDL R4, [R1+0x33c] ;  /* 0x00033c0001047983 */ /* 0x001f280000100800 */
[----:B------:R-:W4:Y:S04]  /*c880*/  LDL R5, [R1+0x340] ;  /* 0x0003400001057983 */ /* 0x000f280000100800 */
[----:B------:R-:W4:Y:S01]  /*c890*/  LDL R12, [R1+0x34c] ;  /* 0x00034c00010c7983 */ /* 0x000f220000100800 */
[----:B--2---:R-:W-:-:S04]  /*c8a0*/  IMAD.WIDE R26, R22, 0x2, R16 ;  /* 0x00000002161a7825 */ /* 0x004fc800078e0210 */
[--C-:B------:R-:W-:Y:S01]  /*c8b0*/  IMAD.WIDE R24, R23, 0x2, R16.reuse ;  /* 0x0000000217187825 */ /* 0x100fe200078e0210 */
[----:B------:R-:W-:Y:S03]  /*c8c0*/  STL.64 [R1+0x608], R26 ;  /* 0x0006081a01007387 */ /* 0x000fe60000100a00 */
[--C-:B------:R-:W-:Y:S01]  /*c8d0*/  IMAD.WIDE R20, R18, 0x2, R16.reuse ;  /* 0x0000000212147825 */ /* 0x100fe200078e0210 */
[----:B------:R-:W-:Y:S03]  /*c8e0*/  STL.64 [R1+0x618], R24 ;  /* 0x0006181801007387 */ /* 0x000fe60000100a00 */
        /* <DEDUP_REMOVED lines=10> */
[--C-:B---3--:R-:W-:Y:S01]  /*c990*/  IMAD.WIDE R14, R6, 0x2, R16.reuse ;  /* 0x00000002060e7825 */ /* 0x108fe200078e0210 */
[----:B------:R1:W-:Y:S04]  /*c9a0*/  STL.64 [R1+0x678], R18 ;  /* 0x0006781201007387 */ /* 0x0003e80000100a00 */
[----:B------:R-:W-:Y:S01]  /*c9b0*/  STL.64 [R1+0x688], R14 ;  /* 0x0006880e01007387 */ /* 0x000fe20000100a00 */
[----:B0-----:R-:W-:-:S04]  /*c9c0*/  IMAD.WIDE R10, R7, 0x2, R16 ;  /* 0x00000002070a7825 */ /* 0x001fc800078e0210 */
[--C-:B------:R-:W-:Y:S01]  /*c9d0*/  IMAD.WIDE R6, R2, 0x2, R16.reuse ;  /* 0x0000000202067825 */ /* 0x100fe200078e0210 */
[----:B------:R0:W-:Y:S04]  /*c9e0*/  STL.64 [R1+0x698], R10 ;  /* 0x0006980a01007387 */ /* 0x0001e80000100a00 */
[----:B------:R-:W2:Y:S01]  /*c9f0*/  LDL R25, [R1+0x350] ;  /* 0x0003500001197983 */ /* 0x000ea20000100800 */
[----:B-----5:R-:W-:-:S03]  /*ca00*/  IMAD.WIDE R2, R3, 0x2, R16 ;  /* 0x0000000203027825 */ /* 0x020fc600078e0210 */
[----:B------:R3:W-:Y:S04]  /*ca10*/  STL.64 [R1+0x6a8], R6 ;  /* 0x0006a80601007387 */ /* 0x0007e80000100a00 */
[----:B------:R-:W5:Y:S04]  /*ca20*/  LDL R26, [R1+0x354] ;  /* 0x00035400011a7983 */ /* 0x000f680000100800 */
[----:B------:R0:W-:Y:S04]  /*ca30*/  STL.64 [R1+0x6b8], R2 ;  /* 0x0006b80201007387 */ /* 0x0001e80000100a00 */
[----:B------:R-:W5:Y:S04]  /*ca40*/  LDL R27, [R1+0x358] ;  /* 0x00035800011b7983 */ /* 0x000f680000100800 */
[----:B------:R-:W5:Y:S04]  /*ca50*/  LDL R20, [R1+0x35c] ;  /* 0x00035c0001147983 */ /* 0x000f680000100800 */
[----:B------:R-:W5:Y:S04]  /*ca60*/  LDL R21, [R1+0x360] ;  /* 0x0003600001157983 */ /* 0x000f680000100800 */
[----:B-1----:R-:W5:Y:S04]  /*ca70*/  LDL R19, [R1+0x364] ;  /* 0x0003640001137983 */ /* 0x002f680000100800 */
[----:B0-----:R-:W5:Y:S04]  /*ca80*/  LDL R11, [R1+0x368] ;  /* 0x00036800010b7983 */ /* 0x001f680000100800 */
[----:B------:R-:W5:Y:S04]  /*ca90*/  LDL R10, [R1+0x36c] ;  /* 0x00036c00010a7983 */ /* 0x000f680000100800 */
[----:B---3--:R-:W3:Y:S04]  /*caa0*/  LDL R6, [R1+0x370] ;  /* 0x0003700001067983 */ /* 0x008ee80000100800 */
[----:B------:R-:W3:Y:S04]  /*cab0*/  LDL R7, [R1+0x374] ;  /* 0x0003740001077983 */ /* 0x000ee80000100800 */
[----:B------:R-:W3:Y:S04]  /*cac0*/  LDL R2, [R1+0x378] ;  /* 0x0003780001027983 */ /* 0x000ee80000100800 */
[----:B------:R-:W3:Y:S01]  /*cad0*/  LDL R3, [R1+0x37c] ;  /* 0x00037c0001037983 */ /* 0x000ee20000100800 */
[----:B----4-:R-:W-:-:S04]  /*cae0*/  IMAD.WIDE R22, R8, 0x2, R16 ;  /* 0x0000000208167825 */ /* 0x010fc800078e0210 */
[--C-:B------:R-:W-:Y:S01]  /*caf0*/  IMAD.WIDE R14, R9, 0x2, R16.reuse ;  /* 0x00000002090e7825 */ /* 0x100fe200078e0210 */
[----:B------:R-:W-:Y:S04]  /*cb00*/  STL.64 [R1+0x6c8], R22 ;  /* 0x0006c81601007387 */ /* 0x000fe80000100a00 */
[----:B------:R0:W-:Y:S01]  /*cb10*/  STL.64 [R1+0x6d8], R14 ;  /* 0x0006d80e01007387 */ /* 0x0001e20000100a00 */
[----:B------:R-:W-:-:S04]  /*cb20*/  IMAD.WIDE R8, R4, 0x2, R16 ;  /* 0x0000000204087825 */ /* 0x000fc800078e0210 */
[--C-:B------:R-:W-:Y:S01]  /*cb30*/  IMAD.WIDE R4, R5, 0x2, R16.reuse ;  /* 0x0000000205047825 */ /* 0x100fe200078e0210 */
[----:B------:R1:W-:Y:S03]  /*cb40*/  STL.64 [R1+0x6e8], R8 ;  /* 0x0006e80801007387 */ /* 0x0003e60000100a00 */
[--C-:B0-----:R-:W-:Y:S01]  /*cb50*/  IMAD.WIDE R14, R29, 0x2, R16.reuse ;  /* 0x000000021d0e7825 */ /* 0x101fe200078e0210 */
[----:B------:R0:W-:Y:S04]  /*cb60*/  STL.64 [R1+0x6f8], R4 ;  /* 0x0006f80401007387 */ /* 0x0001e80000100a00 */
[----:B------:R4:W-:Y:S01]  /*cb70*/  STL.64 [R1+0x708], R14 ;  /* 0x0007080e01007387 */ /* 0x0009e20000100a00 */
[----:B-1----:R-:W-:-:S03]  /*cb80*/  IMAD.WIDE R8, R13, 0x2, R16 ;  /* 0x000000020d087825 */ /* 0x002fc600078e0210 */
[----:B------:R-:W3:Y:S01]  /*cb90*/  LDL R22, [R1+0x380] ;  /* 0x0003800001167983 */ /* 0x000ee20000100800 */
[----:B0-----:R-:W-:-:S03]  /*cba0*/  IMAD.WIDE R4, R12, 0x2, R16 ;  /* 0x000000020c047825 */ /* 0x001fc600078e0210 */
[----:B------:R0:W-:Y:S04]  /*cbb0*/  STL.64 [R1+0x718], R8 ;  /* 0x0007180801007387 */ /* 0x0001e80000100a00 */
[----:B------:R-:W3:Y:S04]  /*cbc0*/  LDL R23, [R1+0x384] ;  /* 0x0003840001177983 */ /* 0x000ee80000100800 */
[----:B------:R1:W-:Y:S04]  /*cbd0*/  STL.64 [R1+0x728], R4 ;  /* 0x0007280401007387 */ /* 0x0003e80000100a00 */
[----:B------:R-:W3:Y:S04]  /*cbe0*/  LDL R18, [R1+0x388] ;  /* 0x0003880001127983 */ /* 0x000ee80000100800 */
[----:B----4-:R-:W4:Y:S04]  /*cbf0*/  LDL R14, [R1+0x38c] ;  /* 0x00038c00010e7983 */ /* 0x010f280000100800 */
        /* <DEDUP_REMOVED lines=8> */
[----:B--2---:R-:W-:-:S05]  /*cc80*/  IMAD.WIDE R24, R25, 0x2, R16 ;  /* 0x0000000219187825 */ /* 0x004fca00078e0210 */
[----:B------:R5:W-:Y:S02]  /*cc90*/  STL.64 [R1+0x738], R24 ;  /* 0x0007381801007387 */ /* 0x000be40000100a00 */
[----:B-----5:R-:W-:-:S05]  /*cca0*/  IMAD.WIDE R24, R26, 0x2, R16 ;  /* 0x000000021a187825 */ /* 0x020fca00078e0210 */
[----:B------:R0:W-:Y:S02]  /*ccb0*/  STL.64 [R1+0x748], R24 ;  /* 0x0007481801007387 */ /* 0x0001e40000100a00 */
[----:B0-----:R-:W-:-:S04]  /*ccc0*/  IMAD.WIDE R24, R27, 0x2, R16 ;  /* 0x000000021b187825 */ /* 0x001fc800078e0210 */
[--C-:B------:R-:W-:Y:S01]  /*ccd0*/  IMAD.WIDE R26, R20, 0x2, R16.reuse ;  /* 0x00000002141a7825 */ /* 0x100fe200078e0210 */
[----:B------:R0:W-:Y:S04]  /*cce0*/  STL.64 [R1+0x758], R24 ;  /* 0x0007581801007387 */ /* 0x0001e80000100a00 */
[----:B------:R1:W-:Y:S01]  /*ccf0*/  STL.64 [R1+0x768], R26 ;  /* 0x0007681a01007387 */ /* 0x0003e20000100a00 */
[----:B0-----:R-:W-:-:S04]  /*cd00*/  IMAD.WIDE R24, R21, 0x2, R16 ;  /* 0x0000000215187825 */ /* 0x001fc800078e0210 */
[--C-:B------:R-:W-:Y:S01]  /*cd10*/  IMAD.WIDE R20, R19, 0x2, R16.reuse ;  /* 0x0000000213147825 */ /* 0x100fe200078e0210 */
[----:B------:R0:W-:Y:S03]  /*cd20*/  STL.64 [R1+0x778], R24 ;  /* 0x0007781801007387 */ /* 0x0001e60000100a00 */
[--C-:B-1----:R-:W-:Y:S01]  /*cd30*/  IMAD.WIDE R26, R11, 0x2, R16.reuse ;  /* 0x000000020b1a7825 */ /* 0x102fe200078e0210 */
[----:B------:R3:W-:Y:S04]  /*cd40*/  STL.64 [R1+0x788], R20 ;  /* 0x0007881401007387 */ /* 0x0007e80000100a00 */
[----:B------:R-:W-:Y:S01]  /*cd50*/  STL.64 [R1+0x798], R26 ;  /* 0x0007981a01007387 */ /* 0x000fe20000100a00 */
[----:B0-----:R-:W-:-:S04]  /*cd60*/  IMAD.WIDE R24, R10, 0x2, R16 ;  /* 0x000000020a187825 */ /* 0x001fc800078e0210 */
[--C-:B---3--:R-:W-:Y:S01]  /*cd70*/  IMAD.WIDE R20, R6, 0x2, R16.reuse ;  /* 0x0000000206147825 */ /* 0x108fe200078e0210 */
[----:B------:R-:W-:Y:S03]  /*cd80*/  STL.64 [R1+0x7a8], R24 ;  /* 0x0007a81801007387 */ /* 0x000fe60000100a00 */
[--C-:B------:R-:W-:Y:S01]  /*cd90*/  IMAD.WIDE R10, R7, 0x2, R16.reuse ;  /* 0x00000002070a7825 */ /* 0x100fe200078e0210 */
[----:B------:R-:W-:Y:S03]  /*cda0*/  STL.64 [R1+0x7b8], R20 ;  /* 0x0007b81401007387 */ /* 0x000fe60000100a00 */
[--C-:B------:R-:W-:Y:S01]  /*cdb0*/  IMAD.WIDE R6, R2, 0x2, R16.reuse ;  /* 0x0000000202067825 */ /* 0x100fe200078e0210 */
[----:B------:R0:W-:Y:S03]  /*cdc0*/  STL.64 [R1+0x7c8], R10 ;  /* 0x0007c80a01007387 */ /* 0x0001e60000100a00 */
[--C-:B------:R-:W-:Y:S01]  /*cdd0*/  IMAD.WIDE R2, R3, 0x2, R16.reuse ;  /* 0x0000000203027825 */ /* 0x100fe200078e0210 */
[----:B------:R-:W2:Y:S04]  /*cde0*/  LDL R19, [R1+0x3b0] ;  /* 0x0003b00001137983 */ /* 0x000ea80000100800 */
[----:B------:R1:W-:Y:S04]  /*cdf0*/  STL.64 [R1+0x7d8], R6 ;  /* 0x0007d80601007387 */ /* 0x0003e80000100a00 */
[----:B0-----:R-:W3:Y:S04]  /*ce00*/  LDL R11, [R1+0x3b4] ;  /* 0x0003b400010b7983 */ /* 0x001ee80000100800 */
[----:B------:R0:W-:Y:S04]  /*ce10*/  STL.64 [R1+0x7e8], R2 ;  /* 0x0007e80201007387 */ /* 0x0001e80000100a00 */
[----:B------:R-:W5:Y:S04]  /*ce20*/  LDL R10, [R1+0x3b8] ;  /* 0x0003b800010a7983 */ /* 0x000f680000100800 */
[----:B-1----:R-:W5:Y:S04]  /*ce30*/  LDL R6, [R1+0x3bc] ;  /* 0x0003bc0001067983 */ /* 0x002f680000100800 */
[----:B------:R-:W5:Y:S04]  /*ce40*/  LDL R7, [R1+0x3c0] ;  /* 0x0003c00001077983 */ /* 0x000f680000100800 */
[----:B0-----:R-:W5:Y:S04]  /*ce50*/  LDL R2, [R1+0x3c4] ;  /* 0x0003c40001027983 */ /* 0x001f680000100800 */
[----:B------:R-:W5:Y:S01]  /*ce60*/  LDL R3, [R1+0x3c8] ;  /* 0x0003c80001037983 */ /* 0x000f620000100800 */
[----:B------:R-:W-:-:S04]  /*ce70*/  IMAD.WIDE R24, R22, 0x2, R16 ;  /* 0x0000000216187825 */ /* 0x000fc800078e0210 */
[--C-:B------:R-:W-:Y:S01]  /*ce80*/  IMAD.WIDE R22, R23, 0x2, R16.reuse ;  /* 0x0000000217167825 */ /* 0x100fe200078e0210 */
[----:B------:R4:W-:Y:S03]  /*ce90*/  STL.64 [R1+0x7f8], R24 ;  /* 0x0007f81801007387 */ /* 0x0009e60000100a00 */
[--C-:B------:R-:W-:Y:S01]  /*cea0*/  IMAD.WIDE R20, R18, 0x2, R16.reuse ;  /* 0x0000000212147825 */ /* 0x100fe200078e0210 */
[----:B------:R0:W-:Y:S03]  /*ceb0*/  STL.64 [R1+0x808], R22 ;  /* 0x0008081601007387 */ /* 0x0001e60000100a00 */
[--C-:B----4-:R-:W-:Y:S01]  /*cec0*/  IMAD.WIDE R24, R14, 0x2, R16.reuse ;  /* 0x000000020e187825 */ /* 0x110fe200078e0210 */
[----:B------:R1:W-:Y:S03]  /*ced0*/  STL.64 [R1+0x818], R20 ;  /* 0x0008181401007387 */ /* 0x0003e60000100a00 */
[--C-:B0-----:R-:W-:Y:S01]  /*cee0*/  IMAD.WIDE R22, R15, 0x2, R16.reuse ;  /* 0x000000020f167825 */ /* 0x101fe200078e0210 */
[----:B------:R-:W-:Y:S03]  /*cef0*/  STL.64 [R1+0x828], R24 ;  /* 0x0008281801007387 */ /* 0x000fe60000100a00 */
[----:B------:R-:W-:-:S04]  /*cf00*/  IMAD.WIDE R14, R9, 0x2, R16 ;  /* 0x00000002090e7825 */ /* 0x000fc800078e0210 */
[--C-:B-1----:R-:W-:Y:S01]  /*cf10*/  IMAD.WIDE R20, R8, 0x2, R16.reuse ;  /* 0x0000000208147825 */ /* 0x102fe200078e0210 */
[----:B------:R-:W-:Y:S03]  /*cf20*/  STL.64 [R1+0x838], R22 ;  /* 0x0008381601007387 */ /* 0x000fe60000100a00 */
[--C-:B------:R-:W-:Y:S01]  /*cf30*/  IMAD.WIDE R8, R4, 0x2, R16.reuse ;  /* 0x0000000204087825 */ /* 0x100fe200078e0210 */
[----:B------:R-:W-:Y:S03]  /*cf40*/  STL.64 [R1+0x848], R20 ;  /* 0x0008481401007387 */ /* 0x000fe60000100a00 */
[--C-:B------:R-:W-:Y:S01]  /*cf50*/  IMAD.WIDE R4, R5, 0x2, R16.reuse ;  /* 0x0000000205047825 */ /* 0x100fe200078e0210 */
[----:B------:R0:W-:Y:S04]  /*cf60*/  STL.64 [R1+0x858], R14 ;  /* 0x0008580e01007387 */ /* 0x0001e80000100a00 */
[----:B------:R1:W-:Y:S04]  /*cf70*/  STL.64 [R1+0x868], R8 ;  /* 0x0008680801007387 */ /* 0x0003e80000100a00 */
[----:B------:R4:W-:Y:S01]  /*cf80*/  STL.64 [R1+0x878], R4 ;  /* 0x0008780401007387 */ /* 0x0009e20000100a00 */
[----:B0-----:R-:W-:-:S04]  /*cf90*/  IMAD.WIDE R14, R29, 0x2, R16 ;  /* 0x000000021d0e7825 */ /* 0x001fc800078e0210 */
[--C-:B-1----:R-:W-:Y:S01]  /*cfa0*/  IMAD.WIDE R8, R13, 0x2, R16.reuse ;  /* 0x000000020d087825 */ /* 0x102fe200078e0210 */
[----:B------:R0:W-:Y:S04]  /*cfb0*/  STL.64 [R1+0x888], R14 ;  /* 0x0008880e01007387 */ /* 0x0001e80000100a00 */
[----:B------:R-:W5:Y:S01]  /*cfc0*/  LDL R27, [R1+0x3cc] ;  /* 0x0003cc00011b7983 */ /* 0x000f620000100800 */
[----:B----4-:R-:W-:-:S03]  /*cfd0*/  IMAD.WIDE R4, R12, 0x2, R16 ;  /* 0x000000020c047825 */ /* 0x010fc600078e0210 */
[----:B------:R1:W-:Y:S04]  /*cfe0*/  STL.64 [R1+0x898], R8 ;  /* 0x0008980801007387 */ /* 0x0003e80000100a00 */
[----:B------:R-:W4:Y:S04]  /*cff0*/  LDL R22, [R1+0x3d0] ;  /* 0x0003d00001167983 */ /* 0x000f280000100800 */
[----:B------:R1:W-:Y:S04]  /*d000*/  STL.64 [R1+0x8a8], R4 ;  /* 0x0008a80401007387 */ /* 0x0003e80000100a00 */
[----:B------:R-:W4:Y:S04]  /*d010*/  LDL R23, [R1+0x3d4] ;  /* 0x0003d40001177983 */ /* 0x000f280000100800 */
[----:B0-----:R-:W4:Y:S04]  /*d020*/  LDL R14, [R1+0x3d8] ;  /* 0x0003d800010e7983 */ /* 0x001f280000100800 */
[----:B------:R-:W4:Y:S04]  /*d030*/  LDL R15, [R1+0x3dc] ;  /* 0x0003dc00010f7983 */ /* 0x000f280000100800 */
[----:B-1----:R-:W4:Y:S04]  /*d040*/  LDL R8, [R1+0x30c] ;  /* 0x00030c0001087983 */ /* 0x002f280000100800 */
[----:B------:R-:W4:Y:S04]  /*d050*/  LDL R9, [R1+0x2fc] ;  /* 0x0002fc0001097983 */ /* 0x000f280000100800 */
[----:B------:R-:W4:Y:S04]  /*d060*/  LDL R4, [R1+0x2f8] ;  /* 0x0002f80001047983 */ /* 0x000f280000100800 */
[----:B------:R-:W4:Y:S04]  /*d070*/  LDL R5, [R1+0x2d4] ;  /* 0x0002d40001057983 */ /* 0x000f280000100800 */
[----:B------:R-:W4:Y:S04]  /*d080*/  LDL R29, [R1+0x2d0] ;  /* 0x0002d000011d7983 */ /* 0x000f280000100800 */
[----:B------:R-:W4:Y:S04]  /*d090*/  LDL R13, [R1+0x28c] ;  /* 0x00028c00010d7983 */ /* 0x000f280000100800 */
[----:B------:R-:W4:Y:S01]  /*d0a0*/  LDL R12, [R1+0x280] ;  /* 0x00028000010c7983 */ /* 0x000f220000100800 */
[----:B--2---:R-:W-:-:S05]  /*d0b0*/  IMAD.WIDE R18, R19, 0x2, R16 ;  /* 0x0000000213127825 */ /* 0x004fca00078e0210 */
[----:B------:R0:W-:Y:S01]  /*d0c0*/  STL.64 [R1+0x8b8], R18 ;  /* 0x0008b81201007387 */ /* 0x0001e20000100a00 */
[----:B---3--:R-:W-:-:S04]  /*d0d0*/  IMAD.WIDE R24, R11, 0x2, R16 ;  /* 0x000000020b187825 */ /* 0x008fc800078e0210 */
[--C-:B-----5:R-:W-:Y:S01]  /*d0e0*/  IMAD.WIDE R20, R10, 0x2, R16.reuse ;  /* 0x000000020a147825 */ /* 0x120fe200078e0210 */
[----:B------:R-:W-:Y:S03]  /*d0f0*/  STL.64 [R1+0x8c8], R24 ;  /* 0x0008c81801007387 */ /* 0x000fe60000100a00 */
[--C-:B0-----:R-:W-:Y:S01]  /*d100*/  IMAD.WIDE R18, R6, 0x2, R16.reuse ;  /* 0x0000000206127825 */ /* 0x101fe200078e0210 */
[----:B------:R-:W-:Y:S03]  /*d110*/  STL.64 [R1+0x8d8], R20 ;  /* 0x0008d81401007387 */ /* 0x000fe60000100a00 */
[--C-:B------:R-:W-:Y:S01]  /*d120*/  IMAD.WIDE R10, R7, 0x2, R16.reuse ;  /* 0x00000002070a7825 */ /* 0x100fe200078e0210 */
[----:B------:R-:W-:Y:S03]  /*d130*/  STL.64 [R1+0x8e8], R18 ;  /* 0x0008e81201007387 */ /* 0x000fe60000100a00 */
[--C-:B------:R-:W-:Y:S01]  /*d140*/  IMAD.WIDE R6, R2, 0x2, R16.reuse ;  /* 0x0000000202067825 */ /* 0x100fe200078e0210 */
[----:B------:R0:W-:Y:S03]  /*d150*/  STL.64 [R1+0x8f8], R10 ;  /* 0x0008f80a01007387 */ /* 0x0001e60000100a00 */
[--C-:B------:R-:W-:Y:S01]  /*d160*/  IMAD.WIDE R2, R3, 0x2, R16.reuse ;  /* 0x0000000203027825 */ /* 0x100fe200078e0210 */
[----:B0-----:R-:W2:Y:S04]  /*d170*/  LDL.LU R10, [R1+0x1b0] ;  /* 0x0001b000010a7983 */ /* 0x001ea80000300800 */
[----:B------:R0:W-:Y:S04]  /*d180*/  STL.64 [R1+0x908], R6 ;  /* 0x0009080601007387 */ /* 0x0001e80000100a00 */
[----:B------:R-:W3:Y:S04]  /*d190*/  LDL.LU R24, [R1+0x18c] ;  /* 0x00018c0001187983 */ /* 0x000ee80000300800 */
[----:B------:R1:W-:Y:S04]  /*d1a0*/  STL.64 [R1+0x918], R2 ;  /* 0x0009180201007387 */ /* 0x0003e80000100a00 */
[----:B------:R-:W5:Y:S04]  /*d1b0*/  LDL.LU R25, [R1+0x188] ;  /* 0x0001880001197983 */ /* 0x000f680000300800 */
[----:B------:R-:W2:Y:S04]  /*d1c0*/  LDL.LU R20, [R1+0x174] ;  /* 0x0001740001147983 */ /* 0x000ea80000300800 */
[----:B------:R-:W2:Y:S04]  /*d1d0*/  LDL.LU R21, [R1+0x170] ;  /* 0x0001700001157983 */ /* 0x000ea80000300800 */
[----:B------:R-:W2:Y:S04]  /*d1e0*/  LDL.LU R18, [R1+0x14c] ;  /* 0x00014c0001127983 */ /* 0x000ea80000300800 */
[----:B------:R-:W2:Y:S04]  /*d1f0*/  LDL.LU R19, [R1+0x148] ;  /* 0x0001480001137983 */ /* 0x000ea80000300800 */
[----:B0-----:R-:W2:Y:S04]  /*d200*/  LDL.LU R6, [R1+0x124] ;  /* 0x0001240001067983 */ /* 0x001ea80000300800 */
[----:B------:R-:W2:Y:S04]  /*d210*/  LDL.LU R7, [R1+0x120] ;  /* 0x0001200001077983 */ /* 0x000ea80000300800 */
[----:B-1----:R-:W2:Y:S04]  /*d220*/  LDL.LU R2, [R1+0xfc] ;  /* 0x0000fc0001027983 */ /* 0x002ea80000300800 */
[----:B------:R-:W2:Y:S04]  /*d230*/  LDL.LU R3, [R1+0x3e0] ;  /* 0x0003e00001037983 */ /* 0x000ea80000300800 */
[----:B------:R-:W2:Y:S01]  /*d240*/  LDL.LU R11, [R1+0xf8] ;  /* 0x0000f800010b7983 */ /* 0x000ea20000300800 */
[----:B------:R-:W-:-:S05]  /*d250*/  IMAD.WIDE R26, R27, 0x2, R16 ;  /* 0x000000021b1a7825 */ /* 0x000fca00078e0210 */
[----:B------:R4:W-:Y:S02]  /*d260*/  STL.64 [R1+0x928], R26 ;  /* 0x0009281a01007387 */ /* 0x0009e40000100a00 */
[----:B----4-:R-:W-:-:S04]  /*d270*/  IMAD.WIDE R26, R22, 0x2, R16 ;  /* 0x00000002161a7825 */ /* 0x010fc800078e0210 */
[--C-:B------:R-:W-:Y:S01]  /*d280*/  IMAD.WIDE R22, R23, 0x2, R16.reuse ;  /* 0x0000000217167825 */ /* 0x100fe200078e0210 */
[----:B------:R0:W-:Y:S04]  /*d290*/  STL.64 [R1+0x938], R26 ;  /* 0x0009381a01007387 */ /* 0x0001e80000100a00 */
[----:B0-----:R-:W4:Y:S04]  /*d2a0*/  LDL.LU.64 R26, [R1+0xf58] ;  /* 0x000f5800011a7983 */ /* 0x001f280000300a00 */
[----:B------:R0:W-:Y:S02]  /*d2b0*/  STL.64 [R1+0x948], R22 ;  /* 0x0009481601007387 */ /* 0x0001e40000100a00 */
[----:B0-----:R-:W-:-:S04]  /*d2c0*/  IMAD.WIDE R22, R14, 0x2, R16 ;  /* 0x000000020e167825 */ /* 0x001fc800078e0210 */
[--C-:B------:R-:W-:Y:S01]  /*d2d0*/  IMAD.WIDE R14, R15, 0x2, R16.reuse ;  /* 0x000000020f0e7825 */ /* 0x100fe200078e0210 */
[----:B------:R0:W-:Y:S04]  /*d2e0*/  STL.64 [R1+0x958], R22 ;  /* 0x0009581601007387 */ /* 0x0001e80000100a00 */
[----:B0-----:R-:W2:Y:S04]  /*d2f0*/  LDL.LU.64 R22, [R1+0xf50] ;  /* 0x000f500001167983 */ /* 0x001ea80000300a00 */
[----:B------:R0:W-:Y:S02]  /*d300*/  STL.64 [R1+0x968], R14 ;  /* 0x0009680e01007387 */ /* 0x0001e40000100a00 */
[----:B0-----:R-:W-:-:S05]  /*d310*/  IMAD.WIDE R14, R8, 0x2, R16 ;  /* 0x00000002080e7825 */ /* 0x001fca00078e0210 */
[----:B------:R0:W-:Y:S04]  /*d320*/  STL.64 [R1+0x978], R14 ;  /* 0x0009780e01007387 */ /* 0x0001e80000100a00 */
[----:B0-----:R-:W3:Y:S01]  /*d330*/  LDL.LU.64 R14, [R1+0xf48] ;  /* 0x000f4800010e7983 */ /* 0x001ee20000300a00 */
[----:B------:R-:W-:-:S05]  /*d340*/  IMAD.WIDE R8, R9, 0x2, R16 ;  /* 0x0000000209087825 */ /* 0x000fca00078e0210 */
[----:B------:R0:W-:Y:S02]  /*d350*/  STL.64 [R1+0x988], R8 ;  /* 0x0009880801007387 */ /* 0x0001e40000100a00 */
[----:B0-----:R-:W-:-:S04]  /*d360*/  IMAD.WIDE R8, R4, 0x2, R16 ;  /* 0x0000000204087825 */ /* 0x001fc800078e0210 */
[--C-:B------:R-:W-:Y:S01]  /*d370*/  IMAD.WIDE R4, R5, 0x2, R16.reuse ;  /* 0x0000000205047825 */ /* 0x100fe200078e0210 */
[----:B------:R0:W-:Y:S04]  /*d380*/  STL.64 [R1+0x998], R8 ;  /* 0x0009980801007387 */ /* 0x0001e80000100a00 */
[----:B0-----:R-:W5:Y:S04]  /*d390*/  LDL.LU.64 R8, [R1+0xf40] ;  /* 0x000f400001087983 */ /* 0x001f680000300a00 */
[----:B------:R0:W-:Y:S02]  /*d3a0*/  STL.64 [R1+0x9a8], R4 ;  /* 0x0009a80401007387 */ /* 0x0001e40000100a00 */
[----:B0-----:R-:W-:-:S05]  /*d3b0*/  IMAD.WIDE R4, R29, 0x2, R16 ;  /* 0x000000021d047825 */ /* 0x001fca00078e0210 */
[----:B------:R0:W-:Y:S02]  /*d3c0*/  STL.64 [R1+0x9b8], R4 ;  /* 0x0009b80401007387 */ /* 0x0001e40000100a00 */
[----:B0-----:R-:W-:-:S04]  /*d3d0*/  IMAD.WIDE R4, R13, 0x2, R16 ;  /* 0x000000020d047825 */ /* 0x001fc800078e0210 */
[--C-:B------:R-:W-:Y:S01]  /*d3e0*/  IMAD.WIDE R12, R12, 0x2, R16.reuse ;  /* 0x000000020c0c7825 */ /* 0x100fe200078e0210 */
[----:B------:R0:W-:Y:S04]  /*d3f0*/  STL.64 [R1+0x9c8], R4 ;  /* 0x0009c80401007387 */ /* 0x0001e80000100a00 */
[----:B0-----:R-:W5:Y:S04]  /*d400*/  LDL.LU.64 R4, [R1+0xf38] ;  /* 0x000f380001047983 */ /* 0x001f680000300a00 */
[----:B------:R4:W-:Y:S02]  /*d410*/  STL.64 [R1+0x9d8], R12 ;  /* 0x0009d80c01007387 */ /* 0x0009e40000100a00 */
[----:B----4-:R-:W-:-:S05]  /*d420*/  IMAD.WIDE R12, R27, 0x2, R16 ;  /* 0x000000021b0c7825 */ /* 0x010fca00078e0210 */
[----:B------:R2:W-:Y:S02]  /*d430*/  STL.64 [R1+0x9e8], R12 ;  /* 0x0009e80c01007387 */ /* 0x0005e40000100a00 */
[----:B--2---:R-:W-:-:S05]  /*d440*/  IMAD.WIDE R12, R23, 0x2, R16 ;  /* 0x00000002170c7825 */ /* 0x004fca00078e0210 */
[----:B------:R3:W-:Y:S02]  /*d450*/  STL.64 [R1+0x9f8], R12 ;  /* 0x0009f80c01007387 */ /* 0x0007e40000100a00 */
[----:B---3--:R-:W-:-:S05]  /*d460*/  IMAD.WIDE R12, R15, 0x2, R16 ;  /* 0x000000020f0c7825 */ /* 0x008fca00078e0210 */
[----:B------:R0:W-:Y:S04]  /*d470*/  STL.64 [R1+0xa08], R12 ;  /* 0x000a080c01007387 */ /* 0x0001e80000100a00 */
[----:B0-----:R-:W2:Y:S02]  /*d480*/  LDL.LU R13, [R1+0xf34] ;  /* 0x000f3400010d7983 */ /* 0x001ea40000300800 */
[----:B--2---:R-:W-:-:S05]  /*d490*/  IMAD.WIDE R12, R13, 0x2, R16 ;  /* 0x000000020d0c7825 */ /* 0x004fca00078e0210 */
[----:B------:R0:W-:Y:S04]  /*d4a0*/  STL.64 [R1+0xa18], R12 ;  /* 0x000a180c01007387 */ /* 0x0001e80000100a00 */
[----:B0-----:R-:W2:Y:S02]  /*d4b0*/  LDL.LU R12, [R1+0xf30] ;  /* 0x000f3000010c7983 */ /* 0x001ea40000300800 */
[----:B--2---:R-:W-:-:S05]  /*d4c0*/  IMAD.WIDE R12, R12, 0x2, R16 ;  /* 0x000000020c0c7825 */ /* 0x004fca00078e0210 */
[----:B------:R5:W-:Y:S02]  /*d4d0*/  STL.64 [R1+0xa28], R12 ;  /* 0x000a280c01007387 */ /* 0x000be40000100a00 */
[----:B-----5:R-:W-:-:S05]  /*d4e0*/  IMAD.WIDE R12, R9, 0x2, R16 ;  /* 0x00000002090c7825 */ /* 0x020fca00078e0210 */
[----:B------:R0:W-:Y:S02]  /*d4f0*/  STL.64 [R1+0xa38], R12 ;  /* 0x000a380c01007387 */ /* 0x0001e40000100a00 */
[----:B0-----:R-:W-:-:S05]  /*d500*/  IMAD.WIDE R12, R5, 0x2, R16 ;  /* 0x00000002050c7825 */ /* 0x001fca00078e0210 */
[----:B------:R0:W-:Y:S02]  /*d510*/  STL.64 [R1+0xa48], R12 ;  /* 0x000a480c01007387 */ /* 0x0001e40000100a00 */
[----:B0-----:R-:W-:-:S05]  /*d520*/  IMAD.WIDE R12, R10, 0x2, R16 ;  /* 0x000000020a0c7825 */ /* 0x001fca00078e0210 */
[----:B------:R0:W-:Y:S02]  /*d530*/  STL.64 [R1+0xa58], R12 ;  /* 0x000a580c01007387 */ /* 0x0001e40000100a00 */
[----:B0-----:R-:W-:-:S05]  /*d540*/  IMAD.WIDE R12, R24, 0x2, R16 ;  /* 0x00000002180c7825 */ /* 0x001fca00078e0210 */
[----:B------:R0:W-:Y:S02]  /*d550*/  STL.64 [R1+0xa68], R12 ;  /* 0x000a680c01007387 */ /* 0x0001e40000100a00 */
[----:B0-----:R-:W-:-:S05]  /*d560*/  IMAD.WIDE R12, R25, 0x2, R16 ;  /* 0x00000002190c7825 */ /* 0x001fca00078e0210 */
[----:B------:R0:W-:Y:S04]  /*d570*/  STL.64 [R1+0xa78], R12 ;  /* 0x000a780c01007387 */ /* 0x0001e80000100a00 */
[----:B0-----:R-:W2:Y:S04]  /*d580*/  LDL.LU.64 R12, [R1+0xf28] ;  /* 0x000f2800010c7983 */ /* 0x001ea80000300a00 */
[----:B------:R-:W-:Y:S04]  /*d590*/  STL [R1+0xe78], R25 ;  /* 0x000e781901007387 */ /* 0x000fe80000100800 */
[----:B------:R0:W-:Y:S02]  /*d5a0*/  STL [R1+0xe7c], R24 ;  /* 0x000e7c1801007387 */ /* 0x0001e40000100800 */
[----:B0-----:R-:W-:-:S05]  /*d5b0*/  IMAD.WIDE R24, R20, 0x2, R16 ;  /* 0x0000000214187825 */ /* 0x001fca00078e0210 */
[----:B------:R0:W-:Y:S04]  /*d5c0*/  STL.64 [R1+0xa88], R24 ;  /* 0x000a881801007387 */ /* 0x0001e80000100a00 */
[----:B------:R1:W-:Y:S01]  /*d5d0*/  STL.64 [R1+0xe88], R20 ;  /* 0x000e881401007387 */ /* 0x0003e20000100a00 */
[----:B0-----:R-:W-:-:S04]  /*d5e0*/  IMAD.WIDE R24, R21, 0x2, R16 ;  /* 0x0000000215187825 */ /* 0x001fc800078e0210 */
[--C-:B-1----:R-:W-:Y:S01]  /*d5f0*/  IMAD.WIDE R20, R18, 0x2, R16.reuse ;  /* 0x0000000212147825 */ /* 0x102fe200078e0210 */
[----:B------:R0:W-:Y:S04]  /*d600*/  STL.64 [R1+0xa98], R24 ;  /* 0x000a981801007387 */ /* 0x0001e80000100a00 */
[----:B------:R1:W-:Y:S04]  /*d610*/  STL.64 [R1+0xe90], R18 ;  /* 0x000e901201007387 */ /* 0x0003e80000100a00 */
[----:B------:R3:W-:Y:S01]  /*d620*/  STL.64 [R1+0xaa8], R20 ;  /* 0x000aa81401007387 */ /* 0x0007e20000100a00 */
[----:B0-----:R-:W-:-:S04]  /*d630*/  IMAD.WIDE R24, R19, 0x2, R16 ;  /* 0x0000000213187825 */ /* 0x001fc800078e0210 */
[--C-:B-1----:R-:W-:Y:S01]  /*d640*/  IMAD.WIDE R18, R7, 0x2, R16.reuse ;  /* 0x0000000207127825 */ /* 0x102fe200078e0210 */
[----:B------:R-:W-:Y:S03]  /*d650*/  STL.64 [R1+0xab8], R24 ;  /* 0x000ab81801007387 */ /* 0x000fe60000100a00 */
[--C-:B---3--:R-:W-:Y:S01]  /*d660*/  IMAD.WIDE R20, R6, 0x2, R16.reuse ;  /* 0x0000000206147825 */ /* 0x108fe200078e0210 */
[----:B------:R0:W-:Y:S04]  /*d670*/  STL.64 [R1+0xe98], R6 ;  /* 0x000e980601007387 */ /* 0x0001e80000100a00 */
[----:B------:R-:W-:Y:S04]  /*d680*/  STL.64 [R1+0xac8], R20 ;  /* 0x000ac81401007387 */ /* 0x000fe80000100a00 */
[----:B------:R1:W-:Y:S01]  /*d690*/  STL.64 [R1+0xad8], R18 ;  /* 0x000ad81201007387 */ /* 0x0003e20000100a00 */
[----:B0-----:R-:W-:-:S03]  /*d6a0*/  IMAD.WIDE R6, R2, 0x2, R16 ;  /* 0x0000000202067825 */ /* 0x001fc600078e0210 */
[----:B------:R-:W-:Y:S04]  /*d6b0*/  STL.64 [R1+0xea0], R2 ;  /* 0x000ea00201007387 */ /* 0x000fe80000100a00 */
[----:B------:R0:W-:Y:S01]  /*d6c0*/  STL.64 [R1+0xae8], R6 ;  /* 0x000ae80601007387 */ /* 0x0001e20000100a00 */
[----:B-1----:R-:W-:-:S05]  /*d6d0*/  IMAD.WIDE R18, R3, 0x2, R16 ;  /* 0x0000000203127825 */ /* 0x002fca00078e0210 */
[----:B------:R-:W-:Y:S01]  /*d6e0*/  STL.64 [R1+0xb08], R18 ;  /* 0x000b081201007387 */ /* 0x000fe20000100a00 */
[----:B0-----:R-:W-:-:S03]  /*d6f0*/  IMAD.WIDE R6, R11, 0x2, R16 ;  /* 0x000000020b067825 */ /* 0x001fc600078e0210 */
[----:B------:R-:W3:Y:S04]  /*d700*/  LDL.LU R2, [R1+0x58] ;  /* 0x0000580001027983 */ /* 0x000ee80000300800 */
[----:B------:R-:W4:Y:S04]  /*d710*/  LDL.LU R3, [R1+0x68] ;  /* 0x0000680001037983 */ /* 0x000f280000300800 */
[----:B------:R0:W-:Y:S04]  /*d720*/  STL.64 [R1+0xaf8], R6 ;  /* 0x000af80601007387 */ /* 0x0001e80000100a00 */
[----:B0-----:R-:W5:Y:S04]  /*d730*/  LDL.LU R6, [R1+0x78] ;  /* 0x0000780001067983 */ /* 0x001f680000300800 */
[----:B------:R-:W3:Y:S04]  /*d740*/  LDL.LU R7, [R1+0x80] ;  /* 0x0000800001077983 */ /* 0x000ee80000300800 */
[----:B------:R-:W3:Y:S04]  /*d750*/  LDL.LU R18, [R1+0xa4] ;  /* 0x0000a40001127983 */ /* 0x000ee80000300800 */
[----:B------:R-:W3:Y:S04]  /*d760*/  LDL.LU R19, [R1+0x1e8] ;  /* 0x0001e80001137983 */ /* 0x000ee80000300800 */
[----:B------:R-:W3:Y:S04]  /*d770*/  LDL.LU R20, [R1+0x1ec] ;  /* 0x0001ec0001147983 */ /* 0x000ee80000300800 */
[----:B------:R-:W3:Y:S04]  /*d780*/  LDL.LU R21, [R1+0x1f8] ;  /* 0x0001f80001157983 */ /* 0x000ee80000300800 */
[----:B------:R-:W3:Y:S04]  /*d790*/  LDL.LU R24, [R1+0x1fc] ;  /* 0x0001fc0001187983 */ /* 0x000ee80000300800 */
[----:B------:R-:W3:Y:S04]  /*d7a0*/  LDL.LU R25, [R1+0x210] ;  /* 0x0002100001197983 */ /* 0x000ee80000300800 */
[----:B------:R0:W-:Y:S04]  /*d7b0*/  STL.64 [R1+0xea8], R10 ;  /* 0x000ea80a01007387 */ /* 0x0001e80000100a00 */
[----:B0-----:R-:W3:Y:S04]  /*d7c0*/  LDL.LU R10, [R1+0x40] ;  /* 0x00004000010a7983 */ /* 0x001ee80000300800 */
[----:B------:R-:W3:Y:S01]  /*d7d0*/  LDL.LU R11, [R1+0x50] ;  /* 0x00005000010b7983 */ /* 0x000ee20000300800 */
[----:B--2---:R-:W-:-:S04]  /*d7e0*/  IMAD.WIDE R4, R4, 0x2, R12 ;  /* 0x0000000204047825 */ /* 0x004fc800078e020c */
[--C-:B------:R-:W-:Y:S01]  /*d7f0*/  IMAD.WIDE R8, R8, 0x2, R12.reuse ;  /* 0x0000000208087825 */ /* 0x100fe200078e020c */
[----:B------:R0:W-:Y:S04]  /*d800*/  STL.64 [R1+0xeb0], R4 ;  /* 0x000eb00401007387 */ /* 0x0001e80000100a00 */
[----:B0-----:R-:W2:Y:S04]  /*d810*/  LDL.LU R4, [R1+0x20] ;  /* 0x0000200001047983 */ /* 0x001ea80000300800 */
[----:B------:R-:W3:Y:S04]  /*d820*/  LDL.LU R5, [R1+0x30] ;  /* 0x0000300001057983 */ /* 0x000ee80000300800 */
[----:B------:R0:W-:Y:S04]  /*d830*/  STL.64 [R1+0xeb8], R8 ;  /* 0x000eb80801007387 */ /* 0x0001e80000100a00 */
[----:B0-----:R-:W3:Y:S04]  /*d840*/  LDL.LU R8, [R1+0x8] ;  /* 0x0000080001087983 */ /* 0x001ee80000300800 */
[----:B------:R-:W4:Y:S01]  /*d850*/  LDL.LU R9, [R1+0x18] ;  /* 0x0000180001097983 */ /* 0x000f220000300800 */
[----:B------:R-:W-:-:S04]  /*d860*/  IMAD.WIDE R14, R14, 0x2, R12 ;  /* 0x000000020e0e7825 */ /* 0x000fc800078e020c */
[--C-:B------:R-:W-:Y:S01]  /*d870*/  IMAD.WIDE R16, R0, 0x2, R12.reuse ;  /* 0x0000000200107825 */ /* 0x100fe200078e020c */
[----:B------:R-:W-:Y:S03]  /*d880*/  STL.64 [R1+0xec0], R14 ;  /* 0x000ec00e01007387 */ /* 0x000fe60000100a00 */
[--C-:B------:R-:W-:Y:S01]  /*d890*/  IMAD.WIDE R22, R22, 0x2, R12.reuse ;  /* 0x0000000216167825 */ /* 0x100fe200078e020c */
[----:B------:R2:W-:Y:S03]  /*d8a0*/  STL.64 [R1+0xec8], R16 ;  /* 0x000ec81001007387 */ /* 0x0005e60000100a00 */
[--C-:B------:R-:W-:Y:S01]  /*d8b0*/  IMAD.WIDE R26, R26, 0x2, R12.reuse ;  /* 0x000000021a1a7825 */ /* 0x100fe200078e020c */
[----:B------:R-:W-:Y:S03]  /*d8c0*/  STL.64 [R1+0xed0], R22 ;  /* 0x000ed01601007387 */ /* 0x000fe60000100a00 */
[--C-:B------:R-:W-:Y:S01]  /*d8d0*/  IMAD.WIDE R28, R28, 0x2, R12.reuse ;  /* 0x000000021c1c7825 */ /* 0x100fe200078e020c */
[----:B------:R-:W-:Y:S04]  /*d8e0*/  STL.64 [R1+0xed8], R26 ;  /* 0x000ed81a01007387 */ /* 0x000fe80000100a00 */
[----:B------:R-:W-:Y:S01]  /*d8f0*/  STL.64 [R1+0xee0], R28 ;  /* 0x000ee01c01007387 */ /* 0x000fe20000100a00 */
[----:B--2---:R-:W-:-:S04]  /*d900*/  IMAD.WIDE R16, R4, 0x2, R12 ;  /* 0x0000000204107825 */ /* 0x004fc800078e020c */
[----:B---3--:R-:W-:-:S04]  /*d910*/  IMAD.WIDE R14, R8, 0x2, R12 ;  /* 0x00000002080e7825 */ /* 0x008fc800078e020c */
[--C-:B----4-:R-:W-:Y:S01]  /*d920*/  IMAD.WIDE R8, R9, 0x2, R12.reuse ;  /* 0x0000000209087825 */ /* 0x110fe200078e020c */
[----:B------:R0:W-:Y:S04]  /*d930*/  STL.64 [R1+0x8], R14 ;  /* 0x0000080e01007387 */ /* 0x0001e80000100a00 */
[----:B------:R1:W-:Y:S04]  /*d940*/  STL.64 [R1+0x18], R8 ;  /* 0x0000180801007387 */ /* 0x0003e80000100a00 */
[----:B------:R-:W-:Y:S01]  /*d950*/  STL.64 [R1+0x20], R16 ;  /* 0x0000201001007387 */ /* 0x000fe20000100a00 */
[----:B0-----:R-:W-:-:S04]  /*d960*/  IMAD.WIDE R14, R5, 0x2, R12 ;  /* 0x00000002050e7825 */ /* 0x001fc800078e020c */
[--C-:B-1----:R-:W-:Y:S01]  /*d970*/  IMAD.WIDE R8, R10, 0x2, R12.reuse ;  /* 0x000000020a087825 */ /* 0x102fe200078e020c */
[----:B------:R-:W-:Y:S03]  /*d980*/  STL.64 [R1+0x30], R14 ;  /* 0x0000300e01007387 */ /* 0x000fe60000100a00 */
[--C-:B------:R-:W-:Y:S01]  /*d990*/  IMAD.WIDE R4, R11, 0x2, R12.reuse ;  /* 0x000000020b047825 */ /* 0x100fe200078e020c */
[----:B------:R0:W-:Y:S03]  /*d9a0*/  STL.64 [R1+0x40], R8 ;  /* 0x0000400801007387 */ /* 0x0001e60000100a00 */
[--C-:B------:R-:W-:Y:S01]  /*d9b0*/  IMAD.WIDE R10, R2, 0x2, R12.reuse ;  /* 0x00000002020a7825 */ /* 0x100fe200078e020c */
[----:B------:R5:W-:Y:S04]  /*d9c0*/  STL.64 [R1+0x50], R4 ;  /* 0x0000500401007387 */ /* 0x000be80000100a00 */
[----:B------:R-:W-:Y:S01]  /*d9d0*/  STL.64 [R1+0x58], R10 ;  /* 0x0000580a01007387 */ /* 0x000fe20000100a00 */
[----:B0-----:R-:W-:-:S04]  /*d9e0*/  IMAD.WIDE R8, R3, 0x2, R12 ;  /* 0x0000000203087825 */ /* 0x001fc800078e020c */
[--C-:B-----5:R-:W-:Y:S01]  /*d9f0*/  IMAD.WIDE R4, R6, 0x2, R12.reuse ;  /* 0x0000000206047825 */ /* 0x120fe200078e020c */
[----:B------:R-:W-:Y:S03]  /*da00*/  STL.64 [R1+0x68], R8 ;  /* 0x0000680801007387 */ /* 0x000fe60000100a00 */
[--C-:B------:R-:W-:Y:S01]  /*da10*/  IMAD.WIDE R2, R7, 0x2, R12.reuse ;  /* 0x0000000207027825 */ /* 0x100fe200078e020c */
[----:B------:R0:W-:Y:S03]  /*da20*/  STL.64 [R1+0x78], R4 ;  /* 0x0000780401007387 */ /* 0x0001e60000100a00 */
[--C-:B------:R-:W-:Y:S01]  /*da30*/  IMAD.WIDE R6, R18, 0x2, R12.reuse ;  /* 0x0000000212067825 */ /* 0x100fe200078e020c */
[----:B------:R1:W-:Y:S04]  /*da40*/  STL.64 [R1+0x80], R2 ;  /* 0x0000800201007387 */ /* 0x0003e80000100a00 */
[----:B------:R2:W-:Y:S01]  /*da50*/  STL.64 [R1+0x90], R6 ;  /* 0x0000900601007387 */ /* 0x0005e20000100a00 */
[----:B0-----:R-:W-:-:S04]  /*da60*/  IMAD.WIDE R4, R19, 0x2, R12 ;  /* 0x0000000213047825 */ /* 0x001fc800078e020c */
[--C-:B-1----:R-:W-:Y:S01]  /*da70*/  IMAD.WIDE R2, R20, 0x2, R12.reuse ;  /* 0x0000000214027825 */ /* 0x102fe200078e020c */
[----:B------:R0:W-:Y:S03]  /*da80*/  STL.64 [R1+0xa0], R4 ;  /* 0x0000a00401007387 */ /* 0x0001e60000100a00 */
[--C-:B--2---:R-:W-:Y:S01]  /*da90*/  IMAD.WIDE R6, R21, 0x2, R12.reuse ;  /* 0x0000000215067825 */ /* 0x104fe200078e020c */
[----:B------:R1:W-:Y:S04]  /*daa0*/  STL.64 [R1+0xb0], R2 ;  /* 0x0000b00201007387 */ /* 0x0003e80000100a00 */
[----:B------:R-:W-:Y:S01]  /*dab0*/  STL.64 [R1+0xc0], R6 ;  /* 0x0000c00601007387 */ /* 0x000fe20000100a00 */
[----:B0-----:R-:W-:-:S03]  /*dac0*/  IMAD.WIDE R4, R24, 0x2, R12 ;  /* 0x0000000218047825 */ /* 0x001fc600078e020c */
[----:B------:R-:W2:Y:S04]  /*dad0*/  LDL.LU R28, [R1+0x1c4] ;  /* 0x0001c400011c7983 */ /* 0x000ea80000300800 */
[----:B------:R-:W-:Y:S04]  /*dae0*/  STL.64 [R1+0xd0], R4 ;  /* 0x0000d00401007387 */ /* 0x000fe80000100a00 */
[----:B------:R-:W3:Y:S01]  /*daf0*/  LDL.LU R29, [R1+0x1c0] ;  /* 0x0001c000011d7983 */ /* 0x000ee20000300800 */
[----:B-1----:R-:W-:-:S05]  /*db00*/  IMAD.WIDE R2, R25, 0x2, R12 ;  /* 0x0000000219027825 */ /* 0x002fca00078e020c */
[----:B------:R-:W-:Y:S04]  /*db10*/  STL.64 [R1+0xe0], R2 ;  /* 0x0000e00201007387 */ /* 0x000fe80000100a00 */
[----:B---3--:R0:W-:Y:S04]  /*db20*/  STL [R1+0xf10], R29 ;  /* 0x000f101d01007387 */ /* 0x0081e80000100800 */
[----:B0-----:R-:W3:Y:S04]  /*db30*/  LDL.LU R29, [R1+0x220] ;  /* 0x00022000011d7983 */ /* 0x001ee80000300800 */
[----:B--2---:R0:W-:Y:S04]  /*db40*/  STL [R1+0xf14], R28 ;  /* 0x000f141c01007387 */ /* 0x0041e80000100800 */
[----:B0-----:R-:W2:Y:S04]  /*db50*/  LDL.LU R28, [R1+0x214] ;  /* 0x00021400011c7983 */ /* 0x001ea80000300800 */
[----:B---3--:R0:W-:Y:S04]  /*db60*/  STL [R1+0xf18], R29 ;  /* 0x000f181d01007387 */ /* 0x0081e80000100800 */
[----:B0-----:R-:W3:Y:S04]  /*db70*/  LDL.LU R29, [R1+0x1d0] ;  /* 0x0001d000011d7983 */ /* 0x001ee80000300800 */
[----:B--2---:R0:W-:Y:S04]  /*db80*/  STL [R1+0xf1c], R28 ;  /* 0x000f1c1c01007387 */ /* 0x0041e80000100800 */
[----:B0-----:R-:W2:Y:S04]  /*db90*/  LDL.LU R28, [R1+0x1d4] ;  /* 0x0001d400011c7983 */ /* 0x001ea80000300800 */
[----:B---3--:R2:W-:Y:S04]  /*dba0*/  STL [R1+0xf20], R29 ;  /* 0x000f201d01007387 */ /* 0x0085e80000100800 */
        /* <DEDUP_REMOVED lines=17> */
[----:B--2---:R-:W-:-:S03]  /*dcc0*/  IMAD.WIDE R28, R28, 0x2, R12 ;  /* 0x000000021c1c7825 */ /* 0x004fc600078e020c */
[----:B------:R-:W2:Y:S04]  /*dcd0*/  LDL.LU R6, [R1+0x2c8] ;  /* 0x0002c80001067983 */ /* 0x000ea80000300800 */
[----:B------:R-:W2:Y:S04]  /*dce0*/  LDL.LU R7, [R1+0x2cc] ;  /* 0x0002cc0001077983 */ /* 0x000ea80000300800 */
[----:B------:R-:W2:Y:S04]  /*dcf0*/  LDL.LU R18, [R1+0x2e0] ;  /* 0x0002e00001127983 */ /* 0x000ea80000300800 */
[----:B------:R-:W2:Y:S04]  /*dd00*/  LDL.LU R19, [R1+0x2f0] ;  /* 0x0002f00001137983 */ /* 0x000ea80000300800 */
[----:B------:R-:W2:Y:S04]  /*dd10*/  LDL.LU R20, [R1+0x310] ;  /* 0x0003100001147983 */ /* 0x000ea80000300800 */
[----:B------:R-:W2:Y:S04]  /*dd20*/  LDL.LU R21, [R1+0x314] ;  /* 0x0003140001157983 */ /* 0x000ea80000300800 */
[----:B------:R-:W2:Y:S04]  /*dd30*/  LDL.LU R24, [R1+0x318] ;  /* 0x0003180001187983 */ /* 0x000ea80000300800 */
[----:B------:R-:W2:Y:S04]  /*dd40*/  LDL.LU R25, [R1+0x31c] ;  /* 0x00031c0001197983 */ /* 0x000ea80000300800 */
[----:B------:R0:W-:Y:S04]  /*dd50*/  STL.64 [R1+0xf0], R28 ;  /* 0x0000f01c01007387 */ /* 0x0001e80000100a00 */
[----:B0-----:R-:W2:Y:S02]  /*dd60*/  LDL.LU R29, [R1+0xf20] ;  /* 0x000f2000011d7983 */ /* 0x001ea40000300800 */
[----:B--2---:R-:W-:-:S05]  /*dd70*/  IMAD.WIDE R28, R29, 0x2, R12 ;  /* 0x000000021d1c7825 */ /* 0x004fca00078e020c */
        /* <DEDUP_REMOVED lines=12> */
[----:B------:R3:W-:Y:S02]  /*de40*/  STL.64 [R1+0x158], R28 ;  /* 0x0001581c01007387 */ /* 0x0007e40000100a00 */
[----:B---3--:R-:W-:-:S04]  /*de50*/  IMAD.WIDE R28, R26, 0x2, R12 ;  /* 0x000000021a1c7825 */ /* 0x008fc800078e020c */
[--C-:B----4-:R-:W-:Y:S01]  /*de60*/  IMAD.WIDE R26, R27, 0x2, R12.reuse ;  /* 0x000000021b1a7825 */ /* 0x110fe200078e020c */
[----:B------:R5:W-:Y:S04]  /*de70*/  STL.64 [R1+0x168], R28 ;  /* 0x0001681c01007387 */ /* 0x000be80000100a00 */
[----:B------:R0:W-:Y:S01]  /*de80*/  STL.64 [R1+0x180], R26 ;  /* 0x0001801a01007387 */ /* 0x0001e20000100a00 */
[----:B-----5:R-:W-:-:S04]  /*de90*/  IMAD.WIDE R28, R22, 0x2, R12 ;  /* 0x00000002161c7825 */ /* 0x020fc800078e020c */
[--C-:B0-----:R-:W-:Y:S01]  /*dea0*/  IMAD.WIDE R26, R23, 0x2, R12.reuse ;  /* 0x00000002171a7825 */ /* 0x101fe200078e020c */
        /* <DEDUP_REMOVED lines=203> */
[----:B0-----:R-:W2:Y:S04]  /*eb60*/  LDL.LU.64 R28, [R1+0xee0] ;  /* 0x000ee000011c7983 */ /* 0x001ea80000300a00 */
[----:B------:R5:W-:Y:S02]  /*eb70*/  STL.64 [R1+0x8e0], R26 ;  /* 0x0008e01a01007387 */ /* 0x000be40000100a00 */
[----:B-----5:R-:W-:-:S04]  /*eb80*/  IMAD.WIDE R26, R22, 0x2, R12 ;  /* 0x00000002161a7825 */ /* 0x020fc800078e020c */
[--C-:B------:R-:W-:Y:S01]  /*eb90*/  IMAD.WIDE R22, R23, 0x2, R12.reuse ;  /* 0x0000000217167825 */ /* 0x100fe200078e020c */
[----:B------:R0:W-:Y:S04]  /*eba0*/  STL.64 [R1+0x8f0], R26 ;  /* 0x0008f01a01007387 */ /* 0x0001e80000100a00 */
[----:B0-----:R-:W3:Y:S04]  /*ebb0*/  LDL.LU.64 R26, [R1+0xed8] ;  /* 0x000ed800011a7983 */ /* 0x001ee80000300a00 */
[----:B------:R0:W-:Y:S02]  /*ebc0*/  STL.64 [R1+0x900], R22 ;  /* 0x0009001601007387 */ /* 0x0001e40000100a00 */
[----:B0-----:R-:W-:-:S04]  /*ebd0*/  IMAD.WIDE R22, R16, 0x2, R12 ;  /* 0x0000000210167825 */ /* 0x001fc800078e020c */
[--C-:B------:R-:W-:Y:S01]  /*ebe0*/  IMAD.WIDE R16, R17, 0x2, R12.reuse ;  /* 0x0000000211107825 */ /* 0x100fe200078e020c */
[----:B------:R0:W-:Y:S04]  /*ebf0*/  STL.64 [R1+0x910], R22 ;  /* 0x0009101601007387 */ /* 0x0001e80000100a00 */
[----:B0-----:R-:W4:Y:S04]  /*ec00*/  LDL.LU.64 R22, [R1+0xed0] ;  /* 0x000ed00001167983 */ /* 0x001f280000300a00 */
        /* <DEDUP_REMOVED lines=8> */
[----:B0-----:R-:W-:-:S04]  /*ec90*/  IMAD.WIDE R14, R8, 0x2, R12 ;  /* 0x00000002080e7825 */ /* 0x001fc800078e020c */
[--C-:B------:R-:W-:Y:S01]  /*eca0*/  IMAD.WIDE R8, R9, 0x2, R12.reuse ;  /* 0x0000000209087825 */ /* 0x100fe200078e020c */
[----:B------:R0:W-:Y:S04]  /*ecb0*/  STL.64 [R1+0x960], R14 ;  /* 0x0009600e01007387 */ /* 0x0001e80000100a00 */
[----:B0-----:R-:W2:Y:S04]  /*ecc0*/  LDL.LU.64 R14, [R1+0xec0] ;  /* 0x000ec000010e7983 */ /* 0x001ea80000300a00 */
        /* <DEDUP_REMOVED lines=13> */
[----:B0-----:R-:W2:Y:S01]  /*eda0*/  LDL.LU.64 R10, [R1+0xea8] ;  /* 0x000ea800010a7983 */ /* 0x001ea20000300a00 */
[----:B------:R-:W-:-:S05]  /*edb0*/  IMAD.WIDE R2, R3, 0x2, R12 ;  /* 0x0000000203027825 */ /* 0x000fca00078e020c */
[----:B------:R0:W-:Y:S02]  /*edc0*/  STL.64 [R1+0x9d0], R2 ;  /* 0x0009d00201007387 */ /* 0x0001e40000100a00 */
[----:B0-----:R-:W-:-:S04]  /*edd0*/  IMAD.WIDE R2, R6, 0x2, R12 ;  /* 0x0000000206027825 */ /* 0x001fc800078e020c */
[--C-:B------:R-:W-:Y:S01]  /*ede0*/  IMAD.WIDE R6, R7, 0x2, R12.reuse ;  /* 0x0000000207067825 */ /* 0x100fe200078e020c */
[----:B------:R0:W-:Y:S04]  /*edf0*/  STL.64 [R1+0x9e0], R2 ;  /* 0x0009e00201007387 */ /* 0x0001e80000100a00 */
[----:B0-----:R-:W3:Y:S04]  /*ee00*/  LDL.LU.64 R2, [R1+0xea0] ;  /* 0x000ea00001027983 */ /* 0x001ee80000300a00 */
        /* <DEDUP_REMOVED lines=16> */
[----:B--2---:R-:W-:-:S02]  /*ef10*/  IMAD.WIDE R24, R10, 0x2, R12 ;  /* 0x000000020a187825 */ /* 0x004fc400078e020c */
[----:B------:R-:W2:Y:S04]  /*ef20*/  LDL.LU R10, [R1+0xe80] ;  /* 0x000e8000010a7983 */ /* 0x000ea80000300800 */
        /* <DEDUP_REMOVED lines=8> */
[--C-:B------:R-:W-:Y:S01]  /*efb0*/  IMAD.WIDE R20, R21, 0x2, R12.reuse ;  /* 0x0000000215147825 */ /* 0x100fe200078e020c */
[----:B------:R0:W-:Y:S04]  /*efc0*/  STL.64 [R1+0xa90], R24 ;  /* 0x000a901801007387 */ /* 0x0001e80000100a00 */
[----:B0-----:R-:W2:Y:S04]  /*efd0*/  LDL.LU.64 R24, [R1+0xe70] ;  /* 0x000e700001187983 */ /* 0x001ea80000300a00 */
        /* <DEDUP_REMOVED lines=13> */
[----:B------:R0:W-:Y:S03]  /*f0b0*/  STL.64 [R1+0xaf0], R6 ;  /* 0x000af00601007387 */ /* 0x0001e60000100a00 */
[----:B------:R-:W-:Y:S01]  /*f0c0*/  IMAD.WIDE R12, R11, 0x2, R12 ;  /* 0x000000020b0c7825 */ /* 0x000fe200078e020c */
[----:B0-----:R-:W2:Y:S04]  /*f0d0*/  LDL.LU.64 R6, [R1+0xe58] ;  /* 0x000e580001067983 */ /* 0x001ea80000300a00 */
[----:B------:R0:W-:Y:S04]  /*f0e0*/  STL.64 [R1+0xd10], R2 ;  /* 0x000d100201007387 */ /* 0x0001e80000100a00 */
[----:B0-----:R-:W2:Y:S04]  /*f0f0*/  LDL.LU.64 R2, [R1+0xe50] ;  /* 0x000e500001027983 */ /* 0x001ea80000300a00 */
[----:B------:R-:W3:Y:S04]  /*f100*/  LDL.LU R11, [R1+0xe48] ;  /* 0x000e4800010b7983 */ /* 0x000ee80000300800 */
[----:B------:R-:W-:Y:S04]  /*f110*/  STL.64 [R1+0xe38], R12 ;  /* 0x000e380c01007387 */ /* 0x000fe80000100a00 */
[----:B--2---:R-:W-:Y:S04]  /*f120*/  STL [R1+0x314], R2 ;  /* 0x0003140201007387 */ /* 0x004fe80000100800 */
[----:B------:R-:W-:Y:S04]  /*f130*/  STL [R1+0x310], R3 ;  /* 0x0003100301007387 */ /* 0x000fe80000100800 */
[----:B------:R-:W-:Y:S04]  /*f140*/  STL [R1+0x31c], R4 ;  /* 0x00031c0401007387 */ /* 0x000fe80000100800 */
[----:B------:R-:W-:Y:S04]  /*f150*/  STL [R1+0x318], R5 ;  /* 0x0003180501007387 */ /* 0x000fe80000100800 */
[----:B------:R-:W-:Y:S04]  /*f160*/  STL [R1+0x324], R6 ;  /* 0x0003240601007387 */ /* 0x000fe80000100800 */
[----:B------:R-:W-:Y:S04]  /*f170*/  STL [R1+0x320], R7 ;  /* 0x0003200701007387 */ /* 0x000fe80000100800 */
[----:B------:R-:W-:Y:S04]  /*f180*/  STL [R1+0x32c], R8 ;  /* 0x00032c0801007387 */ /* 0x000fe80000100800 */
[----:B------:R-:W-:Y:S04]  /*f190*/  STL [R1+0x328], R9 ;  /* 0x0003280901007387 */ /* 0x000fe80000100800 */
[----:B------:R-:W-:Y:S04]  /*f1a0*/  STL [R1+0x334], R10 ;  /* 0x0003340a01007387 */ /* 0x000fe80000100800 */
[----:B---3--:R0:W-:Y:S04]  /*f1b0*/  STL [R1+0x330], R11 ;  /* 0x0003300b01007387 */ /* 0x0081e80000100800 */
[----:B0-----:R-:W2:Y:S04]  /*f1c0*/  LDL.LU.64 R10, [R1+0x10] ;  /* 0x00001000010a7983 */ /* 0x001ea80000300a00 */
[----:B------:R-:W3:Y:S04]  /*f1d0*/  LDL.LU.64 R8, [R1+0x8] ;  /* 0x0000080001087983 */ /* 0x000ee80000300a00 */
[----:B------:R-:W-:Y:S04]  /*f1e0*/  STL [R1+0x33c], R14 ;  /* 0x00033c0e01007387 */ /* 0x000fe80000100800 */
[----:B------:R0:W-:Y:S04]  /*f1f0*/  STL [R1+0x338], R15 ;  /* 0x0003380f01007387 */ /* 0x0001e80000100800 */
[----:B0-----:R-:W2:Y:S04]  /*f200*/  LDL.LU.64 R14, [R1] ;  /* 0x00000000010e7983 */ /* 0x001ea80000300a00 */
[----:B------:R-:W3:Y:S04]  /*f210*/  LDL.LU.64 R6, [R1+0x28] ;  /* 0x0000280001067983 */ /* 0x000ee80000300a00 */
[----:B------:R-:W-:Y:S04]  /*f220*/  STL [R1+0x344], R18 ;  /* 0x0003441201007387 */ /* 0x000fe80000100800 */
[----:B------:R-:W-:Y:S04]  /*f230*/  STL [R1+0x340], R19 ;  /* 0x0003401301007387 */ /* 0x000fe80000100800 */
[----:B------:R-:W3:Y:S04]  /*f240*/  LDL.LU.64 R4, [R1+0x18] ;  /* 0x0000180001047983 */ /* 0x000ee80000300a00 */
[----:B-----5:R-:W-:Y:S04]  /*f250*/  STL [R1+0x34c], R16 ;  /* 0x00034c1001007387 */ /* 0x020fe80000100800 */
[----:B------:R-:W-:Y:S04]  /*f260*/  STL [R1+0x348], R17 ;  /* 0x0003481101007387 */ /* 0x000fe80000100800 */
[----:B------:R-:W5:Y:S04]  /*f270*/  LDL.LU.64 R2, [R1+0x38] ;  /* 0x0000380001027983 */ /* 0x000f680000300a00 */
[----:B------:R-:W-:Y:S04]  /*f280*/  STL [R1+0x354], R20 ;  /* 0x0003541401007387 */ /* 0x000fe80000100800 */
[----:B------:R-:W-:Y:S04]  /*f290*/  STL [R1+0x350], R21 ;  /* 0x0003501501007387 */ /* 0x000fe80000100800 */
[----:B----4-:R-:W-:Y:S04]  /*f2a0*/  STL [R1+0x35c], R22 ;  /* 0x00035c1601007387 */ /* 0x010fe80000100800 */
[----:B------:R0:W-:Y:S04]  /*f2b0*/  STL [R1+0x358], R23 ;  /* 0x0003581701007387 */ /* 0x0001e80000100800 */
[----:B0-----:R-:W4:Y:S04]  /*f2c0*/  LDL.LU.64 R22, [R1+0x20] ;  /* 0x0000200001167983 */ /* 0x001f280000300a00 */
[----:B------:R-:W4:Y:S04]  /*f2d0*/  LDL.LU.64 R16, [R1+0x48] ;  /* 0x0000480001107983 */ /* 0x000f280000300a00 */
[----:B------:R-:W-:Y:S04]  /*f2e0*/  STL [R1+0x364], R24 ;  /* 0x0003641801007387 */ /* 0x000fe80000100800 */
[----:B------:R-:W-:Y:S04]  /*f2f0*/  STL [R1+0x360], R25 ;  /* 0x0003601901007387 */ /* 0x000fe80000100800 */
[----:B------:R-:W4:Y:S04]  /*f300*/  LDL.LU.64 R12, [R1+0x30] ;  /* 0x00003000010c7983 */ /* 0x000f280000300a00 */
[----:B------:R-:W-:Y:S04]  /*f310*/  STL [R1+0x36c], R26 ;  /* 0x00036c1a01007387 */ /* 0x000fe80000100800 */
[----:B------:R-:W-:Y:S04]  /*f320*/  STL [R1+0x368], R27 ;  /* 0x0003681b01007387 */ /* 0x000fe80000100800 */
[----:B------:R-:W4:Y:S04]  /*f330*/  LDL.LU.64 R20, [R1+0x60] ;  /* 0x0000600001147983 */ /* 0x000f280000300a00 */
[----:B--2---:R0:W-:Y:S01]  /*f340*/  STL [R1+0x374], R14 ;  /* 0x0003740e01007387 */ /* 0x0041e20000100800 */
[----:B------:R-:W-:-:S03]  /*f350*/  IMAD.MOV.U32 R0, RZ, RZ, R15 ;  /* 0x000000ffff007224 */ /* 0x000fc600078e000f */
[----:B------:R-:W2:Y:S04]  /*f360*/  LDL.LU.64 R18, [R1+0x40] ;  /* 0x0000400001127983 */ /* 0x000ea80000300a00 */
[----:B------:R1:W-:Y:S04]  /*f370*/  STL [R1+0x370], R0 ;  /* 0x0003700001007387 */ /* 0x0003e80000100800 */
[----:B------:R-:W-:Y:S04]  /*f380*/  STL [R1+0x37c], R28 ;  /* 0x00037c1c01007387 */ /* 0x000fe80000100800 */
[----:B------:R-:W-:Y:S04]  /*f390*/  STL [R1+0x378], R29 ;  /* 0x0003781d01007387 */ /* 0x000fe80000100800 */
[----:B0-----:R-:W2:Y:S01]  /*f3a0*/  LDL.LU.64 R14, [R1+0x70] ;  /* 0x00007000010e7983 */ /* 0x001ea20000300a00 */
[----:B-1----:R-:W-:-:S03]  /*f3b0*/  IMAD.MOV.U32 R0, RZ, RZ, R11 ;  /* 0x000000ffff007224 */ /* 0x002fc600078e000b */
[----:B------:R0:W-:Y:S04]  /*f3c0*/  STL [R1+0x384], R10 ;  /* 0x0003840a01007387 */ /* 0x0001e80000100800 */
[----:B0-----:R-:W2:Y:S04]  /*f3d0*/  LDL.LU.64 R10, [R1+0x50] ;  /* 0x00005000010a7983 */ /* 0x001ea80000300a00 */
[----:B------:R0:W-:Y:S04]  /*f3e0*/  STL [R1+0x380], R0 ;  /* 0x0003800001007387 */ /* 0x0001e80000100800 */
[----:B---3--:R1:W-:Y:S01]  /*f3f0*/  STL [R1+0x38c], R8 ;  /* 0x00038c0801007387 */ /* 0x0083e20000100800 */
[----:B0-----:R-:W-:-:S03]  /*f400*/  IMAD.MOV.U32 R0, RZ, RZ, R9 ;  /* 0x000000ffff007224 */ /* 0x001fc600078e0009 */
[----:B-1----:R-:W3:Y:S04]  /*f410*/  LDL.LU.64 R8, [R1+0x88] ;  /* 0x0000880001087983 */ /* 0x002ee80000300a00 */
[----:B------:R0:W-:Y:S04]  /*f420*/  STL [R1+0x388], R0 ;  /* 0x0003880001007387 */ /* 0x0001e80000100800 */
[----:B------:R1:W-:Y:S01]  /*f430*/  STL [R1+0x394], R6 ;  /* 0x0003940601007387 */ /* 0x0003e20000100800 */
[----:B0-----:R-:W-:-:S03]  /*f440*/  IMAD.MOV.U32 R0, RZ, RZ, R7 ;  /* 0x000000ffff007224 */ /* 0x001fc600078e0007 */
[----:B-1----:R-:W3:Y:S04]  /*f450*/  LDL.LU.64 R6, [R1+0x58] ;  /* 0x0000580001067983 */ /* 0x002ee80000300a00 */
[----:B------:R0:W-:Y:S04]  /*f460*/  STL [R1+0x390], R0 ;  /* 0x0003900001007387 */ /* 0x0001e80000100800 */
[----:B------:R1:W-:Y:S01]  /*f470*/  STL [R1+0x39c], R4 ;  /* 0x00039c0401007387 */ /* 0x0003e20000100800 */
[----:B0-----:R-:W-:-:S03]  /*f480*/  IMAD.MOV.U32 R0, RZ, RZ, R5 ;  /* 0x000000ffff007224 */ /* 0x001fc600078e0005 */
[----:B-1----:R-:W3:Y:S04]  /*f490*/  LDL.LU.64 R4, [R1+0x98] ;  /* 0x0000980001047983 */ /* 0x002ee80000300a00 */
[----:B------:R0:W-:Y:S04]  /*f4a0*/  STL [R1+0x398], R0 ;  /* 0x0003980001007387 */ /* 0x0001e80000100800 */
[----:B-----5:R1:W-:Y:S01]  /*f4b0*/  STL [R1+0x3a4], R2 ;  /* 0x0003a40201007387 */ /* 0x0203e20000100800 */
[----:B0-----:R-:W-:-:S03]  /*f4c0*/  IMAD.MOV.U32 R0, RZ, RZ, R3 ;  /* 0x000000ffff007224 */ /* 0x001fc600078e0003 */
[----:B-1----:R-:W5:Y:S04]  /*f4d0*/  LDL.LU.64 R2, [R1+0x68] ;  /* 0x0000680001027983 */ /* 0x002f680000300a00 */
[----:B------:R0:W-:Y:S04]  /*f4e0*/  STL [R1+0x3a0], R0 ;  /* 0x0003a00001007387 */ /* 0x0001e80000100800 */
[----:B----4-:R1:W-:Y:S01]  /*f4f0*/  STL [R1+0x3ac], R22 ;  /* 0x0003ac1601007387 */ /* 0x0103e20000100800 */
[----:B0-----:R-:W-:-:S03]  /*f500*/  IMAD.MOV.U32 R0, RZ, RZ, R23 ;  /* 0x000000ffff007224 */ /* 0x001fc600078e0017 */
[----:B-1----:R-:W4:Y:S04]  /*f510*/  LDL.LU.64 R22, [R1+0xa8] ;  /* 0x0000a80001167983 */ /* 0x002f280000300a00 */
[----:B------:R0:W-:Y:S04]  /*f520*/  STL [R1+0x3a8], R0 ;  /* 0x0003a80001007387 */ /* 0x0001e80000100800 */
[----:B------:R1:W-:Y:S01]  /*f530*/  STL [R1+0x3b4], R16 ;  /* 0x0003b41001007387 */ /* 0x0003e20000100800 */
        /* <DEDUP_REMOVED lines=11> */
[----:B--2---:R1:W-:Y:S01]  /*f5f0*/  STL [R1+0x3cc], R18 ;  /* 0x0003cc1201007387 */ /* 0x0043e20000100800 */
[----:B0-----:R-:W-:-:S03]  /*f600*/  IMAD.MOV.U32 R0, RZ, RZ, R19 ;  /* 0x000000ffff007224 */ /* 0x001fc600078e0013 */
[----:B-1----:R-:W2:Y:S04]  /*f610*/  LDL.LU.64 R18, [R1+0xc8] ;  /* 0x0000c80001127983 */ /* 0x002ea80000300a00 */
[----:B------:R0:W-:Y:S04]  /*f620*/  STL [R1+0x3c8], R0 ;  /* 0x0003c80001007387 */ /* 0x0001e80000100800 */
[----:B------:R1:W-:Y:S01]  /*f630*/  STL [R1+0x3d4], R14 ;  /* 0x0003d40e01007387 */ /* 0x0003e20000100800 */
[----:B0-----:R-:W-:-:S03]  /*f640*/  IMAD.MOV.U32 R0, RZ, RZ, R15 ;  /* 0x000000ffff007224 */ /* 0x001fc600078e000f */
[----:B-1----:R-:W2:Y:S04]  /*f650*/  LDL.LU.64 R14, [R1+0x90] ;  /* 0x00009000010e7983 */ /* 0x002ea80000300a00 */
[----:B------:R0:W-:Y:S04]  /*f660*/  STL [R1+0x3d0], R0 ;  /* 0x0003d00001007387 */ /* 0x0001e80000100800 */
[----:B------:R1:W-:Y:S01]  /*f670*/  STL [R1+0x3dc], R10 ;  /* 0x0003dc0a01007387 */ /* 0x0003e20000100800 */
[----:B0-----:R-:W-:-:S03]  /*f680*/  IMAD.MOV.U32 R0, RZ, RZ, R11 ;  /* 0x000000ffff007224 */ /* 0x001fc600078e000b */
[----:B-1----:R-:W2:Y:S04]  /*f690*/  LDL.LU.64 R10, [R1+0xd8] ;  /* 0x0000d800010a7983 */ /* 0x002ea80000300a00 */
        /* <DEDUP_REMOVED lines=645> */
[----:B------:R-:W-:Y:S04]  /*11ef0*/  STL [R1+0x8ec], R20 ;  /* 0x0008ec1401007387 */ /* 0x000fe80000100800 */
[----:B------:R-:W4:Y:S01]  /*11f00*/  LDL.LU.64 R24, [R1+0x948] ;  /* 0x0009480001187983 */ /* 0x000f220000300a00 */
[----:B0-----:R-:W-:-:S05]  /*11f10*/  IMAD.MOV.U32 R0, RZ, RZ, R21 ;  /* 0x000000ffff007224 */ /* 0x001fca00078e0015 */
[----:B------:R0:W-:Y:S04]  /*11f20*/  STL [R1+0x8e8], R0 ;  /* 0x0008e80001007387 */ /* 0x0001e80000100800 */
[----:B--2---:R-:W-:Y:S01]  /*11f30*/  STL [R1+0x8f4], R18 ;  /* 0x0008f41201007387 */ /* 0x004fe20000100800 */
[----:B0-----:R-:W-:-:S03]  /*11f40*/  IMAD.MOV.U32 R0, RZ, RZ, R19 ;  /* 0x000000ffff007224 */ /* 0x001fc600078e0013 */
[----:B------:R-:W2:Y:S04]  /*11f50*/  LDL.LU.64 R20, [R1+0x950] ;  /* 0x0009500001147983 */ /* 0x000ea80000300a00 */
[----:B------:R0:W-:Y:S04]  /*11f60*/  STL [R1+0x8f0], R0 ;  /* 0x0008f00001007387 */ /* 0x0001e80000100800 */
[----:B------:R-:W-:Y:S01]  /*11f70*/  STL [R1+0x8fc], R14 ;  /* 0x0008fc0e01007387 */ /* 0x000fe20000100800 */
[----:B0-----:R-:W-:-:S03]  /*11f80*/  IMAD.MOV.U32 R0, RZ, RZ, R15 ;  /* 0x000000ffff007224 */ /* 0x001fc600078e000f */
[----:B------:R-:W2:Y:S04]  /*11f90*/  LDL.LU.64 R18, [R1+0x958] ;  /* 0x0009580001127983 */ /* 0x000ea80000300a00 */
[----:B------:R0:W-:Y:S04]  /*11fa0*/  STL [R1+0x8f8], R0 ;  /* 0x0008f80001007387 */ /* 0x0001e80000100800 */
[----:B------:R-:W-:Y:S01]  /*11fb0*/  STL [R1+0x904], R10 ;  /* 0x0009040a01007387 */ /* 0x000fe20000100800 */
[----:B0-----:R-:W-:-:S03]  /*11fc0*/  IMAD.MOV.U32 R0, RZ, RZ, R11 ;  /* 0x000000ffff007224 */ /* 0x001fc600078e000b */
[----:B------:R-:W2:Y:S04]  /*11fd0*/  LDL.LU.64 R14, [R1+0x960] ;  /* 0x00096000010e7983 */ /* 0x000ea80000300a00 */
[----:B------:R0:W-:Y:S04]  /*11fe0*/  STL [R1+0x900], R0 ;  /* 0x0009000001007387 */ /* 0x0001e80000100800 */
[----:B---3--:R-:W-:Y:S01]  /*11ff0*/  STL [R1+0x90c], R8 ;  /* 0x00090c0801007387 */ /* 0x008fe20000100800 */
[----:B0-----:R-:W-:-:S03]  /*12000*/  IMAD.MOV.U32 R0, RZ, RZ, R9 ;  /* 0x000000ffff007224 */ /* 0x001fc600078e0009 */
[----:B------:R-:W3:Y:S04]  /*12010*/  LDL.LU.64 R10, [R1+0x968] ;  /* 0x00096800010a7983 */ /* 0x000ee80000300a00 */
[----:B------:R0:W-:Y:S04]  /*12020*/  STL [R1+0x908], R0 ;  /* 0x0009080001007387 */ /* 0x0001e80000100800 */
[----:B------:R-:W-:Y:S01]  /*12030*/  STL [R1+0x914], R6 ;  /* 0x0009140601007387 */ /* 0x000fe20000100800 */
[----:B0-----:R-:W-:-:S03]  /*12040*/  IMAD.MOV.U32 R0, RZ, RZ, R7 ;  /* 0x000000ffff007224 */ /* 0x001fc600078e0007 */
[----:B------:R-:W3:Y:S04]  /*12050*/  LDL.LU.64 R8, [R1+0x970] ;  /* 0x0009700001087983 */ /* 0x000ee80000300a00 */
[----:B------:R0:W-:Y:S02]  /*12060*/  STL [R1+0x910], R0 ;  /* 0x0009100001007387 */ /* 0x0001e40000100800 */
[----:B0-----:R-:W-:Y:S02]  /*12070*/  IMAD.MOV.U32 R0, RZ, RZ, R5 ;  /* 0x000000ffff007224 */ /* 0x001fe400078e0005 */
[----:B------:R-:W-:Y:S04]  /*12080*/  STL [R1+0x91c], R4 ;  /* 0x00091c0401007387 */ /* 0x000fe80000100800 */
[----:B------:R-:W3:Y:S04]  /*12090*/  LDL.LU.64 R6, [R1+0x978] ;  /* 0x0009780001067983 */ /* 0x000ee80000300a00 */
[----:B------:R5:W-:Y:S02]  /*120a0*/  STL [R1+0x918], R0 ;  /* 0x0009180001007387 */ /* 0x000be40000100800 */
[----:B-----5:R-:W-:-:S02]  /*120b0*/  IMAD.MOV.U32 R0, RZ, RZ, R3 ;  /* 0x000000ffff007224 */ /* 0x020fc400078e0003 */
[----:B------:R-:W-:Y:S04]  /*120c0*/  STL [R1+0x924], R2 ;  /* 0x0009240201007387 */ /* 0x000fe80000100800 */
[----:B------:R-:W5:Y:S04]  /*120d0*/  LDL.LU.64 R4, [R1+0x980] ;  /* 0x0009800001047983 */ /* 0x000f680000300a00 */
[----:B------:R0:W-:Y:S04]  /*120e0*/  STL [R1+0x920], R0 ;  /* 0x0009200001007387 */ /* 0x0001e80000100800 */
[----:B----4-:R1:W-:Y:S01]  /*120f0*/  STL [R1+0x92c], R22 ;  /* 0x00092c1601007387 */ /* 0x0103e20000100800 */
[----:B0-----:R-:W-:-:S03]  /*12100*/  IMAD.MOV.U32 R0, RZ, RZ, R23 ;  /* 0x000000ffff007224 */ /* 0x001fc600078e0017 */
[----:B------:R-:W4:Y:S04]  /*12110*/  LDL.LU.64 R2, [R1+0x988] ;  /* 0x0009880001027983 */ /* 0x000f280000300a00 */
[----:B------:R-:W-:Y:S04]  /*12120*/  STL [R1+0x934], R16 ;  /* 0x0009341001007387 */ /* 0x000fe80000100800 */
[----:B------:R0:W-:Y:S04]  /*12130*/  STL [R1+0x928], R0 ;  /* 0x0009280001007387 */ /* 0x0001e80000100800 */
[----:B-1----:R-:W4:Y:S01]  /*12140*/  LDL.LU.64 R22, [R1+0x990] ;  /* 0x0009900001167983 */ /* 0x002f220000300a00 */
[----:B0-----:R-:W-:-:S03]  /*12150*/  IMAD.MOV.U32 R0, RZ, RZ, R17 ;  /* 0x000000ffff007224 */ /* 0x001fc600078e0011 */
[----:B------:R-:W-:Y:S04]  /*12160*/  STL [R1+0x93c], R12 ;  /* 0x00093c0c01007387 */ /* 0x000fe80000100800 */
[----:B------:R0:W-:Y:S04]  /*12170*/  STL [R1+0x930], R0 ;  /* 0x0009300001007387 */ /* 0x0001e80000100800 */
[----:B------:R-:W4:Y:S01]  /*12180*/  LDL.LU.64 R16, [R1+0x998] ;  /* 0x0009980001107983 */ /* 0x000f220000300a00 */
[----:B0-----:R-:W-:-:S03]  /*12190*/  IMAD.MOV.U32 R0, RZ, RZ, R13 ;  /* 0x000000ffff007224 */ /* 0x001fc600078e000d */
[----:B------:R-:W-:Y:S04]  /*121a0*/  STL [R1+0x944], R24 ;  /* 0x0009441801007387 */ /* 0x000fe80000100800 */
[----:B------:R0:W-:Y:S04]  /*121b0*/  STL [R1+0x938], R0 ;  /* 0x0009380001007387 */ /* 0x0001e80000100800 */
[----:B------:R-:W4:Y:S01]  /*121c0*/  LDL.LU.64 R12, [R1+0x2f8] ;  /* 0x0002f800010c7983 */ /* 0x000f220000300a00 */
[----:B0-----:R-:W-:-:S03]  /*121d0*/  IMAD.MOV.U32 R0, RZ, RZ, R25 ;  /* 0x000000ffff007224 */ /* 0x001fc600078e0019 */
[----:B--2---:R-:W-:Y:S04]  /*121e0*/  STL [R1+0x94c], R20 ;  /* 0x00094c1401007387 */ /* 0x004fe80000100800 */
[----:B------:R0:W-:Y:S02]  /*121f0*/  STL [R1+0x940], R0 ;  /* 0x0009400001007387 */ /* 0x0001e40000100800 */
[----:B0-----:R-:W-:Y:S02]  /*12200*/  IMAD.MOV.U32 R0, RZ, RZ, R21 ;  /* 0x000000ffff007224 */ /* 0x001fe400078e0015 */
[----:B------:R-:W2:Y:S04]  /*12210*/  LDL.LU.64 R20, [R1+0x9a8] ;  /* 0x0009a80001147983 */ /* 0x000ea80000300a00 */
        /* <DEDUP_REMOVED lines=23> */
[----:B----4-:R-:W-:Y:S04]  /*12390*/  STL [R1+0x984], R2 ;  /* 0x0009840201007387 */ /* 0x010fe80000100800 */
[----:B------:R0:W-:Y:S04]  /*123a0*/  STL [R1+0x978], R0 ;  /* 0x0009780001007387 */ /* 0x0001e80000100800 */
[----:B-1----:R-:W4:Y:S01]  /*123b0*/  LDL.LU.64 R4, [R1+0x9d8] ;  /* 0x0009d80001047983 */ /* 0x002f220000300a00 */
[----:B0-----:R-:W-:-:S03]  /*123c0*/  IMAD.MOV.U32 R0, RZ, RZ, R3 ;  /* 0x000000ffff007224 */ /* 0x001fc600078e0003 */
[----:B------:R-:W-:Y:S04]  /*123d0*/  STL [R1+0x98c], R22 ;  /* 0x00098c1601007387 */ /* 0x000fe80000100800 */
[----:B------:R0:W-:Y:S04]  /*123e0*/  STL [R1+0x980], R0 ;  /* 0x0009800001007387 */ /* 0x0001e80000100800 */
[----:B------:R-:W5:Y:S01]  /*123f0*/  LDL.LU.64 R2, [R1+0x9e0] ;  /* 0x0009e00001027983 */ /* 0x000f620000300a00 */
        /* <DEDUP_REMOVED lines=9> */
[----:B------:R-:W5:Y:S04]  /*12490*/  LDL.LU.64 R12, [R1+0x9f8] ;  /* 0x0009f800010c7983 */ /* 0x000f680000300a00 */
[----:B------:R2:W-:Y:S02]  /*124a0*/  STL [R1+0x998], R0 ;  /* 0x0009980001007387 */ /* 0x0005e40000100800 */
[----:B--2---:R-:W-:Y:S02]  /*124b0*/  IMAD.MOV.U32 R0, RZ, RZ, R21 ;  /* 0x000000ffff007224 */ /* 0x004fe400078e0015 */
[----:B------:R-:W-:Y:S04]  /*124c0*/  STL [R1+0x9a4], R20 ;  /* 0x0009a41401007387 */ /* 0x000fe80000100800 */
        /* <DEDUP_REMOVED lines=10> */
[----:B---3--:R1:W-:Y:S04]  /*12570*/  STL [R1+0x9bc], R10 ;  /* 0x0009bc0a01007387 */ /* 0x0083e80000100800 */
[----:B------:R-:W3:Y:S01]  /*12580*/  LDL.LU.64 R22, [R1+0xa18] ;  /* 0x000a180001167983 */ /* 0x000ee20000300a00 */
[----:B0-----:R-:W-:-:S03]  /*12590*/  IMAD.MOV.U32 R0, RZ, RZ, R11 ;  /* 0x000000ffff007224 */ /* 0x001fc600078e000b */
[----:B------:R-:W-:Y:S04]  /*125a0*/  STL [R1+0x9c4], R8 ;  /* 0x0009c40801007387 */ /* 0x000fe80000100800 */
[----:B------:R0:W-:Y:S04]  /*125b0*/  STL [R1+0x9b8], R0 ;  /* 0x0009b80001007387 */ /* 0x0001e80000100800 */
[----:B-1----:R-:W3:Y:S01]  /*125c0*/  LDL.LU.64 R10, [R1+0x200] ;  /* 0x00020000010a7983 */ /* 0x002ee20000300a00 */
[----:B0-----:R-:W-:-:S03]  /*125d0*/  IMAD.MOV.U32 R0, RZ, RZ, R9 ;  /* 0x000000ffff007224 */ /* 0x001fc600078e0009 */
[----:B------:R-:W-:Y:S04]  /*125e0*/  STL [R1+0x9cc], R6 ;  /* 0x0009cc0601007387 */ /* 0x000fe80000100800 */
[----:B------:R0:W-:Y:S04]  /*125f0*/  STL [R1+0x9c0], R0 ;  /* 0x0009c00001007387 */ /* 0x0001e80000100800 */
[----:B------:R-:W3:Y:S04]  /*12600*/  LDL.LU.64 R8, [R1+0xa28] ;  /* 0x000a280001087983 */ /* 0x000ee80000300a00 */
[----:B------:R-:W3:Y:S01]  /*12610*/  LDL.LU.64 R20, [R1+0xa30] ;  /* 0x000a300001147983 */ /* 0x000ee20000300a00 */
[----:B0-----:R-:W-:-:S05]  /*12620*/  IMAD.MOV.U32 R0, RZ, RZ, R7 ;  /* 0x000000ffff007224 */ /* 0x001fca00078e0007 */
[----:B------:R0:W-:Y:S04]  /*12630*/  STL [R1+0x9c8], R0 ;  /* 0x0009c80001007387 */ /* 0x0001e80000100800 */
[----:B----4-:R-:W-:Y:S01]  /*12640*/  STL [R1+0x9d4], R4 ;  /* 0x0009d40401007387 */ /* 0x010fe20000100800 */
[----:B0-----:R-:W-:-:S03]  /*12650*/  IMAD.MOV.U32 R0, RZ, RZ, R5 ;  /* 0x000000ffff007224 */ /* 0x001fc600078e0005 */
[----:B------:R-:W4:Y:S04]  /*12660*/  LDL.LU.64 R6, [R1+0xa38] ;  /* 0x000a380001067983 */ /* 0x000f280000300a00 */
[----:B------:R5:W-:Y:S02]  /*12670*/  STL [R1+0x9d0], R0 ;  /* 0x0009d00001007387 */ /* 0x000be40000100800 */
[----:B-----5:R-:W-:Y:S02]  /*12680*/  IMAD.MOV.U32 R0, RZ, RZ, R3 ;  /* 0x000000ffff007224 */ /* 0x020fe400078e0003 */
[----:B------:R0:W-:Y:S04]  /*12690*/  STL [R1+0x9dc], R2 ;  /* 0x0009dc0201007387 */ /* 0x0001e80000100800 */
[----:B------:R-:W5:Y:S04]  /*126a0*/  LDL.LU.64 R4, [R1+0x1d8] ;  /* 0x0001d80001047983 */ /* 0x000f680000300a00 */
[----:B------:R1:W-:Y:S04]  /*126b0*/  STL [R1+0x9d8], R0 ;  /* 0x0009d80001007387 */ /* 0x0003e80000100800 */
[----:B------:R-:W-:Y:S04]  /*126c0*/  STL [R1+0x9e4], R26 ;  /* 0x0009e41a01007387 */ /* 0x000fe80000100800 */
[----:B0-----:R-:W5:Y:S01]  /*126d0*/  LDL.LU.64 R2, [R1+0xa48] ;  /* 0x000a480001027983 */ /* 0x001f620000300a00 */
[----:B-1----:R-:W-:-:S03]  /*126e0*/  IMAD.MOV.U32 R0, RZ, RZ, R27 ;  /* 0x000000ffff007224 */ /* 0x002fc600078e001b */
[----:B------:R-:W-:Y:S04]  /*126f0*/  STL [R1+0x9ec], R16 ;  /* 0x0009ec1001007387 */ /* 0x000fe80000100800 */
[----:B------:R0:W-:Y:S04]  /*12700*/  STL [R1+0x9e0], R0 ;  /* 0x0009e00001007387 */ /* 0x0001e80000100800 */
[----:B------:R-:W-:Y:S01]  /*12710*/  STL [R1+0x9f4], R12 ;  /* 0x0009f40c01007387 */ /* 0x000fe20000100800 */
[----:B0-----:R-:W-:-:S05]  /*12720*/  IMAD.MOV.U32 R0, RZ, RZ, R17 ;  /* 0x000000ffff007224 */ /* 0x001fca00078e0011 */
[----:B------:R0:W-:Y:S02]  /*12730*/  STL [R1+0x9e8], R0 ;  /* 0x0009e80001007387 */ /* 0x0001e40000100800 */
[----:B0-----:R-:W-:Y:S02]  /*12740*/  IMAD.MOV.U32 R0, RZ, RZ, R13 ;  /* 0x000000ffff007224 */ /* 0x001fe400078e000d */
[----:B------:R-:W5:Y:S04]  /*12750*/  LDL.LU.64 R12, [R1+0xa50] ;  /* 0x000a5000010c7983 */ /* 0x000f680000300a00 */
[----:B------:R2:W-:Y:S02]  /*12760*/  STL [R1+0x9f0], R0 ;  /* 0x0009f00001007387 */ /* 0x0005e40000100800 */
[----:B--2---:R-:W-:-:S02]  /*12770*/  IMAD.MOV.U32 R0, RZ, RZ, R25 ;  /* 0x000000ffff007224 */ /* 0x004fc400078e0019 */
[----:B------:R-:W-:Y:S04]  /*12780*/  STL [R1+0x9fc], R24 ;  /* 0x0009fc1801007387 */ /* 0x000fe80000100800 */
[----:B------:R-:W2:Y:S04]  /*12790*/  LDL.LU.64 R16, [R1+0xa58] ;  /* 0x000a580001107983 */ /* 0x000ea80000300a00 */
[----:B------:R-:W-:Y:S04]  /*127a0*/  STL [R1+0xa04], R18 ;  /* 0x000a041201007387 */ /* 0x000fe80000100800 */
[----:B------:R0:W-:Y:S02]  /*127b0*/  STL [R1+0x9f8], R0 ;  /* 0x0009f80001007387 */ /* 0x0001e40000100800 */
[----:B0-----:R-:W-:-:S02]  /*127c0*/  IMAD.MOV.U32 R0, RZ, RZ, R19 ;  /* 0x000000ffff007224 */ /* 0x001fc400078e0013 */
[----:B------:R-:W2:Y:S04]  /*127d0*/  LDL.LU.64 R18, [R1+0x1b0] ;  /* 0x0001b00001127983 */ /* 0x000ea80000300a00 */
[----:B------:R0:W-:Y:S04]  /*127e0*/  STL [R1+0xa00], R0 ;  /* 0x000a000001007387 */ /* 0x0001e80000100800 */
[----:B------:R1:W-:Y:S01]  /*127f0*/  STL [R1+0xa0c], R14 ;  /* 0x000a0c0e01007387 */ /* 0x0003e20000100800 */
[----:B0-----:R-:W-:-:S03]  /*12800*/  IMAD.MOV.U32 R0, RZ, RZ, R15 ;  /* 0x000000ffff007224 */ /* 0x001fc600078e000f */
[----:B---3--:R-:W-:Y:S04]  /*12810*/  STL [R1+0xa14], R22 ;  /* 0x000a141601007387 */ /* 0x008fe80000100800 */
[----:B------:R0:W-:Y:S04]  /*12820*/  STL [R1+0xa08], R0 ;  /* 0x000a080001007387 */ /* 0x0001e80000100800 */
[----:B-1----:R-:W3:Y:S01]  /*12830*/  LDL.LU.64 R14, [R1+0xa68] ;  /* 0x000a6800010e7983 */ /* 0x002ee20000300a00 */
[----:B0-----:R-:W-:-:S03]  /*12840*/  IMAD.MOV.U32 R0, RZ, RZ, R23 ;  /* 0x000000ffff007224 */ /* 0x001fc600078e0017 */
[----:B------:R-:W-:Y:S04]  /*12850*/  STL [R1+0xa1c], R10 ;  /* 0x000a1c0a01007387 */ /* 0x000fe80000100800 */
[----:B------:R0:W-:Y:S02]  /*12860*/  STL [R1+0xa10], R0 ;  /* 0x000a100001007387 */ /* 0x0001e40000100800 */
[----:B0-----:R-:W-:Y:S02]  /*12870*/  IMAD.MOV.U32 R0, RZ, RZ, R11 ;  /* 0x000000ffff007224 */ /* 0x001fe400078e000b */
[----:B------:R-:W2:Y:S04]  /*12880*/  LDL.LU.64 R10, [R1+0xa70] ;  /* 0x000a7000010a7983 */ /* 0x000ea80000300a00 */
[----:B------:R0:W-:Y:S04]  /*12890*/  STL [R1+0xa18], R0 ;  /* 0x000a180001007387 */ /* 0x0001e80000100800 */
[----:B------:R1:W-:Y:S01]  /*128a0*/  STL [R1+0xa24], R8 ;  /* 0x000a240801007387 */ /* 0x0003e20000100800 */
[----:B0-----:R-:W-:-:S03]  /*128b0*/  IMAD.MOV.U32 R0, RZ, RZ, R9 ;  /* 0x000000ffff007224 */ /* 0x001fc600078e0009 */
[----:B------:R-:W-:Y:S04]  /*128c0*/  STL [R1+0xa2c], R20 ;  /* 0x000a2c1401007387 */ /* 0x000fe80000100800 */
[----:B------:R0:W-:Y:S04]  /*128d0*/  STL [R1+0xa20], R0 ;  /* 0x000a200001007387 */ /* 0x0001e80000100800 */
[----:B-1----:R-:W2:Y:S01]  /*128e0*/  LDL.LU.64 R8, [R1+0xa78] ;  /* 0x000a780001087983 */ /* 0x002ea20000300a00 */
[----:B0-----:R-:W-:-:S03]  /*128f0*/  IMAD.MOV.U32 R0, RZ, RZ, R21 ;  /* 0x000000ffff007224 */ /* 0x001fc600078e0015 */
[----:B----4-:R-:W-:Y:S04]  /*12900*/  STL [R1+0xa34], R6 ;  /* 0x000a340601007387 */ /* 0x010fe80000100800 */
[----:B------:R0:W-:Y:S02]  /*12910*/  STL [R1+0xa28], R0 ;  /* 0x000a280001007387 */ /* 0x0001e40000100800 */
[----:B0-----:R-:W-:Y:S02]  /*12920*/  IMAD.MOV.U32 R0, RZ, RZ, R7 ;  /* 0x000000ffff007224 */ /* 0x001fe400078e0007 */
[----:B------:R-:W4:Y:S04]  /*12930*/  LDL.LU.64 R6, [R1+0x188] ;  /* 0x0001880001067983 */ /* 0x000f280000300a00 */
[----:B------:R0:W-:Y:S04]  /*12940*/  STL [R1+0xa30], R0 ;  /* 0x000a300001007387 */ /* 0x0001e80000100800 */
[----:B-----5:R1:W-:Y:S01]  /*12950*/  STL [R1+0xa3c], R4 ;  /* 0x000a3c0401007387 */ /* 0x0203e20000100800 */
[----:B0-----:R-:W-:-:S03]  /*12960*/  IMAD.MOV.U32 R0, RZ, RZ, R5 ;  /* 0x000000ffff007224 */ /* 0x001fc600078e0005 */
[----:B------:R-:W-:Y:S04]  /*12970*/  STL [R1+0xa44], R2 ;  /* 0x000a440201007387 */ /* 0x000fe80000100800 */
[----:B------:R0:W-:Y:S04]  /*12980*/  STL [R1+0xa38], R0 ;  /* 0x000a380001007387 */ /* 0x0001e80000100800 */
[----:B-1----:R-:W5:Y:S01]  /*12990*/  LDL.LU.64 R4, [R1+0xa90] ;  /* 0x000a900001047983 */ /* 0x002f620000300a00 */
[----:B0-----:R-:W-:-:S03]  /*129a0*/  IMAD.MOV.U32 R0, RZ, RZ, R3 ;  /* 0x000000ffff007224 */ /* 0x001fc600078e0003 */
[----:B-----5:R0:W-:Y:S04]  /*129b0*/  STL.64 [R1+0xe40], R4 ;  /* 0x000e400401007387 */ /* 0x0201e80000100a00 */
[----:B0-----:R-:W5:Y:S04]  /*129c0*/  LDL.LU.64 R4, [R1+0xa88] ;  /* 0x000a880001047983 */ /* 0x001f680000300a00 */
[----:B------:R-:W5:Y:S04]  /*129d0*/  LDL.LU.64 R2, [R1+0xa98] ;  /* 0x000a980001027983 */ /* 0x000f680000300a00 */
[----:B------:R0:W-:Y:S04]  /*129e0*/  STL [R1+0xa40], R0 ;  /* 0x000a400001007387 */ /* 0x0001e80000100800 */
[----:B------:R1:W-:Y:S01]  /*129f0*/  STL [R1+0xa4c], R12 ;  /* 0x000a4c0c01007387 */ /* 0x0003e20000100800 */
[----:B0-----:R-:W-:-:S03]  /*12a00*/  IMAD.MOV.U32 R0, RZ, RZ, R13 ;  /* 0x000000ffff007224 */ /* 0x001fc600078e000d */
[----:B--2---:R-:W-:Y:S04]  /*12a10*/  STL [R1+0xa54], R16 ;  /* 0x000a541001007387 */ /* 0x004fe80000100800 */
[----:B------:R0:W-:Y:S04]  /*12a20*/  STL [R1+0xa48], R0 ;  /* 0x000a480001007387 */ /* 0x0001e80000100800 */
[----:B-1----:R-:W2:Y:S04]  /*12a30*/  LDL.LU.64 R12, [R1+0x170] ;  /* 0x00017000010c7983 */ /* 0x002ea80000300a00 */
[----:B------:R-:W2:Y:S01]  /*12a40*/  LDL.LU.64 R28, [R1+0xaa8] ;  /* 0x000aa800011c7983 */ /* 0x000ea20000300a00 */
[----:B0-----:R-:W-:-:S05]  /*12a50*/  IMAD.MOV.U32 R0, RZ, RZ, R17 ;  /* 0x000000ffff007224 */ /* 0x001fca00078e0011 */
[----:B------:R0:W-:Y:S04]  /*12a60*/  STL [R1+0xa50], R0 ;  /* 0x000a500001007387 */ /* 0x0001e80000100800 */
[----:B------:R-:W-:Y:S04]  /*12a70*/  STL [R1+0xa5c], R18 ;  /* 0x000a5c1201007387 */ /* 0x000fe80000100800 */
[----:B------:R-:W2:Y:S01]  /*12a80*/  LDL.LU.64 R26, [R1+0xab0] ;  /* 0x000ab000011a7983 */ /* 0x000ea20000300a00 */
[----:B0-----:R-:W-:-:S03]  /*12a90*/  IMAD.MOV.U32 R0, RZ, RZ, R19 ;  /* 0x000000ffff007224 */ /* 0x001fc600078e0013 */
[----:B------:R-:W2:Y:S04]  /*12aa0*/  LDL.LU.64 R24, [R1+0xab8] ;  /* 0x000ab80001187983 */ /* 0x000ea80000300a00 */
[----:B------:R0:W-:Y:S04]  /*12ab0*/  STL [R1+0xa58], R0 ;  /* 0x000a580001007387 */ /* 0x0001e80000100800 */
[----:B---3--:R-:W-:Y:S04]  /*12ac0*/  STL [R1+0xa64], R14 ;  /* 0x000a640e01007387 */ /* 0x008fe80000100800 */
[----:B------:R-:W3:Y:S01]  /*12ad0*/  LDL.LU.64 R22, [R1+0x148] ;  /* 0x0001480001167983 */ /* 0x000ee20000300a00 */
[----:B0-----:R-:W-:-:S03]  /*12ae0*/  IMAD.MOV.U32 R0, RZ, RZ, R15 ;  /* 0x000000ffff007224 */ /* 0x001fc600078e000f */
[----:B------:R-:W2:Y:S04]  /*12af0*/  LDL.LU.64 R20, [R1+0xac8] ;  /* 0x000ac80001147983 */ /* 0x000ea80000300a00 */
[----:B------:R0:W-:Y:S04]  /*12b00*/  STL [R1+0xa60], R0 ;  /* 0x000a600001007387 */ /* 0x0001e80000100800 */
[----:B------:R-:W-:Y:S04]  /*12b10*/  STL [R1+0xa6c], R10 ;  /* 0x000a6c0a01007387 */ /* 0x000fe80000100800 */
[----:B------:R-:W2:Y:S01]  /*12b20*/  LDL.LU.64 R16, [R1+0xad0] ;  /* 0x000ad00001107983 */ /* 0x000ea20000300a00 */
[----:B0-----:R-:W-:-:S03]  /*12b30*/  IMAD.MOV.U32 R0, RZ, RZ, R11 ;  /* 0x000000ffff007224 */ /* 0x001fc600078e000b */
[----:B------:R-:W2:Y:S04]  /*12b40*/  LDL.LU.64 R18, [R1+0xad8] ;  /* 0x000ad80001127983 */ /* 0x000ea80000300a00 */
[----:B------:R0:W-:Y:S04]  /*12b50*/  STL [R1+0xa68], R0 ;  /* 0x000a680001007387 */ /* 0x0001e80000100800 */
[----:B------:R1:W-:Y:S04]  /*12b60*/  STL [R1+0xa74], R8 ;  /* 0x000a740801007387 */ /* 0x0003e80000100800 */
[----:B------:R-:W2:Y:S01]  /*12b70*/  LDL.LU.64 R14, [R1+0x120] ;  /* 0x00012000010e7983 */ /* 0x000ea20000300a00 */
[----:B0-----:R-:W-:-:S03]  /*12b80*/  IMAD.MOV.U32 R0, RZ, RZ, R9 ;  /* 0x000000ffff007224 */ /* 0x001fc600078e0009 */
[----:B------:R-:W2:Y:S04]  /*12b90*/  LDL.LU.64 R10, [R1+0xae8] ;  /* 0x000ae800010a7983 */ /* 0x000ea80000300a00 */
[----:B------:R0:W-:Y:S04]  /*12ba0*/  STL [R1+0xa70], R0 ;  /* 0x000a700001007387 */ /* 0x0001e80000100800 */
[----:B----4-:R4:W-:Y:S04]  /*12bb0*/  STL [R1+0xa7c], R6 ;  /* 0x000a7c0601007387 */ /* 0x0109e80000100800 */
[----:B-1----:R-:W2:Y:S01]  /*12bc0*/  LDL.LU.64 R8, [R1+0xaf0] ;  /* 0x000af00001087983 */ /* 0x002ea20000300a00 */
[----:B0-----:R-:W-:-:S03]  /*12bd0*/  IMAD.MOV.U32 R0, RZ, RZ, R7 ;  /* 0x000000ffff007224 */ /* 0x001fc600078e0007 */
[----:B----4-:R-:W4:Y:S04]  /*12be0*/  LDL.LU.64 R6, [R1+0xaf8] ;  /* 0x000af80001067983 */ /* 0x010f280000300a00 */
[----:B------:R0:W-:Y:S04]  /*12bf0*/  STL [R1+0xa78], R0 ;  /* 0x000a780001007387 */ /* 0x0001e80000100800 */
[----:B-----5:R1:W-:Y:S01]  /*12c00*/  STL [R1+0xa84], R4 ;  /* 0x000a840401007387 */ /* 0x0203e20000100800 */
[----:B0-----:R-:W-:-:S03]  /*12c10*/  IMAD.MOV.U32 R0, RZ, RZ, R5 ;  /* 0x000000ffff007224 */ /* 0x001fc600078e0005 */
[----:B-1----:R-:W5:Y:S04]  /*12c20*/  LDL.LU.64 R4, [R1+0xe40] ;  /* 0x000e400001047983 */ /* 0x002f680000300a00 */
[----:B-----5:R-:W-:Y:S04]  /*12c30*/  STL [R1+0xa8c], R4 ;  /* 0x000a8c0401007387 */ /* 0x020fe80000100800 */
[----:B------:R0:W-:Y:S04]  /*12c40*/  STL [R1+0xa80], R0 ;  /* 0x000a800001007387 */ /* 0x0001e80000100800 */
[----:B------:R-:W-:Y:S01]  /*12c50*/  STL [R1+0xa94], R2 ;  /* 0x000a940201007387 */ /* 0x000fe20000100800 */
[----:B0-----:R-:W-:-:S05]  /*12c60*/  IMAD.MOV.U32 R0, RZ, RZ, R5 ;  /* 0x000000ffff007224 */ /* 0x001fca00078e0005 */
[----:B------:R0:W-:Y:S04]  /*12c70*/  STL [R1+0xa88], R0 ;  /* 0x000a880001007387 */ /* 0x0001e80000100800 */
[----:B------:R-:W5:Y:S01]  /*12c80*/  LDL.LU.64 R4, [R1+0xb08] ;  /* 0x000b080001047983 */ /* 0x000f620000300a00 */
[----:B0-----:R-:W-:-:S03]  /*12c90*/  IMAD.MOV.U32 R0, RZ, RZ, R3 ;  /* 0x000000ffff007224 */ /* 0x001fc600078e0003 */
[----:B------:R-:W5:Y:S04]  /*12ca0*/  LDL.64 R2, [R1+0xd10] ;  /* 0x000d100001027983 */ /* 0x000f680000100a00 */
[----:B------:R0:W-:Y:S04]  /*12cb0*/  STL [R1+0xa90], R0 ;  /* 0x000a900001007387 */ /* 0x0001e80000100800 */
[----:B--2---:R1:W-:Y:S01]  /*12cc0*/  STL [R1+0xa9c], R12 ;  /* 0x000a9c0c01007387 */ /* 0x0043e20000100800 */
[----:B0-----:R-:W-:-:S03]  /*12cd0*/  IMAD.MOV.U32 R0, RZ, RZ, R13 ;  /* 0x000000ffff007224 */ /* 0x001fc600078e000d */
[----:B-1----:R-:W2:Y:S04]  /*12ce0*/  LDL.LU.64 R12, [R1+0xe38] ;  /* 0x000e3800010c7983 */ /* 0x002ea80000300a00 */
[----:B------:R-:W-:Y:S04]  /*12cf0*/  STL [R1+0xaa4], R28 ;  /* 0x000aa41c01007387 */ /* 0x000fe80000100800 */
[----:B------:R0:W-:Y:S04]  /*12d00*/  STL [R1+0xa98], R0 ;  /* 0x000a980001007387 */ /* 0x0001e80000100800 */
[----:B------:R-:W-:Y:S01]  /*12d10*/  STL [R1+0xaac], R26 ;  /* 0x000aac1a01007387 */ /* 0x000fe20000100800 */
[----:B0-----:R-:W-:-:S05]  /*12d20*/  IMAD.MOV.U32 R0, RZ, RZ, R29 ;  /* 0x000000ffff007224 */ /* 0x001fca00078e001d */
[----:B------:R0:W-:Y:S04]  /*12d30*/  STL [R1+0xaa0], R0 ;  /* 0x000aa00001007387 */ /* 0x0001e80000100800 */
[----:B------:R-:W-:Y:S01]  /*12d40*/  STL [R1+0xab4], R24 ;  /* 0x000ab41801007387 */ /* 0x000fe20000100800 */
[----:B0-----:R-:W-:-:S05]  /*12d50*/  IMAD.MOV.U32 R0, RZ, RZ, R27 ;  /* 0x000000ffff007224 */ /* 0x001fca00078e001b */
[----:B------:R0:W-:Y:S04]  /*12d60*/  STL [R1+0xaa8], R0 ;  /* 0x000aa80001007387 */ /* 0x0001e80000100800 */
[----:B---3--:R-:W-:Y:S01]  /*12d70*/  STL [R1+0xabc], R22 ;  /* 0x000abc1601007387 */ /* 0x008fe20000100800 */
[----:B0-----:R-:W-:-:S05]  /*12d80*/  IMAD.MOV.U32 R0, RZ, RZ, R25 ;  /* 0x000000ffff007224 */ /* 0x001fca00078e0019 */
[----:B------:R0:W-:Y:S04]  /*12d90*/  STL [R1+0xab0], R0 ;  /* 0x000ab00001007387 */ /* 0x0001e80000100800 */
[----:B------:R-:W-:Y:S01]  /*12da0*/  STL [R1+0xac4], R20 ;  /* 0x000ac41401007387 */ /* 0x000fe20000100800 */
        /* <DEDUP_REMOVED lines=17> */
[----:B----4-:R-:W-:Y:S01]  /*12ec0*/  STL [R1+0xaf4], R6 ;  /* 0x000af40601007387 */ /* 0x010fe20000100800 */
[----:B0-----:R-:W-:-:S05]  /*12ed0*/  IMAD.MOV.U32 R0, RZ, RZ, R9 ;  /* 0x000000ffff007224 */ /* 0x001fca00078e0009 */
[----:B------:R0:W-:Y:S02]  /*12ee0*/  STL [R1+0xae8], R0 ;  /* 0x000ae80001007387 */ /* 0x0001e40000100800 */
[----:B0-----:R-:W-:Y:S02]  /*12ef0*/  IMAD.MOV.U32 R0, RZ, RZ, R7 ;  /* 0x000000ffff007224 */ /* 0x001fe400078e0007 */
[----:B--2---:R-:W-:Y:S04]  /*12f00*/  STL [R1+0xafc], R12 ;  /* 0x000afc0c01007387 */ /* 0x004fe80000100800 */
[----:B------:R-:W-:Y:S04]  /*12f10*/  STL [R1+0xaf0], R0 ;  /* 0x000af00001007387 */ /* 0x000fe80000100800 */
[----:B------:R-:W-:Y:S04]  /*12f20*/  STL [R1+0xaf8], R13 ;  /* 0x000af80d01007387 */ /* 0x000fe80000100800 */
[----:B-----5:R0:W-:Y:S02]  /*12f30*/  STL [R1+0xb04], R4 ;  /* 0x000b040401007387 */ /* 0x0201e40000100800 */
[----:B0-----:R-:W-:-:S05]  /*12f40*/  IMAD.MOV.U32 R4, RZ, RZ, R5 ;  /* 0x000000ffff047224 */ /* 0x001fca00078e0005 */
[----:B------:R-:W-:Y:S04]  /*12f50*/  STL [R1+0xb00], R4 ;  /* 0x000b000401007387 */ /* 0x000fe80000100800 */
[----:B------:R0:W-:Y:S02]  /*12f60*/  STL [R1+0xb0c], R2 ;  /* 0x000b0c0201007387 */ /* 0x0001e40000100800 */
[----:B0-----:R-:W-:-:S05]  /*12f70*/  IMAD.MOV.U32 R2, RZ, RZ, R3 ;  /* 0x000000ffff027224 */ /* 0x001fca00078e0003 */
[----:B------:R0:W-:Y:S04]  /*12f80*/  STL [R1+0xb08], R2 ;  /* 0x000b080201007387 */ /* 0x0001e80000100800 */
[----:B------:R1:W-:Y:S04]  /*12f90*/  STL [R1+0x270], RZ ;  /* 0x000270ff01007387 */ /* 0x0003e80000100800 */
        /* <DEDUP_REMOVED lines=39> */
[----:B------:R-:W2:Y:S04]  /*13210*/  LDL R5, [R1+0x284] ;  /* 0x0002840001057983 */ /* 0x000ea80000100800 */
[----:B------:R-:W3:Y:S01]  /*13220*/  LDL R3, [R1+0x308] ;  /* 0x0003080001037983 */ /* 0x000ee20000100800 */
[----:B------:R-:W4:Y:S03]  /*13230*/  S2R R0, SR_TID.X ;  /* 0x0000000000007919 */ /* 0x000f260000002100 */
[----:B------:R1:W-:Y:S04]  /*13240*/  STL [R1+0x1d0], RZ ;  /* 0x0001d0ff01007387 */ /* 0x0003e80000100800 */
[----:B------:R1:W-:Y:S01]  /*13250*/  STL [R1+0x1d4], RZ ;  /* 0x0001d4ff01007387 */ /* 0x0003e20000100800 */
[----:B----4-:R-:W-:-:S05]  /*13260*/  LOP3.LUT R0, R0, 0x3f, RZ, 0xc0, !PT ;  /* 0x0000003f00007812 */ /* 0x010fca00078ec0ff */
[----:B------:R-:W-:Y:S02]  /*13270*/  IMAD.SHL.U32 R28, R0, 0x2, RZ ;  /* 0x00000002001c7824 */ /* 0x000fe400078e00ff */
[----:B------:R-:W0:Y:S01]  /*13280*/  LDC R0, c[0x0][0x3ac] ;  /* 0x0000eb00ff007b82 */ /* 0x000e220000000800 */
[----:B------:R1:W-:Y:S04]  /*13290*/  STL [R1+0x1d8], RZ ;  /* 0x0001d8ff01007387 */ /* 0x0003e80000100800 */
[----:B------:R1:W-:Y:S04]  /*132a0*/  STL [R1+0x1dc], RZ ;  /* 0x0001dcff01007387 */ /* 0x0003e80000100800 */
[----:B------:R1:W-:Y:S04]  /*132b0*/  STL [R1+0x1c0], RZ ;  /* 0x0001c0ff01007387 */ /* 0x0003e80000100800 */
[----:B------:R1:W-:Y:S04]  /*132c0*/  STL [R1+0x1c4], RZ ;  /* 0x0001c4ff01007387 */ /* 0x0003e80000100800 */
[----:B------:R1:W-:Y:S04]  /*132d0*/  STL [R1+0x1c8], RZ ;  /* 0x0001c8ff01007387 */ /* 0x0003e80000100800 */
[----:B------:R1:W-:Y:S01]  /*132e0*/  STL [R1+0x1cc], RZ ;  /* 0x0001ccff01007387 */ /* 0x0003e20000100800 */
[----:B0-----:R-:W-:-:S03]  /*132f0*/  IMAD.SHL.U32 R2, R0, 0x80, RZ ;  /* 0x0000008000027824 */ /* 0x001fc600078e00ff */
[----:B------:R1:W-:Y:S04]  /*13300*/  STL [R1+0x1b0], RZ ;  /* 0x0001b0ff01007387 */ /* 0x0003e80000100800 */
[----:B------:R1:W-:Y:S01]  /*13310*/  STL [R1+0x1b4], RZ ;  /* 0x0001b4ff01007387 */ /* 0x0003e20000100800 */
[----:B------:R-:W-:-:S03]  /*13320*/  SHF.R.S32.HI R0, RZ, 0x1f, R2 ;  /* 0x0000001fff007819 */ /* 0x000fc60000011402 */
[----:B------:R1:W-:Y:S04]  /*13330*/  STL [R1+0x1b8], RZ ;  /* 0x0001b8ff01007387 */ /* 0x0003e80000100800 */
[----:B------:R1:W-:Y:S04]  /*13340*/  STL [R1+0x1bc], RZ ;  /* 0x0001bcff01007387 */ /* 0x0003e80000100800 */
[----:B------:R1:W-:Y:S04]  /*13350*/  STL [R1+0x1a0], RZ ;  /* 0x0001a0ff01007387 */ /* 0x0003e80000100800 */
[----:B------:R1:W-:Y:S01]  /*13360*/  STL [R1+0x1a4], RZ ;  /* 0x0001a4ff01007387 */ /* 0x0003e20000100800 */
[----:B------:R-:W-:-:S03]  /*13370*/  SHF.L.U64.HI R0, R2, 0x1, R0 ;  /* 0x0000000102007819 */ /* 0x000fc60000010200 */
[----:B------:R1:W-:Y:S01]  /*13380*/  STL [R1+0x1a8], RZ ;  /* 0x0001a8ff01007387 */ /* 0x0003e20000100800 */
[----:B------:R-:W-:-:S03]  /*13390*/  LOP3.LUT R4, R28, 0x20, RZ, 0x3c, !PT ;  /* 0x000000201c047812 */ /* 0x000fc600078e3cff */
[----:B------:R1:W-:Y:S01]  /*133a0*/  STL [R1+0x1ac], RZ ;  /* 0x0001acff01007387 */ /* 0x0003e20000100800 */
[----:B------:R-:W-:-:S03]  /*133b0*/  LOP3.LUT R2, R28, 0x30, RZ, 0x3c, !PT ;  /* 0x000000301c027812 */ /* 0x000fc600078e3cff */
[----:B------:R1:W-:Y:S01]  /*133c0*/  STL [R1+0x190], RZ ;  /* 0x000190ff01007387 */ /* 0x0003e20000100800 */
[----:B------:R-:W-:-:S03]  /*133d0*/  LOP3.LUT R4, R28, 0x50, RZ, 0x3c, !PT ;  /* 0x000000501c047812 */ /* 0x000fc600078e3cff */
[----:B------:R1:W-:Y:S01]  /*133e0*/  STL [R1+0x194], RZ ;  /* 0x000194ff01007387 */ /* 0x0003e20000100800 */
[----:B------:R-:W-:-:S03]  /*133f0*/  LOP3.LUT R2, R28, 0x60, RZ, 0x3c, !PT ;  /* 0x000000601c027812 */ /* 0x000fc600078e3cff */
[----:B------:R1:W-:Y:S04]  /*13400*/  STL [R1+0x198], RZ ;  /* 0x000198ff01007387 */ /* 0x0003e80000100800 */
[----:B------:R1:W-:Y:S04]  /*13410*/  STL [R1+0x19c], RZ ;  /* 0x00019cff01007387 */ /* 0x0003e80000100800 */
[----:B------:R1:W-:Y:S04]  /*13420*/  STL [R1+0x180], RZ ;  /* 0x000180ff01007387 */ /* 0x0003e80000100800 */
[----:B------:R1:W-:Y:S04]  /*13430*/  STL [R1+0x184], RZ ;  /* 0x000184ff01007387 */ /* 0x0003e80000100800 */
[----:B------:R1:W-:Y:S04]  /*13440*/  STL [R1+0x188], RZ ;  /* 0x000188ff01007387 */ /* 0x0003e80000100800 */
[----:B------:R1:W-:Y:S01]  /*13450*/  STL [R1+0x18c], RZ ;  /* 0x00018cff01007387 */ /* 0x0003e20000100800 */
[----:B------:R-:W-:-:S02]  /*13460*/  USHF.R.S32.HI UR7, URZ, 0x1f, UR4 ;  /* 0x0000001fff077899 */ /* 0x000fc40008011404 */
[----:B------:R-:W-:Y:S02]  /*13470*/  USHF.L.U32 UR6, UR6, 0x7, URZ ;  /* 0x0000000706067899 */ /* 0x000fe400080006ff */
[----:B------:R-:W-:Y:S02]  /*13480*/  ULEA.HI UR7, UR7, UR4, URZ, 0x7 ;  /* 0x0000000407077291 */ /* 0x000fe4000f8f38ff */
[----:B------:R-:W-:Y:S01]  /*13490*/  USHF.R.S32.HI UR4, URZ, 0x1f, UR6 ;  /* 0x0000001fff047899 */ /* 0x000fe20008011406 */
[C---:B------:R-:W-:Y:S02]  /*134a0*/  LOP3.LUT R6, R28.reuse, 0x10, RZ, 0x3c, !PT ;  /* 0x000000101c067812 */ /* 0x040fe400078e3cff */
[C---:B------:R-:W-:Y:S01]  /*134b0*/  LOP3.LUT R6, R28.reuse, 0x40, RZ, 0x3c, !PT ;  /* 0x000000401c067812 */ /* 0x040fe200078e3cff */
[----:B------:R-:W-:Y:S01]  /*134c0*/  USHF.L.U32 UR10, UR6, 0x1, URZ ;  /* 0x00000001060a7899 */ /* 0x000fe200080006ff */
[----:B------:R-:W-:Y:S01]  /*134d0*/  LOP3.LUT R6, R28, 0x70, RZ, 0x3c, !PT ;  /* 0x000000701c067812 */ /* 0x000fe200078e3cff */
[----:B------:R-:W-:-:S02]  /*134e0*/  USHF.L.U64.HI UR6, UR6, 0x1, UR4 ;  /* 0x0000000106067899 */ /* 0x000fc40008010204 */
[----:B------:R-:W-:Y:S01]  /*134f0*/  USHF.R.S32.HI UR7, URZ, 0x7, UR7 ;  /* 0x00000007ff077899 */ /* 0x000fe20008011407 */
[----:B------:R-:W-:Y:S01]  /*13500*/  UMOV UR4, URZ ;  /* 0x000000ff00047c82 */ /* 0x000fe20008000000 */
[----:B--2---:R-:W-:Y:S02]  /*13510*/  LOP3.LUT R4, R5, 0x40, RZ, 0x3c, !PT ;  /* 0x0000004005047812 */ /* 0x004fe400078e3cff */
[----:B---3--:R-:W-:-:S03]  /*13520*/  LOP3.LUT R2, R3, 0x20, RZ, 0x3c, !PT ;  /* 0x0000002003027812 */ /* 0x008fc600078e3cff */
[----:B------:R1:W-:Y:S04]  /*13530*/  STL [R1+0xe28], R4 ;  /* 0x000e280401007387 */ /* 0x0003e80000100800 */
[----:B------:R1:W-:Y:S02]  /*13540*/  STL [R1+0x304], R2 ;  /* 0x0003040201007387 */ /* 0x0003e40000100800 */
.L_x_2:
[----:B-----5:R-:W2:Y:S04]  /*13550*/  LDL R3, [R1+0xb10] ;  /* 0x000b100001037983 */ /* 0x020ea80000100800 */
[----:B-1----:R-:W2:Y:S01]  /*13560*/  LDL R2, [R1+0xb20] ;  /* 0x000b200001027983 */ /* 0x002ea20000100800 */
[----:B------:R-:W-:Y:S01]  /*13570*/  UIMAD UR11, UR4, -0x80, UR12 ;  /* 0xffffff80040b78a4 */ /* 0x000fe2000f8e020c */
[----:B------:R-:W-:Y:S02]  /*13580*/  PRMT R20, RZ, 0x7610, R20 ;  /* 0x00007610ff147816 */ /* 0x000fe40000000014 */
[----:B------:R0:W-:Y:S04]  /*13590*/  STL [R1+0x1ccc], R22 ;  /* 0x001ccc1601007387 */ /* 0x0001e80000100800 */
[----:B------:R-:W-:Y:S04]  /*135a0*/  STL [R1+0x1cc8], R10 ;  /* 0x001cc80a01007387 */ /* 0x000fe80000100800 */
[----:B------:R-:W-:Y:S01]  /*135b0*/  STL [R1+0x1cc4], R29 ;  /* 0x001cc41d01007387 */ /* 0x000fe20000100800 */
[----:B0-----:R-:W-:-:S03]  /*135c0*/  PRMT R22, RZ, 0x7610, R22 ;  /* 0x00007610ff167816 */ /* 0x001fc60000000016 */
        /* <DEDUP_REMOVED lines=8> */
[----:B------:R0:W-:Y:S04]  /*13650*/  STL [R1+0x1cb4], R6 ;  /* 0x001cb40601007387 */ /* 0x0001e80000100800 */
        /* <DEDUP_REMOVED lines=26> */
[----:B------:R-:W0:Y:S03]  /*13800*/  S2R R12, SR_TID.X ;  /* 0x00000000000c7919 */ /* 0x000e260000002100 */
        /* <DEDUP_REMOVED lines=8> */
[----:B0-----:R-:W-:-:S02]  /*13890*/  SHF.R.U32.HI R6, RZ, 0x5, R12 ;  /* 0x00000005ff067819 */ /* 0x001fc4000001160c */
[----:B------:R-:W-:Y:S01]  /*138a0*/  SHF.R.U32.HI R7, RZ, 0x5, R12 ;  /* 0x00000005ff077819 */ /* 0x000fe2000001160c */
[----:B------:R-:W-:Y:S01]  /*138b0*/  STL [R1+0x1b70], R28 ;  /* 0x001b701c01007387 */ /* 0x000fe20000100800 */
[----:B------:R-:W-:Y:S02]  /*138c0*/  SGXT.U32 R6, R6, 0x1 ;  /* 0x000000010606781a */ /* 0x000fe40000000000 */
[----:B------:R-:W-:Y:S01]  /*138d0*/  SGXT.U32 R7, R7, 0x1 ;  /* 0x000000010707781a */ /* 0x000fe20000000000 */
[----:B------:R-:W-:Y:S01]  /*138e0*/  STL [R1+0x1b74], R28 ;  /* 0x001b741c01007387 */ /* 0x000fe20000100800 */
[----:B------:R-:W-:Y:S02]  /*138f0*/  LOP3.LUT R6, R6, 0x2, RZ, 0xfc, !PT ;  /* 0x0000000206067812 */ /* 0x000fe400078efcff */
[----:B------:R-:W-:Y:S01]  /*13900*/  LOP3.LUT R7, R7, 0x4, RZ, 0xfc, !PT ;  /* 0x0000000407077812 */ /* 0x000fe200078efcff */
[----:B------:R-:W-:Y:S01]  /*13910*/  STL [R1+0x1b78], R28 ;  /* 0x001b781c01007387 */ /* 0x000fe20000100800 */
[----:B------:R-:W-:-:S02]  /*13920*/  ISETP.GE.AND P0, PT, R6, UR11, PT ;  /* 0x0000000b06007c0c */ /* 0x000fc4000bf06270 */
[----:B------:R-:W-:Y:S01]  /*13930*/  ISETP.GE.AND P1, PT, R7, UR11, PT ;  /* 0x0000000b07007c0c */ /* 0x000fe2000bf26270 */
[----:B------:R-:W-:Y:S01]  /*13940*/  STL [R1+0x1b7c], R28 ;  /* 0x001b7c1c01007387 */ /* 0x000fe20000100800 */
[----:B------:R-:W-:Y:S02]  /*13950*/  SHF.R.U32.HI R7, RZ, 0x5, R12 ;  /* 0x00000005ff077819 */ /* 0x000fe4000001160c */
[----:B------:R-:W-:Y:S01]  /*13960*/  PRMT R10, RZ, 0x7610, R10 ;  /* 0x00007610ff0a7816 */ /* 0x000fe2000000000a */
[----:B------:R-:W-:Y:S01]  /*13970*/  STL [R1+0x1b80], R28 ;  /* 0x001b801c01007387 */ /* 0x000fe20000100800 */
[----:B------:R-:W-:Y:S02]  /*13980*/  SGXT.U32 R7, R7, 0x1 ;  /* 0x000000010707781a */ /* 0x000fe40000000000 */
[----:B------:R-:W-:Y:S01]  /*13990*/  SHF.R.U32.HI R12, RZ, 0x5, R12 ;  /* 0x00000005ff0c7819 */ /* 0x000fe2000001160c */
[----:B------:R-:W-:Y:S01]  /*139a0*/  STL [R1+0x1b84], R28 ;  /* 0x001b841c01007387 */ /* 0x000fe20000100800 */
[----:B------:R-:W-:-:S02]  /*139b0*/  LOP3.LUT R7, R7, 0x6, RZ, 0xfc, !PT ;  /* 0x0000000607077812 */ /* 0x000fc400078efcff */
[----:B------:R-:W-:Y:S01]  /*139c0*/  SGXT.U32 R12, R12, 0x1 ;  /* 0x000000010c0c781a */ /* 0x000fe20000000000 */
[----:B------:R-:W-:Y:S01]  /*139d0*/  STL [R1+0x1b88], R28 ;  /* 0x001b881c01007387 */ /* 0x000fe20000100800 */
[----:B------:R-:W-:Y:S02]  /*139e0*/  ISETP.GE.AND P2, PT, R7, UR11, PT ;  /* 0x0000000b07007c0c */ /* 0x000fe4000bf46270 */
[----:B------:R-:W-:Y:S01]  /*139f0*/  LOP3.LUT R12, R12, 0x8, RZ, 0xfc, !PT ;  /* 0x000000080c0c7812 */ /* 0x000fe200078efcff */
[----:B------:R-:W-:Y:S03]  /*13a00*/  STL [R1+0x1b8c], R28 ;  /* 0x001b8c1c01007387 */ /* 0x000fe60000100800 */
[----:B------:R-:W-:Y:S01]  /*13a10*/  ISETP.GE.AND P3, PT, R12, UR11, PT ;  /* 0x0000000b0c007c0c */ /* 0x000fe2000bf66270 */
        /* <DEDUP_REMOVED lines=41> */
[----:B--2---:R0:W2:Y:S04]  /*13cb0*/  @!P0 LDG.E.U16 R20, desc[UR8][R2.64] ;  /* 0x0000000802148981 */ /* 0x0040a8000c1e1500 */
[----:B------:R-:W3:Y:S04]  /*13cc0*/  LDL R7, [R1+0xb14] ;  /* 0x000b140001077983 */ /* 0x000ee80000100800 */
[----:B------:R-:W4:Y:S04]  /*13cd0*/  LDL R6, [R1+0xb68] ;  /* 0x000b680001067983 */ /* 0x000f280000100800 */
[----:B------:R-:W0:Y:S04]  /*13ce0*/  LDL R2, [R1+0xb1c] ;  /* 0x000b1c0001027983 */ /* 0x000e280000100800 */
[----:B------:R-:W0:Y:S02]  /*13cf0*/  LDL R3, [R1+0xb70] ;  /* 0x000b700001037983 */ /* 0x000e240000100800 */
[----:B0-----:R-:W-:-:S04]  /*13d00*/  @!P1 LOP3.LUT R3, R3, R2, RZ, 0x3c, !PT ;  /* 0x0000000203039212 */ /* 0x001fc800078e3cff */
[----:B------:R-:W-:-:S04]  /*13d10*/  @!P1 LOP3.LUT R2, R3, R2, RZ, 0x3c, !PT ;  /* 0x0000000203029212 */ /* 0x000fc800078e3cff */
[----:B------:R-:W-:-:S05]  /*13d20*/  @!P1 LOP3.LUT R3, R3, R2, RZ, 0x3c, !PT ;  /* 0x0000000203039212 */ /* 0x000fca00078e3cff */
[----:B------:R-:W3:Y:S04]  /*13d30*/  @!P1 LDG.E.U16 R22, desc[UR8][R2.64] ;  /* 0x0000000802169981 */ /* 0x000ee8000c1e1500 */
[----:B--2---:R-:W-:Y:S04]  /*13d40*/  STL [R1+0x1b38], R20 ;  /* 0x001b381401007387 */ /* 0x004fe80000100800 */
[----:B------:R-:W-:Y:S04]  /*13d50*/  STL [R1+0x1c1c], R20 ;  /* 0x001c1c1401007387 */ /* 0x000fe80000100800 */
[----:B------:R-:W-:Y:S04]  /*13d60*/  STL [R1+0x1c24], R20 ;  /* 0x001c241401007387 */ /* 0x000fe80000100800 */
[----:B------:R-:W-:Y:S04]  /*13d70*/  STL [R1+0x1c2c], R20 ;  /* 0x001c2c1401007387 */ /* 0x000fe80000100800 */
[----:B------:R-:W-:Y:S04]  /*13d80*/  STL [R1+0x1c34], R20 ;  /* 0x001c341401007387 */ /* 0x000fe80000100800 */
[----:B------:R-:W-:Y:S04]  /*13d90*/  STL [R1+0x1c3c], R20 ;  /* 0x001c3c1401007387 */ /* 0x000fe80000100800 */
[----:B------:R-:W2:Y:S04]  /*13da0*/  LDL R2, [R1+0xb18] ;  /* 0x000b180001027983 */ /* 0x000ea80000100800 */
[----:B---3--:R0:W-:Y:S04]  /*13db0*/  STL [R1+0x58], R22 ;  /* 0x0000581601007387 */ /* 0x0081e80000100800 */
[----:B------:R-:W2:Y:S01]  /*13dc0*/  LDL R3, [R1+0xb6c] ;  /* 0x000b6c0001037983 */ /* 0x000ea20000100800 */
[----:B------:R-:W1:Y:S02]  /*13dd0*/  S2R R12, SR_TID.X ;  /* 0x00000000000c7919 */ /* 0x000e640000002100 */
[----:B-1----:R-:W-:-:S04]  /*13de0*/  SHF.R.U32.HI R12, RZ, 0x5, R12 ;  /* 0x00000005ff0c7819 */ /* 0x002fc8000001160c */
[----:B------:R-:W-:Y:S02]  /*13df0*/  SGXT.U32 R12, R12, 0x1 ;  /* 0x000000010c0c781a */ /* 0x000fe40000000000 */
[----:B--2---:R-:W-:-:S04]  /*13e00*/  @!P2 LOP3.LUT R3, R3, R2, RZ, 0x3c, !PT ;  /* 0x000000020303a212 */ /* 0x004fc800078e3cff */
[----:B------:R-:W-:-:S04]  /*13e10*/  @!P2 LOP3.LUT R2, R3, R2, RZ, 0x3c, !PT ;  /* 0x000000020302a212 */ /* 0x000fc800078e3cff */
[----:B------:R-:W-:-:S05]  /*13e20*/  @!P2 LOP3.LUT R3, R3, R2, RZ, 0x3c, !PT ;  /* 0x000000020303a212 */ /* 0x000fca00078e3cff */
[----:B------:R4:W2:Y:S01]  /*13e30*/  @!P2 LDG.E.U16 R10, desc[UR8][R2.64] ;  /* 0x00000008020aa981 */ /* 0x0008a2000c1e1500 */
[----:B------:R-:W-:-:S04]  /*13e40*/  LOP3.LUT R12, R12, 0xa, RZ, 0xfc, !PT ;  /* 0x0000000a0c0c7812 */ /* 0x000fc800078efcff */
[----:B------:R-:W-:Y:S02]  /*13e50*/  ISETP.GE.AND P0, PT, R12, UR11, PT ;  /* 0x0000000b0c007c0c */ /* 0x000fe4000bf06270 */
[----:B------:R-:W0:Y:S01]  /*13e60*/  S2R R12, SR_TID.X ;  /* 0x00000000000c7919 */ /* 0x000e220000002100 */
[----:B------:R-:W-:Y:S01]  /*13e70*/  PRMT R14, RZ, 0x7610, R14 ;  /* 0x00007610ff0e7816 */ /* 0x000fe2000000000e */
[----:B----4-:R-:W-:Y:S02]  /*13e80*/  @!P3 IMAD.MOV.U32 R2, RZ, RZ, R6 ;  /* 0x000000ffff02b224 */ /* 0x010fe400078e0006 */
[----:B------:R-:W-:-:S05]  /*13e90*/  @!P3 IMAD.MOV.U32 R3, RZ, RZ, R7 ;  /* 0x000000ffff03b224 */ /* 0x000fca00078e0007 */
[----:B------:R-:W3:Y:S01]  /*13ea0*/  @!P3 LDG.E.U16 R14, desc[UR8][R2.64] ;  /* 0x00000008020eb981 */ /* 0x000ee2000c1e1500 */
[----:B0-----:R-:W-:-:S04]  /*13eb0*/  SHF.R.U32.HI R22, RZ, 0x5, R12 ;  /* 0x00000005ff167819 */ /* 0x001fc8000001160c */
[----:B------:R-:W-:-:S04]  /*13ec0*/  SGXT.U32 R22, R22, 0x1 ;  /* 0x000000011616781a */ /* 0x000fc80000000000 */
[----:B------:R-:W-:-:S04]  /*13ed0*/  LOP3.LUT R22, R22, 0xc, RZ, 0xfc, !PT ;  /* 0x0000000c16167812 */ /* 0x000fc800078efcff */
[----:B------:R-:W-:Y:S02]  /*13ee0*/  ISETP.GE.AND P1, PT, R22, UR11, PT ;  /* 0x0000000b16007c0c */ /* 0x000fe4000bf26270 */
[----:B------:R-:W4:Y:S04]  /*13ef0*/  LDL.LU R22, [R1+0x1ccc] ;  /* 0x001ccc0001167983 */ /* 0x000f280000300800 */
[----:B--2---:R0:W-:Y:S04]  /*13f00*/  STL [R1+0x300], R10 ;  /* 0x0003000a01007387 */ /* 0x0041e80000100800 */
[----:B0-----:R-:W2:Y:S04]  /*13f10*/  LDL.LU R10, [R1+0x1cc8] ;  /* 0x001cc800010a7983 */ /* 0x001ea80000300800 */
[----:B------:R-:W2:Y:S04]  /*13f20*/  LDL R2, [R1+0xb64] ;  /* 0x000b640001027983 */ /* 0x000ea80000100800 */
[----:B------:R-:W2:Y:S04]  /*13f30*/  LDL R3, [R1+0xb84] ;  /* 0x000b840001037983 */ /* 0x000ea80000100800 */
[----:B------:R-:W2:Y:S04]  /*13f40*/  LDL R7, [R1+0xb78] ;  /* 0x000b780001077983 */ /* 0x000ea80000100800 */
[----:B------:R-:W2:Y:S04]  /*13f50*/  LDL R6, [R1+0xb88] ;  /* 0x000b880001067983 */ /* 0x000ea80000100800 */
[----:B---3--:R-:W-:Y:S04]  /*13f60*/  STL [R1+0x1c40], R14 ;  /* 0x001c400e01007387 */ /* 0x008fe80000100800 */
[----:B------:R-:W-:Y:S01]  /*13f70*/  STL [R1+0x1c4c], R14 ;  /* 0x001c4c0e01007387 */ /* 0x000fe20000100800 */
[----:B----4-:R-:W-:-:S02]  /*13f80*/  PRMT R22, RZ, 0x7610, R22 ;  /* 0x00007610ff167816 */ /* 0x010fc40000000016 */
[----:B--2---:R-:W-:-:S04]  /*13f90*/  @!P0 LOP3.LUT R3, R3, R2, RZ, 0x3c, !PT ;  /* 0x0000000203038212 */ /* 0x004fc800078e3cff */
[----:B------:R-:W-:-:S04]  /*13fa0*/  @!P0 LOP3.LUT R2, R3, R2, RZ, 0x3c, !PT ;  /* 0x0000000203028212 */ /* 0x000fc800078e3cff */
[----:B------:R-:W-:-:S05]  /*13fb0*/  @!P0 LOP3.LUT R3, R3, R2, RZ, 0x3c, !PT ;  /* 0x0000000203038212 */ /* 0x000fca00078e3cff */
[----:B------:R0:W2:Y:S04]  /*13fc0*/  @!P0 LDG.E.U16 R22, desc[UR8][R2.64] ;  /* 0x0000000802168981 */ /* 0x0000a8000c1e1500 */
[----:B------:R-:W0:Y:S04]  /*13fd0*/  LDL R2, [R1+0xb60] ;  /* 0x000b600001027983 */ /* 0x000e280000100800 */
[----:B------:R-:W0:Y:S01]  /*13fe0*/  LDL R3, [R1+0xb80] ;  /* 0x000b800001037983 */ /* 0x000e220000100800 */
[----:B------:R-:W-:Y:S02]  /*13ff0*/  PRMT R29, RZ, 0x7610, R29 ;  /* 0x00007610ff1d7816 */ /* 0x000fe4000000001d */
[----:B0-----:R-:W-:-:S04]  /*14000*/  @!P1 LOP3.LUT R3, R3, R2, RZ, 0x3c, !PT ;  /* 0x0000000203039212 */ /* 0x001fc800078e3cff */
[----:B------:R-:W-:-:S04]  /*14010*/  @!P1 LOP3.LUT R2, R3, R2, RZ, 0x3c, !PT ;  /* 0x0000000203029212 */ /* 0x000fc800078e3cff */
[----:B------:R-:W-:-:S05]  /*14020*/  @!P1 LOP3.LUT R3, R3, R2, RZ, 0x3c, !PT ;  /* 0x0000000203039212 */ /* 0x000fca00078e3cff */
[----:B------:R-:W3:Y:S04]  /*14030*/  @!P1 LDG.E.U16 R29, desc[UR8][R2.64] ;  /* 0x00000008021d9981 */ /* 0x000ee8000c1e1500 */
[----:B--2---:R-:W-:Y:S04]  /*14040*/  STL [R1+0x1b34], R22 ;  /* 0x001b341601007387 */ /* 0x004fe80000100800 */
[----:B------:R-:W2:Y:S01]  /*14050*/  LDL R2, [R1+0xb5c] ;  /* 0x000b5c0001027983 */ /* 0x000ea20000100800 */
[----:B------:R-:W-:-:S04]  /*14060*/  SHF.R.U32.HI R12, RZ, 0x5, R12 ;  /* 0x00000005ff0c7819 */ /* 0x000fc8000001160c */
[----:B------:R-:W-:Y:S01]  /*14070*/  SGXT.U32 R12, R12, 0x1 ;  /* 0x000000010c0c781a */ /* 0x000fe20000000000 */
[----:B---3--:R0:W-:Y:S04]  /*14080*/  STL [R1+0x54], R29 ;  /* 0x0000541d01007387 */ /* 0x0081e80000100800 */
[----:B------:R-:W2:Y:S01]  /*14090*/  LDL R3, [R1+0xb7c] ;  /* 0x000b7c0001037983 */ /* 0x000ea20000100800 */
[----:B------:R-:W-:-:S04]  /*140a0*/  LOP3.LUT R12, R12, 0xe, RZ, 0xfc, !PT ;  /* 0x0000000e0c0c7812 */ /* 0x000fc800078efcff */
[----:B------:R-:W-:Y:S02]  /*140b0*/  ISETP.GE.AND P2, PT, R12, UR11, PT ;  /* 0x0000000b0c007c0c */ /* 0x000fe4000bf46270 */
[----:B------:R-:W-:Y:S01]  /*140c0*/  PRMT R9, RZ, 0x7610, R9 ;  /* 0x00007610ff097816 */ /* 0x000fe20000000009 */
[----:B------:R-:W1:Y:S02]  /*140d0*/  S2R R12, SR_TID.X ;  /* 0x00000000000c7919 */ /* 0x000e640000002100 */
[----:B-1----:R-:W-:-:S04]  /*140e0*/  SHF.R.U32.HI R12, RZ, 0x5, R12 ;  /* 0x00000005ff0c7819 */ /* 0x002fc8000001160c */
[----:B------:R-:W-:-:S04]  /*140f0*/  SGXT.U32 R12, R12, 0x1 ;  /* 0x000000010c0c781a */ /* 0x000fc80000000000 */
[----:B------:R-:W-:-:S04]  /*14100*/  LOP3.LUT R12, R12, 0x10, RZ, 0xfc, !PT ;  /* 0x000000100c0c7812 */ /* 0x000fc800078efcff */
[----:B------:R-:W-:Y:S02]  /*14110*/  ISETP.GE.AND P3, PT, R12, UR11, PT ;  /* 0x0000000b0c007c0c */ /* 0x000fe4000bf66270 */
[----:B------:R-:W1:Y:S01]  /*14120*/  S2R R12, SR_TID.X ;  /* 0x00000000000c7919 */ /* 0x000e620000002100 */
[----:B--2---:R-:W-:-:S04]  /*14130*/  @!P2 LOP3.LUT R3, R3, R2, RZ, 0x3c, !PT ;  /* 0x000000020303a212 */ /* 0x004fc800078e3cff */
[----:B------:R-:W-:-:S04]  /*14140*/  @!P2 LOP3.LUT R2, R3, R2, RZ, 0x3c, !PT ;  /* 0x000000020302a212 */ /* 0x000fc800078e3cff */
[----:B------:R-:W-:-:S05]  /*14150*/  @!P2 LOP3.LUT R3, R3, R2, RZ, 0x3c, !PT ;  /* 0x000000020303a212 */ /* 0x000fca00078e3cff */
[----:B------:R2:W3:Y:S01]  /*14160*/  @!P2 LDG.E.U16 R9, desc[UR8][R2.64] ;  /* 0x000000080209a981 */ /* 0x0004e2000c1e1500 */
[----:B-1----:R-:W-:-:S04]  /*14170*/  SHF.R.U32.HI R12, RZ, 0x5, R12 ;  /* 0x00000005ff0c7819 */ /* 0x002fc8000001160c */
[----:B------:R-:W-:-:S04]  /*14180*/  SGXT.U32 R12, R12, 0x1 ;  /* 0x000000010c0c781a */ /* 0x000fc80000000000 */
[----:B------:R-:W-:-:S04]  /*14190*/  LOP3.LUT R12, R12, 0x12, RZ, 0xfc, !PT ;  /* 0x000000120c0c7812 */ /* 0x000fc800078efcff */
[----:B------:R-:W-:Y:S02]  /*141a0*/  ISETP.GE.AND P0, PT, R12, UR11, PT ;  /* 0x0000000b0c007c0c */ /* 0x000fe4000bf06270 */
[----:B------:R-:W0:Y:S01]  /*141b0*/  S2R R12, SR_TID.X ;  /* 0x00000000000c7919 */ /* 0x000e220000002100 */
[----:B------:R-:W-:Y:S01]  /*141c0*/  PRMT R10, RZ, 0x7610, R10 ;  /* 0x00007610ff0a7816 */ /* 0x000fe2000000000a */
[----:B--2---:R-:W-:Y:S02]  /*141d0*/  @!P3 IMAD.MOV.U32 R2, RZ, RZ, R6 ;  /* 0x000000ffff02b224 */ /* 0x004fe400078e0006 */
[----:B------:R-:W-:-:S05]  /*141e0*/  @!P3 IMAD.MOV.U32 R3, RZ, RZ, R7 ;  /* 0x000000ffff03b224 */ /* 0x000fca00078e0007 */
[----:B------:R1:W2:Y:S01]  /*141f0*/  @!P3 LDG.E.U16 R10, desc[UR8][R2.64] ;  /* 0x00000008020ab981 */ /* 0x0002a2000c1e1500 */
[----:B0-----:R-:W-:-:S04]  /*14200*/  SHF.R.U32.HI R29, RZ, 0x5, R12 ;  /* 0x00000005ff1d7819 */ /* 0x001fc8000001160c */
[----:B------:R-:W-:-:S04]  /*14210*/  SGXT.U32 R29, R29, 0x1 ;  /* 0x000000011d1d781a */ /* 0x000fc80000000000 */
[----:B------:R-:W-:-:S04]  /*14220*/  LOP3.LUT R29, R29, 0x14, RZ, 0xfc, !PT ;  /* 0x000000141d1d7812 */ /* 0x000fc800078efcff */
[----:B------:R-:W-:Y:S02]  /*14230*/  ISETP.GE.AND P1, PT, R29, UR11, PT ;  /* 0x0000000b1d007c0c */ /* 0x000fe4000bf26270 */
[----:B------:R-:W4:Y:S04]  /*14240*/  LDL.LU R29, [R1+0x1cc4] ;  /* 0x001cc400011d7983 */ /* 0x000f280000300800 */
[----:B---3--:R0:W-:Y:S04]  /*14250*/  STL [R1+0x2fc], R9 ;  /* 0x0002fc0901007387 */ /* 0x0081e80000100800 */
[----:B0-----:R-:W3:Y:S04]  /*14260*/  LDL.LU R9, [R1+0x1cc0] ;  /* 0x001cc00001097983 */ /* 0x001ee80000300800 */
[----:B------:R-:W1:Y:S04]  /*14270*/  LDL R2, [R1+0xb58] ;  /* 0x000b580001027983 */ /* 0x000e680000100800 */
[----:B------:R-:W1:Y:S01]  /*14280*/  LDL R3, [R1+0xb74] ;  /* 0x000b740001037983 */ /* 0x000e620000100800 */
[----:B------:R-:W-:-:S02]  /*14290*/  PRMT R13, RZ, 0x7610, R13 ;  /* 0x00007610ff0d7816 */ /* 0x000fc4000000000d */
[----:B------:R-:W-:Y:S01]  /*142a0*/  SHF.R.U32.HI R12, RZ, 0x5, R12 ;  /* 0x00000005ff0c7819 */ /* 0x000fe2000001160c */
[----:B------:R-:W2:Y:S01]  /*142b0*/  LDL R6, [R1+0xb44] ;  /* 0x000b440001067983 */ /* 0x000ea20000100800 */
[----:B----4-:R-:W-:Y:S02]  /*142c0*/  PRMT R29, RZ, 0x7610, R29 ;  /* 0x00007610ff1d7816 */ /* 0x010fe4000000001d */
[----:B-1----:R-:W-:-:S04]  /*142d0*/  @!P0 LOP3.LUT R3, R3, R2, RZ, 0x3c, !PT ;  /* 0x0000000203038212 */ /* 0x002fc800078e3cff */
[----:B------:R-:W-:-:S04]  /*142e0*/  @!P0 LOP3.LUT R2, R3, R2, RZ, 0x3c, !PT ;  /* 0x0000000203028212 */ /* 0x000fc800078e3cff */
[----:B------:R-:W-:-:S05]  /*142f0*/  @!P0 LOP3.LUT R3, R3, R2, RZ, 0x3c, !PT ;  /* 0x0000000203038212 */ /* 0x000fca00078e3cff */
[----:B------:R0:W4:Y:S04]  /*14300*/  @!P0 LDG.E.U16 R29, desc[UR8][R2.64] ;  /* 0x00000008021d8981 */ /* 0x000128000c1e1500 */
[----:B------:R-:W0:Y:S04]  /*14310*/  LDL R2, [R1+0xb50] ;  /* 0x000b500001027983 */ /* 0x000e280000100800 */
[----:B------:R-:W0:Y:S02]  /*14320*/  LDL R3, [R1+0xb54] ;  /* 0x000b540001037983 */ /* 0x000e240000100800 */
[----:B0-----:R-:W-:-:S04]  /*14330*/  @!P1 LOP3.LUT R3, R3, R2, RZ, 0x3c, !PT ;  /* 0x0000000203039212 */ /* 0x001fc800078e3cff */
[----:B------:R-:W-:-:S04]  /*14340*/  @!P1 LOP3.LUT R2, R3, R2, RZ, 0x3c, !PT ;  /* 0x0000000203029212 */ /* 0x000fc800078e3cff */
[----:B------:R-:W-:-:S05]  /*14350*/  @!P1 LOP3.LUT R3, R3, R2, RZ, 0x3c, !PT ;  /* 0x0000000203039212 */ /* 0x000fca00078e3cff */
[----:B------:R-:W2:Y:S01]  /*14360*/  @!P1 LDG.E.U16 R13, desc[UR8][R2.64] ;  /* 0x00000008020d9981 */ /* 0x000ea2000c1e1500 */
[----:B------:R-:W-:-:S04]  /*14370*/  SGXT.U32 R12, R12, 0x1 ;  /* 0x000000010c0c781a */ /* 0x000fc80000000000 */
[----:B------:R-:W-:-:S04]  /*14380*/  LOP3.LUT R12, R12, 0x16, RZ, 0xfc, !PT ;  /* 0x000000160c0c7812 */ /* 0x000fc800078efcff */
[----:B------:R-:W-:Y:S02]  /*14390*/  ISETP.GE.AND P2, PT, R12, UR11, PT ;  /* 0x0000000b0c007c0c */ /* 0x000fe4000bf46270 */
[----:B------:R-:W3:Y:S04]  /*143a0*/  LDL R12, [R1+0xb40] ;  /* 0x000b4000010c7983 */ /* 0x000ee80000100800 */
[----:B----4-:R-:W-:Y:S04]  /*143b0*/  STL [R1+0x1b30], R29 ;  /* 0x001b301d01007387 */ /* 0x010fe80000100800 */
[----:B------:R-:W4:Y:S04]  /*143c0*/  LDL R2, [R1+0xb48] ;  /* 0x000b480001027983 */ /* 0x000f280000100800 */
[----:B--2---:R-:W-:Y:S04]  /*143d0*/  STL [R1+0x50], R13 ;  /* 0x0000500d01007387 */ /* 0x004fe80000100800 */
[----:B------:R-:W4:Y:S01]  /*143e0*/  LDL R3, [R1+0xb4c] ;  /* 0x000b4c0001037983 */ /* 0x000f220000100800 */
[----:B------:R-:W-:Y:S01]  /*143f0*/  PRMT R8, RZ, 0x7610, R8 ;  /* 0x00007610ff087816 */ /* 0x000fe20000000008 */
[----:B------:R-:W0:Y:S02]  /*14400*/  S2R R7, SR_TID.X ;  /* 0x0000000000077919 */ /* 0x000e240000002100 */
[----:B0-----:R-:W-:-:S04]  /*14410*/  SHF.R.U32.HI R7, RZ, 0x5, R7 ;  /* 0x00000005ff077819 */ /* 0x001fc80000011607 */
[----:B------:R-:W-:-:S04]  /*14420*/  SGXT.U32 R7, R7, 0x1 ;  /* 0x000000010707781a */ /* 0x000fc80000000000 */
[----:B------:R-:W-:-:S04]  /*14430*/  LOP3.LUT R7, R7, 0x18, RZ, 0xfc, !PT ;  /* 0x0000001807077812 */ /* 0x000fc800078efcff */
[----:B------:R-:W-:Y:S02]  /*14440*/  ISETP.GE.AND P3, PT, R7, UR11, PT ;  /* 0x0000000b07007c0c */ /* 0x000fe4000bf66270 */
[----:B------:R-:W0:Y:S01]  /*14450*/  S2R R7, SR_TID.X ;  /* 0x0000000000077919 */ /* 0x000e220000002100 */
[----:B----4-:R-:W-:-:S04]  /*14460*/  @!P2 LOP3.LUT R3, R3, R2, RZ, 0x3c, !PT ;  /* 0x000000020303a212 */ /* 0x010fc800078e3cff */
[----:B------:R-:W-:-:S04]  /*14470*/  @!P2 LOP3.LUT R2, R3, R2, RZ, 0x3c, !PT ;  /* 0x000000020302a212 */ /* 0x000fc800078e3cff */
[----:B------:R-:W-:-:S05]  /*14480*/  @!P2 LOP3.LUT R3, R3, R2, RZ, 0x3c, !PT ;  /* 0x000000020303a212 */ /* 0x000fca00078e3cff */
[----:B------:R1:W2:Y:S01]  /*14490*/  @!P2 LDG.E.U16 R8, desc[UR8][R2.64] ;  /* 0x000000080208a981 */ /* 0x0002a2000c1e1500 */
[----:B0-----:R-:W-:-:S04]  /*144a0*/  SHF.R.U32.HI R7, RZ, 0x5, R7 ;  /* 0x00000005ff077819 */ /* 0x001fc80000011607 */
[----:B------:R-:W-:-:S04]  /*144b0*/  SGXT.U32 R7, R7, 0x1 ;  /* 0x000000010707781a */ /* 0x000fc80000000000 */
[----:B------:R-:W-:-:S04]  /*144c0*/  LOP3.LUT R7, R7, 0x1a, RZ, 0xfc, !PT ;  /* 0x0000001a07077812 */ /* 0x000fc800078efcff */
[----:B------:R-:W-:Y:S02]  /*144d0*/  ISETP.GE.AND P0, PT, R7, UR11, PT ;  /* 0x0000000b07007c0c */ /* 0x000fe4000bf06270 */
[----:B------:R-:W0:Y:S01]  /*144e0*/  S2R R7, SR_TID.X ;  /* 0x0000000000077919 */ /* 0x000e220000002100 */
[----:B---3--:R-:W-:Y:S01]  /*144f0*/  PRMT R9, RZ, 0x7610, R9 ;  /* 0x00007610ff097816 */ /* 0x008fe20000000009 */
[----:B-1----:R-:W-:Y:S02]  /*14500*/  @!P3 IMAD.MOV.U32 R2, RZ, RZ, R6 ;  /* 0x000000ffff02b224 */ /* 0x002fe400078e0006 */
[----:B------:R-:W-:-:S05]  /*14510*/  @!P3 IMAD.MOV.U32 R3, RZ, RZ, R12 ;  /* 0x000000ffff03b224 */ /* 0x000fca00078e000c */
[----:B------:R1:W3:Y:S01]  /*14520*/  @!P3 LDG.E.U16 R9, desc[UR8][R2.64] ;  /* 0x000000080209b981 */ /* 0x0002e2000c1e1500 */
[----:B0-----:R-:W-:-:S04]  /*14530*/  SHF.R.U32.HI R7, RZ, 0x5, R7 ;  /* 0x00000005ff077819 */ /* 0x001fc80000011607 */
[----:B------:R-:W-:-:S04]  /*14540*/  SGXT.U32 R7, R7, 0x1 ;  /* 0x000000010707781a */ /* 0x000fc80000000000 */
[----:B------:R-:W-:-:S04]  /*14550*/  LOP3.LUT R7, R7, 0x1c, RZ, 0xfc, !PT ;  /* 0x0000001c07077812 */ /* 0x000fc800078efcff */
[----:B------:R-:W-:Y:S02]  /*14560*/  ISETP.GE.AND P1, PT, R7, UR11, PT ;  /* 0x0000000b07007c0c */ /* 0x000fe4000bf26270 */
[----:B------:R-:W4:Y:S04]  /*14570*/  LDL.LU R7, [R1+0x1cbc] ;  /* 0x001cbc0001077983 */ /* 0x000f280000300800 */
[----:B--2---:R0:W-:Y:S04]  /*14580*/  STL [R1+0x2f8], R8 ;  /* 0x0002f80801007387 */ /* 0x0041e80000100800 */
[----:B0-----:R-:W2:Y:S04]  /*14590*/  LDL.LU R8, [R1+0x1cb8] ;  /* 0x001cb80001087983 */ /* 0x001ea80000300800 */
[----:B------:R-:W1:Y:S04]  /*145a0*/  LDL R2, [R1+0xb38] ;  /* 0x000b380001027983 */ /* 0x000e680000100800 */
[----:B------:R-:W1:Y:S01]  /*145b0*/  LDL R3, [R1+0xb3c] ;  /* 0x000b3c0001037983 */ /* 0x000e620000100800 */
[----:B------:R-:W0:Y:S01]  /*145c0*/  S2R R13, SR_TID.X ;  /* 0x00000000000d7919 */ /* 0x000e220000002100 */
[----:B------:R-:W0:Y:S01]  /*145d0*/  S2R R12, SR_TID.X ;  /* 0x00000000000c7919 */ /* 0x000e220000002100 */
[----:B--2---:R-:W-:-:S02]  /*145e0*/  PRMT R8, RZ, 0x7610, R8 ;  /* 0x00007610ff087816 */ /* 0x004fc40000000008 */
[----:B-1----:R-:W-:-:S04]  /*145f0*/  @!P0 LOP3.LUT R3, R3, R2, RZ, 0x3c, !PT ;  /* 0x0000000203038212 */ /* 0x002fc800078e3cff */
[----:B------:R-:W-:-:S04]  /*14600*/  @!P0 LOP3.LUT R2, R3, R2, RZ, 0x3c, !PT ;  /* 0x0000000203028212 */ /* 0x000fc800078e3cff */
[----:B------:R-:W-:-:S05]  /*14610*/  @!P0 LOP3.LUT R3, R3, R2, RZ, 0x3c, !PT ;  /* 0x0000000203038212 */ /* 0x000fca00078e3cff */
[----:B------:R-:W2:Y:S01]  /*14620*/  @!P0 LDG.E.U16 R8, desc[UR8][R2.64] ;  /* 0x0000000802088981 */ /* 0x000ea2000c1e1500 */
[----:B0-----:R-:W-:Y:S02]  /*14630*/  SHF.R.U32.HI R13, RZ, 0x5, R13 ;  /* 0x00000005ff0d7819 */ /* 0x001fe4000001160d */
[----:B------:R-:W-:Y:S02]  /*14640*/  SHF.R.U32.HI R6, RZ, 0x5, R12 ;  /* 0x00000005ff067819 */ /* 0x000fe4000001160c */
[----:B------:R-:W-:Y:S02]  /*14650*/  SGXT.U32 R13, R13, 0x1 ;  /* 0x000000010d0d781a */ /* 0x000fe40000000000 */
[----:B------:R-:W-:Y:S02]  /*14660*/  SGXT.U32 R6, R6, 0x1 ;  /* 0x000000010606781a */ /* 0x000fe40000000000 */
[----:B------:R-:W-:Y:S02]  /*14670*/  LOP3.LUT R13, R13, 0x1e, RZ, 0xfc, !PT ;  /* 0x0000001e0d0d7812 */ /* 0x000fe400078efcff */
[----:B------:R-:W-:-:S02]  /*14680*/  LOP3.LUT R6, R6, 0x20, RZ, 0xfc, !PT ;  /* 0x0000002006067812 */ /* 0x000fc400078efcff */
[----:B------:R-:W-:Y:S02]  /*14690*/  ISETP.GE.AND P2, PT, R13, UR11, PT ;  /* 0x0000000b0d007c0c */ /* 0x000fe4000bf46270 */
[----:B------:R-:W3:Y:S01]  /*146a0*/  LDL R13, [R1+0xb8c] ;  /* 0x000b8c00010d7983 */ /* 0x000ee20000100800 */
[----:B------:R-:W-:-:S03]  /*146b0*/  ISETP.GE.AND P3, PT, R6, UR11, PT ;  /* 0x0000000b06007c0c */ /* 0x000fc6000bf66270 */
[----:B------:R-:W3:Y:S04]  /*146c0*/  LDL.LU R6, [R1+0x1cb4] ;  /* 0x001cb40001067983 */ /* 0x000ee80000300800 */
[----:B--2---:R0:W-:Y:S04]  /*146d0*/  STL [R1+0x8], R8 ;  /* 0x0000080801007387 */ /* 0x0041e80000100800 */
[----:B0-----:R-:W2:Y:S04]  /*146e0*/  LDL.LU R8, [R1+0x1cb0] ;  /* 0x001cb00001087983 */ /* 0x001ea80000300800 */
[----:B------:R-:W2:Y:S04]  /*146f0*/  LDL R2, [R1+0xb34] ;  /* 0x000b340001027983 */ /* 0x000ea80000100800 */
[----:B------:R-:W2:Y:S01]  /*14700*/  LDL R3, [R1+0xb94] ;  /* 0x000b940001037983 */ /* 0x000ea20000100800 */
[----:B----4-:R-:W-:-:S02]  /*14710*/  PRMT R7, RZ, 0x7610, R7 ;  /* 0x00007610ff077816 */ /* 0x010fc40000000007 */
[----:B--2---:R-:W-:-:S04]  /*14720*/  @!P1 LOP3.LUT R3, R3, R2, RZ, 0x3c, !PT ;  /* 0x0000000203039212 */ /* 0x004fc800078e3cff */
[----:B------:R-:W-:-:S04]  /*14730*/  @!P1 LOP3.LUT R2, R3, R2, RZ, 0x3c, !PT ;  /* 0x0000000203029212 */ /* 0x000fc800078e3cff */
[----:B------:R-:W-:-:S05]  /*14740*/  @!P1 LOP3.LUT R3, R3, R2, RZ, 0x3c, !PT ;  /* 0x0000000203039212 */ /* 0x000fca00078e3cff */
[----:B------:R-:W2:Y:S04]  /*14750*/  @!P1 LDG.E.U16 R7, desc[UR8][R2.64] ;  /* 0x0000000802079981 */ /* 0x000ea8000c1e1500 */
[----:B------:R-:W4:Y:S01]  /*14760*/  LDL R2, [R1+0xb30] ;  /* 0x000b300001027983 */ /* 0x000f220000100800 */
[----:B------:R-:W-:-:S04]  /*14770*/  SHF.R.U32.HI R12, RZ, 0x5, R12 ;  /* 0x00000005ff0c7819 */ /* 0x000fc8000001160c */
[----:B------:R-:W-:-:S04]  /*14780*/  SGXT.U32 R12, R12, 0x1 ;  /* 0x000000010c0c781a */ /* 0x000fc80000000000 */
[----:B------:R-:W-:-:S04]  /*14790*/  LOP3.LUT R12, R12, 0x22, RZ, 0xfc, !PT ;  /* 0x000000220c0c7812 */ /* 0x000fc800078efcff */
[----:B------:R-:W-:Y:S02]  /*147a0*/  ISETP.GE.AND P0, PT, R12, UR11, PT ;  /* 0x0000000b0c007c0c */ /* 0x000fe4000bf06270 */
[----:B------:R-:W0:Y:S01]  /*147b0*/  S2R R12, SR_TID.X ;  /* 0x00000000000c7919 */ /* 0x000e220000002100 */
[----:B--2---:R0:W-:Y:S04]  /*147c0*/  STL [R1+0x4c], R7 ;  /* 0x00004c0701007387 */ /* 0x0041e80000100800 */
[----:B------:R-:W4:Y:S01]  /*147d0*/  LDL R3, [R1+0xb90] ;  /* 0x000b900001037983 */ /* 0x000f220000100800 */
[----:B0-----:R-:W-:-:S04]  /*147e0*/  SHF.R.U32.HI R7, RZ, 0x5, R12 ;  /* 0x00000005ff077819 */ /* 0x001fc8000001160c */
[----:B------:R-:W-:Y:S02]  /*147f0*/  SGXT.U32 R7, R7, 0x1 ;  /* 0x000000010707781a */ /* 0x000fe40000000000 */
[----:B------:R-:W-:Y:S02]  /*14800*/  PRMT R4, RZ, 0x7610, R4 ;  /* 0x00007610ff047816 */ /* 0x000fe40000000004 */
[----:B------:R-:W-:-:S04]  /*14810*/  LOP3.LUT R7, R7, 0x24, RZ, 0xfc, !PT ;  /* 0x0000002407077812 */ /* 0x000fc800078efcff */
[----:B------:R-:W-:Y:S02]  /*14820*/  ISETP.GE.AND P1, PT, R7, UR11, PT ;  /* 0x0000000b07007c0c */ /* 0x000fe4000bf26270 */
[----:B------:R-:W2:Y:S01]  /*14830*/  LDL.LU R7, [R1+0x1cac] ;  /* 0x001cac0001077983 */ /* 0x000ea20000300800 */
[----:B----4-:R-:W-:-:S04]  /*14840*/  @!P2 LOP3.LUT R3, R3, R2, RZ, 0x3c, !PT ;  /* 0x000000020303a212 */ /* 0x010fc800078e3cff */
[----:B------:R-:W-:-:S04]  /*14850*/  @!P2 LOP3.LUT R2, R3, R2, RZ, 0x3c, !PT ;  /* 0x000000020302a212 */ /* 0x000fc800078e3cff */
[----:B------:R-:W-:-:S05]  /*14860*/  @!P2 LOP3.LUT R3, R3, R2, RZ, 0x3c, !PT ;  /* 0x000000020303a212 */ /* 0x000fca00078e3cff */
[----:B------:R3:W4:Y:S04]  /*14870*/  @!P2 LDG.E.U16 R4, desc[UR8][R2.64] ;  /* 0x000000080204a981 */ /* 0x000728000c1e1500 */
[----:B------:R-:W2:Y:S01]  /*14880*/  LDL R3, [R1+0xb2c] ;  /* 0x000b2c0001037983 */ /* 0x000ea20000100800 */
[----:B------:R-:W-:Y:S01]  /*14890*/  PRMT R8, RZ, 0x7610, R8 ;  /* 0x00007610ff087816 */ /* 0x000fe20000000008 */
[----:B---3--:R-:W-:Y:S02]  /*148a0*/  @!P3 IMAD.MOV.U32 R2, RZ, RZ, R13 ;  /* 0x000000ffff02b224 */ /* 0x008fe400078e000d */
[----:B----4-:R0:W-:Y:S01]  /*148b0*/  STL [R1+0x2f4], R4 ;  /* 0x0002f40401007387 */ /* 0x0101e20000100800 */
[----:B------:R-:W-:-:S03]  /*148c0*/  PRMT R6, RZ, 0x7610, R6 ;  /* 0x00007610ff067816 */ /* 0x000fc60000000006 */
[----:B------:R-:W3:Y:S04]  /*148d0*/  LDL R13, [R1+0xbc0] ;  /* 0x000bc000010d7983 */ /* 0x000ee80000100800 */
[----:B--2---:R1:W2:Y:S04]  /*148e0*/  @!P3 LDG.E.U16 R8, desc[UR8][R2.64] ;  /* 0x000000080208b981 */ /* 0x0042a8000c1e1500 */
[----:B0-----:R-:W4:Y:S04]  /*148f0*/  LDL R4, [R1+0xba0] ;  /* 0x000ba00001047983 */ /* 0x001f280000100800 */
[----:B------:R-:W1:Y:S04]  /*14900*/  LDL R2, [R1+0xb28] ;  /* 0x000b280001027983 */ /* 0x000e680000100800 */
[----:B------:R-:W1:Y:S02]  /*14910*/  LDL R3, [R1+0xba8] ;  /* 0x000ba80001037983 */ /* 0x000e640000100800 */
[----:B-1----:R-:W-:-:S04]  /*14920*/  @!P0 LOP3.LUT R3, R3, R2, RZ, 0x3c, !PT ;  /* 0x0000000203038212 */ /* 0x002fc800078e3cff */
[----:B------:R-:W-:-:S04]  /*14930*/  @!P0 LOP3.LUT R2, R3, R2, RZ, 0x3c, !PT ;  /* 0x0000000203028212 */ /* 0x000fc800078e3cff */
[----:B------:R-:W-:-:S05]  /*14940*/  @!P0 LOP3.LUT R3, R3, R2, RZ, 0x3c, !PT ;  /* 0x0000000203038212 */ /* 0x000fca00078e3cff */
[----:B------:R-:W2:Y:S04]  /*14950*/  @!P0 LDG.E.U16 R6, desc[UR8][R2.64] ;  /* 0x0000000802068981 */ /* 0x000ea8000c1e1500 */
[----:B------:R-:W3:Y:S04]  /*14960*/  LDL R2, [R1+0xb24] ;  /* 0x000b240001027983 */ /* 0x000ee80000100800 */
[----:B--2---:R0:W-:Y:S04]  /*14970*/  STL [R1+0x24], R6 ;  /* 0x0000240601007387 */ /* 0x0041e80000100800 */
[----:B------:R-:W3:Y:S01]  /*14980*/  LDL R3, [R1+0xba4] ;  /* 0x000ba40001037983 */ /* 0x000ee20000100800 */
[----:B------:R-:W-:-:S02]  /*14990*/  PRMT R7, RZ, 0x7610, R7 ;  /* 0x00007610ff077816 */ /* 0x000fc40000000007 */
[----:B------:R-:W-:-:S04]  /*149a0*/  SHF.R.U32.HI R12, RZ, 0x5, R12 ;  /* 0x00000005ff0c7819 */ /* 0x000fc8000001160c */
[----:B------:R-:W-:-:S04]  /*149b0*/  SGXT.U32 R12, R12, 0x1 ;  /* 0x000000010c0c781a */ /* 0x000fc80000000000 */
[----:B------:R-:W-:-:S04]  /*149c0*/  LOP3.LUT R12, R12, 0x26, RZ, 0xfc, !PT ;  /* 0x000000260c0c7812 */ /* 0x000fc800078efcff */
[----:B------:R-:W-:Y:S02]  /*149d0*/  ISETP.GE.AND P2, PT, R12, UR11, PT ;  /* 0x0000000b0c007c0c */ /* 0x000fe4000bf46270 */
[----:B------:R-:W1:Y:S01]  /*149e0*/  S2R R12, SR_TID.X ;  /* 0x00000000000c7919 */ /* 0x000e620000002100 */
[----:B---3--:R-:W-:-:S04]  /*149f0*/  @!P1 LOP3.LUT R3, R3, R2, RZ, 0x3c, !PT ;  /* 0x0000000203039212 */ /* 0x008fc800078e3cff */
[----:B------:R-:W-:-:S04]  /*14a00*/  @!P1 LOP3.LUT R2, R3, R2, RZ, 0x3c, !PT ;  /* 0x0000000203029212 */ /* 0x000fc800078e3cff */
[----:B------:R-:W-:-:S05]  /*14a10*/  @!P1 LOP3.LUT R3, R3, R2, RZ, 0x3c, !PT ;  /* 0x0000000203039212 */ /* 0x000fca00078e3cff */
[----:B------:R-:W2:Y:S01]  /*14a20*/  @!P1 LDG.E.U16 R7, desc[UR8][R2.64] ;  /* 0x0000000802079981 */ /* 0x000ea2000c1e1500 */
[----:B-1----:R-:W-:-:S04]  /*14a30*/  SHF.R.U32.HI R12, RZ, 0x5, R12 ;  /* 0x00000005ff0c7819 */ /* 0x002fc8000001160c */
[----:B------:R-:W-:-:S04]  /*14a40*/  SGXT.U32 R12, R12, 0x1 ;  /* 0x000000010c0c781a */ /* 0x000fc80000000000 */
[----:B------:R-:W-:-:S04]  /*14a50*/  LOP3.LUT R12, R12, 0x28, RZ, 0xfc, !PT ;  /* 0x000000280c0c7812 */ /* 0x000fc800078efcff */
[----:B------:R-:W-:Y:S02]  /*14a60*/  ISETP.GE.AND P3, PT, R12, UR11, PT ;  /* 0x0000000b0c007c0c */ /* 0x000fe4000bf66270 */
[----:B------:R-:W0:Y:S02]  /*14a70*/  S2R R12, SR_TID.X ;  /* 0x00000000000c7919 */ /* 0x000e240000002100 */
[----:B0-----:R-:W-:-:S04]  /*14a80*/  SHF.R.U32.HI R6, RZ, 0x5, R12 ;  /* 0x00000005ff067819 */ /* 0x001fc8000001160c */
[----:B------:R-:W-:-:S04]  /*14a90*/  SGXT.U32 R6, R6, 0x1 ;  /* 0x000000010606781a */ /* 0x000fc80000000000 */
[----:B------:R-:W-:-:S04]  /*14aa0*/  LOP3.LUT R6, R6, 0x2a, RZ, 0xfc, !PT ;  /* 0x0000002a06067812 */ /* 0x000fc800078efcff */
[----:B------:R-:W-:Y:S02]  /*14ab0*/  ISETP.GE.AND P0, PT, R6, UR11, PT ;  /* 0x0000000b06007c0c */ /* 0x000fe4000bf06270 */
[----:B------:R-:W3:Y:S04]  /*14ac0*/  LDL.LU R6, [R1+0x1ca8] ;  /* 0x001ca80001067983 */ /* 0x000ee80000300800 */
[----:B--2---:R0:W-:Y:S04]  /*14ad0*/  STL [R1+0x48], R7 ;  /* 0x0000480701007387 */ /* 0x0041e80000100800 */
[----:B0-----:R-:W2:Y:S04]  /*14ae0*/  LDL.LU R7, [R1+0x1ca4] ;  /* 0x001ca40001077983 */ /* 0x001ea80000300800 */
[----:B------:R-:W2:Y:S01]  /*14af0*/  LDL R3, [R1+0xb98] ;  /* 0x000b980001037983 */ /* 0x000ea20000100800 */
[----:B------:R-:W-:-:S04]  /*14b00*/  SHF.R.U32.HI R2, RZ, 0x5, R12 ;  /* 0x00000005ff027819 */ /* 0x000fc8000001160c */
[----:B------:R-:W-:-:S04]  /*14b10*/  SGXT.U32 R2, R2, 0x1 ;  /* 0x000000010202781a */ /* 0x000fc80000000000 */
[----:B------:R-:W-:Y:S02]  /*14b20*/  LOP3.LUT R2, R2, 0x2c, RZ, 0xfc, !PT ;  /* 0x0000002c02027812 */ /* 0x000fe400078efcff */
[----:B------:R-:W-:Y:S02]  /*14b30*/  PRMT R11, RZ, 0x7610, R11 ;  /* 0x00007610ff0b7816 */ /* 0x000fe4000000000b */
[----:B------:R-:W-:Y:S01]  /*14b40*/  ISETP.GE.AND P1, PT, R2, UR11, PT ;  /* 0x0000000b02007c0c */ /* 0x000fe2000bf26270 */
[----:B----4-:R-:W-:-:S05]  /*14b50*/  @!P2 IMAD.MOV.U32 R2, RZ, RZ, R4 ;  /* 0x000000ffff02a224 */ /* 0x010fca00078e0004 */
[----:B--2---:R0:W2:Y:S04]  /*14b60*/  @!P2 LDG.E.U16 R11, desc[UR8][R2.64] ;  /* 0x00000008020ba981 */ /* 0x0040a8000c1e1500 */
[----:B------:R-:W4:Y:S01]  /*14b70*/  LDL R3, [R1+0xb9c] ;  /* 0x000b9c0001037983 */ /* 0x000f220000100800 */
[----:B------:R-:W-:Y:S01]  /*14b80*/  PRMT R7, RZ, 0x7610, R7 ;  /* 0x00007610ff077816 */ /* 0x000fe20000000007 */
[----:B0-----:R-:W-:Y:S02]  /*14b90*/  @!P3 IMAD.MOV.U32 R2, RZ, RZ, R13 ;  /* 0x000000ffff02b224 */ /* 0x001fe400078e000d */
[----:B--2---:R0:W-:Y:S04]  /*14ba0*/  STL [R1+0x2f0], R11 ;  /* 0x0002f00b01007387 */ /* 0x0041e80000100800 */
[----:B----4-:R1:W2:Y:S01]  /*14bb0*/  @!P3 LDG.E.U16 R7, desc[UR8][R2.64] ;  /* 0x000000080207b981 */ /* 0x0102a2000c1e1500 */
[----:B---3--:R-:W-:-:S02]  /*14bc0*/  PRMT R6, RZ, 0x7610, R6 ;  /* 0x00007610ff067816 */ /* 0x008fc40000000006 */
[--C-:B------:R-:W-:Y:S01]  /*14bd0*/  SHF.R.U32.HI R4, RZ, 0x5, R12.reuse ;  /* 0x00000005ff047819 */ /* 0x100fe2000001160c */
[----:B0-----:R-:W3:Y:S04]  /*14be0*/  LDL R11, [R1+0xbc4] ;  /* 0x000bc400010b7983 */ /* 0x001ee80000100800 */
[----:B------:R-:W1:Y:S04]  /*14bf0*/  LDL R2, [R1+0xbac] ;  /* 0x000bac0001027983 */ /* 0x000e680000100800 */
[----:B------:R-:W1:Y:S01]  /*14c00*/  LDL R3, [R1+0xbbc] ;  /* 0x000bbc0001037983 */ /* 0x000e620000100800 */
[----:B------:R-:W-:-:S02]  /*14c10*/  SHF.R.U32.HI R13, RZ, 0x5, R12 ;  /* 0x00000005ff0d7819 */ /* 0x000fc4000001160c */
[----:B-1----:R-:W-:-:S04]  /*14c20*/  @!P0 LOP3.LUT R3, R3, R2, RZ, 0x3c, !PT ;  /* 0x0000000203038212 */ /* 0x002fc800078e3cff */
[----:B------:R-:W-:-:S04]  /*14c30*/  @!P0 LOP3.LUT R2, R3, R2, RZ, 0x3c, !PT ;  /* 0x0000000203028212 */ /* 0x000fc800078e3cff */
[----:B------:R-:W-:-:S05]  /*14c40*/  @!P0 LOP3.LUT R3, R3, R2, RZ, 0x3c, !PT ;  /* 0x0000000203038212 */ /* 0x000fca00078e3cff */
[----:B------:R-:W4:Y:S01]  /*14c50*/  @!P0 LDG.E.U16 R6, desc[UR8][R2.64] ;  /* 0x0000000802068981 */ /* 0x000f22000c1e1500 */
[----:B------:R-:W-:Y:S02]  /*14c60*/  SGXT.U32 R4, R4, 0x1 ;  /* 0x000000010404781a */ /* 0x000fe40000000000 */
[----:B------:R-:W-:Y:S02]  /*14c70*/  SGXT.U32 R13, R13, 0x1 ;  /* 0x000000010d0d781a */ /* 0x000fe40000000000 */
[----:B------:R-:W-:Y:S02]  /*14c80*/  LOP3.LUT R4, R4, 0x2e, RZ, 0xfc, !PT ;  /* 0x0000002e04047812 */ /* 0x000fe400078efcff */
[----:B------:R-:W-:Y:S02]  /*14c90*/  LOP3.LUT R13, R13, 0x30, RZ, 0xfc, !PT ;  /* 0x000000300d0d7812 */ /* 0x000fe400078efcff */
[----:B------:R-:W-:Y:S02]  /*14ca0*/  ISETP.GE.AND P2, PT, R4, UR11, PT ;  /* 0x0000000b04007c0c */ /* 0x000fe4000bf46270 */
[----:B------:R-:W2:Y:S01]  /*14cb0*/  LDL R4, [R1+0xbd4] ;  /* 0x000bd40001047983 */ /* 0x000ea20000100800 */
[----:B------:R-:W-:-:S03]  /*14cc0*/  ISETP.GE.AND P3, PT, R13, UR11, PT ;  /* 0x0000000b0d007c0c */ /* 0x000fc6000bf66270 */
[----:B------:R-:W2:Y:S04]  /*14cd0*/  LDL.LU R13, [R1+0x1ca0] ;  /* 0x001ca000010d7983 */ /* 0x000ea80000300800 */
[----:B----4-:R0:W-:Y:S04]  /*14ce0*/  STL [R1+0x18], R6 ;  /* 0x0000180601007387 */ /* 0x0101e80000100800 */
[----:B0-----:R-:W4:Y:S04]  /*14cf0*/  LDL.LU R6, [R1+0x1c9c] ;  /* 0x001c9c0001067983 */ /* 0x001f280000300800 */
[----:B------:R-:W2:Y:S04]  /*14d00*/  LDL R2, [R1+0xbb0] ;  /* 0x000bb00001027983 */ /* 0x000ea80000100800 */
[----:B------:R-:W2:Y:S01]  /*14d10*/  LDL R3, [R1+0xbb8] ;  /* 0x000bb80001037983 */ /* 0x000ea20000100800 */
[----:B------:R-:W-:-:S02]  /*14d20*/  PRMT R5, RZ, 0x7610, R5 ;  /* 0x00007610ff057816 */ /* 0x000fc40000000005 */
[----:B--2---:R-:W-:-:S04]  /*14d30*/  @!P1 LOP3.LUT R3, R3, R2, RZ, 0x3c, !PT ;  /* 0x0000000203039212 */ /* 0x004fc800078e3cff */
        /* <DEDUP_REMOVED lines=11> */
[----:B------:R-:W0:Y:S01]  /*14df0*/  S2R R12, SR_TID.X ;  /* 0x00000000000c7919 */ /* 0x000e220000002100 */
[----:B---3--:R-:W-:-:S04]  /*14e00*/  @!P2 LOP3.LUT R3, R3, R2, RZ, 0x3c, !PT ;  /* 0x000000020303a212 */ /* 0x008fc800078e3cff */
[----:B------:R-:W-:-:S04]  /*14e10*/  @!P2 LOP3.LUT R2, R3, R2, RZ, 0x3c, !PT ;  /* 0x000000020302a212 */ /* 0x000fc800078e3cff */
[----:B------:R-:W-:-:S05]  /*14e20*/  @!P2 LOP3.LUT R3, R3, R2, RZ, 0x3c, !PT ;  /* 0x000000020303a212 */ /* 0x000fca00078e3cff */
[----:B------:R1:W2:Y:S01]  /*14e30*/  @!P2 LDG.E.U16 R13, desc[UR8][R2.64] ;  /* 0x00000008020da981 */ /* 0x0002a2000c1e1500 */
[--C-:B0-----:R-:W-:Y:S02]  /*14e40*/  SHF.R.U32.HI R5, RZ, 0x5, R12.reuse ;  /* 0x00000005ff057819 */ /* 0x101fe4000001160c */
[----:B------:R-:W-:Y:S02]  /*14e50*/  SHF.R.U32.HI R12, RZ, 0x5, R12 ;  /* 0x00000005ff0c7819 */ /* 0x000fe4000001160c */
[----:B------:R-:W-:Y:S02]  /*14e60*/  SGXT.U32 R5, R5, 0x1 ;  /* 0x000000010505781a */ /* 0x000fe40000000000 */
[----:B------:R-:W-:Y:S02]  /*14e70*/  SGXT.U32 R12, R12, 0x1 ;  /* 0x000000010c0c781a */ /* 0x000fe40000000000 */
[----:B------:R-:W-:Y:S02]  /*14e80*/  LOP3.LUT R5, R5, 0x34, RZ, 0xfc, !PT ;  /* 0x0000003405057812 */ /* 0x000fe400078efcff */
[----:B------:R-:W-:Y:S01]  /*14e90*/  LOP3.LUT R12, R12, 0x36, RZ, 0xfc, !PT ;  /* 0x000000360c0c7812 */ /* 0x000fe200078efcff */
[----:B-1----:R-:W-:Y:S01]  /*14ea0*/  @!P3 IMAD.MOV.U32 R2, RZ, RZ, R4 ;  /* 0x000000ffff02b224 */ /* 0x002fe200078e0004 */
[----:B----4-:R-:W-:Y:S01]  /*14eb0*/  PRMT R6, RZ, 0x7610, R6 ;  /* 0x00007610ff067816 */ /* 0x010fe20000000006 */
[----:B------:R-:W-:Y:S01]  /*14ec0*/  @!P3 IMAD.MOV.U32 R3, RZ, RZ, R11 ;  /* 0x000000ffff03b224 */ /* 0x000fe200078e000b */
[----:B------:R-:W-:-:S02]  /*14ed0*/  ISETP.GE.AND P1, PT, R5, UR11, PT ;  /* 0x0000000b05007c0c */ /* 0x000fc4000bf26270 */
[----:B------:R-:W3:Y:S01]  /*14ee0*/  LDL.LU R5, [R1+0x1c98] ;  /* 0x001c980001057983 */ /* 0x000ee20000300800 */
[----:B------:R-:W-:-:S03]  /*14ef0*/  ISETP.GE.AND P2, PT, R12, UR11, PT ;  /* 0x0000000b0c007c0c */ /* 0x000fc6000bf46270 */
[----:B------:R-:W4:Y:S04]  /*14f00*/  LDL R12, [R1+0xbe0] ;  /* 0x000be000010c7983 */ /* 0x000f280000100800 */
[----:B------:R0:W4:Y:S04]  /*14f10*/  @!P3 LDG.E.U16 R6, desc[UR8][R2.64] ;  /* 0x000000080206b981 */ /* 0x000128000c1e1500 */
[----:B--2---:R1:W-:Y:S04]  /*14f20*/  STL [R1+0x2ec], R13 ;  /* 0x0002ec0d01007387 */ /* 0x0043e80000100800 */
[----:B------:R-:W0:Y:S04]  /*14f30*/  LDL R2, [R1+0xbc8] ;  /* 0x000bc80001027983 */ /* 0x000e280000100800 */
[----:B------:R-:W0:Y:S01]  /*14f40*/  LDL R3, [R1+0xbd0] ;  /* 0x000bd00001037983 */ /* 0x000e220000100800 */
[----:B---3--:R-:W-:Y:S01]  /*14f50*/  PRMT R5, RZ, 0x7610, R5 ;  /* 0x00007610ff057816 */ /* 0x008fe20000000005 */
[----:B-1----:R-:W1:Y:S02]  /*14f60*/  S2R R13, SR_TID.X ;  /* 0x00000000000d7919 */ /* 0x002e640000002100 */
[----:B------:R-:W2:Y:S01]  /*14f70*/  LDL R11, [R1+0xbe8] ;  /* 0x000be800010b7983 */ /* 0x000ea20000100800 */
[----:B0-----:R-:W-:-:S04]  /*14f80*/  @!P0 LOP3.LUT R3, R3, R2, RZ, 0x3c, !PT ;  /* 0x0000000203038212 */ /* 0x001fc800078e3cff */
[----:B------:R-:W-:-:S04]  /*14f90*/  @!P0 LOP3.LUT R2, R3, R2, RZ, 0x3c, !PT ;  /* 0x0000000203028212 */ /* 0x000fc800078e3cff */
[----:B------:R-:W-:-:S05]  /*14fa0*/  @!P0 LOP3.LUT R3, R3, R2, RZ, 0x3c, !PT ;  /* 0x0000000203038212 */ /* 0x000fca00078e3cff */
[----:B------:R-:W3:Y:S01]  /*14fb0*/  @!P0 LDG.E.U16 R5, desc[UR8][R2.64] ;  /* 0x0000000802058981 */ /* 0x000ee2000c1e1500 */
[----:B-1----:R-:W-:-:S04]  /*14fc0*/  SHF.R.U32.HI R4, RZ, 0x5, R13 ;  /* 0x00000005ff047819 */ /* 0x002fc8000001160d */
[----:B------:R-:W-:-:S04]  /*14fd0*/  SGXT.U32 R4, R4, 0x1 ;  /* 0x000000010404781a */ /* 0x000fc80000000000 */
[----:B------:R-:W-:-:S04]  /*14fe0*/  LOP3.LUT R4, R4, 0x38, RZ, 0xfc, !PT ;  /* 0x0000003804047812 */ /* 0x000fc800078efcff */
[----:B------:R-:W-:Y:S02]  /*14ff0*/  ISETP.GE.AND P3, PT, R4, UR11, PT ;  /* 0x0000000b04007c0c */ /* 0x000fe4000bf66270 */
[----:B------:R-:W2:Y:S04]  /*15000*/  LDL.LU R4, [R1+0x1c94] ;  /* 0x001c940001047983 */ /* 0x000ea80000300800 */
[----:B---3--:R0:W-:Y:S04]  /*15010*/  STL [R1+0x10], R5 ;  /* 0x0000100501007387 */ /* 0x0081e80000100800 */
[----:B0-----:R-:W3:Y:S04]  /*15020*/  LDL.LU R5, [R1+0x1c90] ;  /* 0x001c900001057983 */ /* 0x001ee80000300800 */
[----:B------:R-:W2:Y:S04]  /*15030*/  LDL R2, [R1+0xbcc] ;  /* 0x000bcc0001027983 */ /* 0x000ea80000100800 */
[----:B------:R-:W2:Y:S01]  /*15040*/  LDL R3, [R1+0xbf0] ;  /* 0x000bf00001037983 */ /* 0x000ea20000100800 */
[----:B------:R-:W-:-:S02]  /*15050*/  PRMT R15, RZ, 0x7610, R15 ;  /* 0x00007610ff0f7816 */ /* 0x000fc4000000000f */
[----:B--2---:R-:W-:-:S04]  /*15060*/  @!P1 LOP3.LUT R3, R3, R2, RZ, 0x3c, !PT ;  /* 0x0000000203039212 */ /* 0x004fc800078e3cff */
[----:B------:R-:W-:-:S04]  /*15070*/  @!P1 LOP3.LUT R2, R3, R2, RZ, 0x3c, !PT ;  /* 0x0000000203029212 */ /* 0x000fc800078e3cff */
[----:B------:R-:W-:-:S05]  /*15080*/  @!P1 LOP3.LUT R3, R3, R2, RZ, 0x3c, !PT ;  /* 0x0000000203039212 */ /* 0x000fca00078e3cff */
[----:B------:R0:W2:Y:S04]  /*15090*/  @!P1 LDG.E.U16 R15, desc[UR8][R2.64] ;  /* 0x00000008020f9981 */ /* 0x0000a8000c1e1500 */
[----:B------:R-:W0:Y:S04]  /*150a0*/  LDL R2, [R1+0xbdc] ;  /* 0x000bdc0001027983 */ /* 0x000e280000100800 */
[----:B------:R-:W0:Y:S01]  /*150b0*/  LDL R3, [R1+0xbec] ;  /* 0x000bec0001037983 */ /* 0x000e220000100800 */
[----:B------:R-:W-:Y:S02]  /*150c0*/  PRMT R19, RZ, 0x7610, R19 ;  /* 0x00007610ff137816 */ /* 0x000fe40000000013 */
[----:B------:R-:W-:-:S04]  /*150d0*/  SHF.R.U32.HI R13, RZ, 0x5, R13 ;  /* 0x00000005ff0d7819 */ /* 0x000fc8000001160d */
[----:B------:R-:W-:-:S04]  /*150e0*/  SGXT.U32 R13, R13, 0x1 ;  /* 0x000000010d0d781a */ /* 0x000fc80000000000 */
[----:B------:R-:W-:-:S04]  /*150f0*/  LOP3.LUT R13, R13, 0x3a, RZ, 0xfc, !PT ;  /* 0x0000003a0d0d7812 */ /* 0x000fc800078efcff */
[----:B------:R-:W-:Y:S02]  /*15100*/  ISETP.GE.AND P0, PT, R13, UR11, PT ;  /* 0x0000000b0d007c0c */ /* 0x000fe4000bf06270 */
[----:B------:R-:W1:Y:S01]  /*15110*/  S2R R13, SR_TID.X ;  /* 0x00000000000d7919 */ /* 0x000e620000002100 */
[----:B0-----:R-:W-:-:S04]  /*15120*/  @!P2 LOP3.LUT R3, R3, R2, RZ, 0x3c, !PT ;  /* 0x000000020303a212 */ /* 0x001fc800078e3cff */
[----:B------:R-:W-:-:S04]  /*15130*/  @!P2 LOP3.LUT R2, R3, R2, RZ, 0x3c, !PT ;  /* 0x000000020302a212 */ /* 0x000fc800078e3cff */
[----:B------:R-:W-:-:S05]  /*15140*/  @!P2 LOP3.LUT R3, R3, R2, RZ, 0x3c, !PT ;  /* 0x000000020303a212 */ /* 0x000fca00078e3cff */
[----:B------:R0:W2:Y:S01]  /*15150*/  @!P2 LDG.E.U16 R19, desc[UR8][R2.64] ;  /* 0x000000080213a981 */ /* 0x0000a2000c1e1500 */
[----:B-1----:R-:W-:-:S04]  /*15160*/  SHF.R.U32.HI R13, RZ, 0x5, R13 ;  /* 0x00000005ff0d7819 */ /* 0x002fc8000001160d */
[----:B------:R-:W-:Y:S02]  /*15170*/  SGXT.U32 R13, R13, 0x1 ;  /* 0x000000010d0d781a */ /* 0x000fe40000000000 */
[----:B---3--:R-:W-:Y:S02]  /*15180*/  PRMT R5, RZ, 0x7610, R5 ;  /* 0x00007610ff057816 */ /* 0x008fe40000000005 */
[----:B------:R-:W-:Y:S01]  /*15190*/  LOP3.LUT R13, R13, 0x3c, RZ, 0xfc, !PT ;  /* 0x0000003c0d0d7812 */ /* 0x000fe200078efcff */
[----:B0-----:R-:W-:Y:S02]  /*151a0*/  @!P3 IMAD.MOV.U32 R2, RZ, RZ, R11 ;  /* 0x000000ffff02b224 */ /* 0x001fe400078e000b */
[----:B----4-:R-:W-:Y:S01]  /*151b0*/  @!P3 IMAD.MOV.U32 R3, RZ, RZ, R12 ;  /* 0x000000ffff03b224 */ /* 0x010fe200078e000c */
[----:B--2---:R0:W-:Y:S01]  /*151c0*/  STL [R1+0x40], R15 ;  /* 0x0000400f01007387 */ /* 0x0041e20000100800 */
[----:B------:R-:W-:-:S03]  /*151d0*/  ISETP.GE.AND P1, PT, R13, UR11, PT ;  /* 0x0000000b0d007c0c */ /* 0x000fc6000bf26270 */
[----:B------:R-:W2:Y:S04]  /*151e0*/  LDL.LU R13, [R1+0x1c8c] ;  /* 0x001c8c00010d7983 */ /* 0x000ea80000300800 */
[----:B------:R1:W3:Y:S04]  /*151f0*/  @!P3 LDG.E.U16 R5, desc[UR8][R2.64] ;  /* 0x000000080205b981 */ /* 0x0002e8000c1e1500 */
[----:B------:R4:W-:Y:S04]  /*15200*/  STL [R1+0x2e8], R19 ;  /* 0x0002e81301007387 */ /* 0x0009e80000100800 */
[----:B------:R-:W1:Y:S04]  /*15210*/  LDL R2, [R1+0xbe4] ;  /* 0x000be40001027983 */ /* 0x000e680000100800 */
[----:B------:R-:W1:Y:S01]  /*15220*/  LDL R3, [R1+0xc08] ;  /* 0x000c080001037983 */ /* 0x000e620000100800 */
[----:B------:R-:W-:Y:S01]  /*15230*/  PRMT R27, RZ, 0x7610, R27 ;  /* 0x00007610ff1b7816 */ /* 0x000fe2000000001b */
[----:B0-----:R-:W0:Y:S02]  /*15240*/  S2R R15, SR_TID.X ;  /* 0x00000000000f7919 */ /* 0x001e240000002100 */
[----:B----4-:R-:W4:Y:S04]  /*15250*/  LDL R19, [R1+0xc00] ;  /* 0x000c000001137983 */ /* 0x010f280000100800 */
[----:B------:R-:W2:Y:S01]  /*15260*/  LDL R11, [R1+0xc20] ;  /* 0x000c2000010b7983 */ /* 0x000ea20000100800 */
[----:B-1----:R-:W-:-:S04]  /*15270*/  @!P0 LOP3.LUT R3, R3, R2, RZ, 0x3c, !PT ;  /* 0x0000000203038212 */ /* 0x002fc800078e3cff */
[----:B------:R-:W-:-:S04]  /*15280*/  @!P0 LOP3.LUT R2, R3, R2, RZ, 0x3c, !PT ;  /* 0x0000000203028212 */ /* 0x000fc800078e3cff */
[----:B------:R-:W-:-:S05]  /*15290*/  @!P0 LOP3.LUT R3, R3, R2, RZ, 0x3c, !PT ;  /* 0x0000000203038212 */ /* 0x000fca00078e3cff */
[----:B------:R-:W2:Y:S01]  /*152a0*/  @!P0 LDG.E.U16 R27, desc[UR8][R2.64] ;  /* 0x00000008021b8981 */ /* 0x000ea2000c1e1500 */
[----:B0-----:R-:W-:-:S04]  /*152b0*/  SHF.R.U32.HI R15, RZ, 0x5, R15 ;  /* 0x00000005ff0f7819 */ /* 0x001fc8000001160f */
[----:B------:R-:W-:-:S04]  /*152c0*/  SGXT.U32 R15, R15, 0x1 ;  /* 0x000000010f0f781a */ /* 0x000fc80000000000 */
[----:B------:R-:W-:Y:S01]  /*152d0*/  LOP3.LUT R15, R15, 0x3e, RZ, 0xfc, !PT ;  /* 0x0000003e0f0f7812 */ /* 0x000fe200078efcff */
[----:B------:R-:W3:Y:S03]  /*152e0*/  LDL R2, [R1+0xbf4] ;  /* 0x000bf40001027983 */ /* 0x000ee60000100800 */
[----:B------:R-:W-:Y:S02]  /*152f0*/  ISETP.GE.AND P2, PT, R15, UR11, PT ;  /* 0x0000000b0f007c0c */ /* 0x000fe4000bf46270 */
[----:B------:R-:W3:Y:S04]  /*15300*/  LDL R15, [R1+0xbfc] ;  /* 0x000bfc00010f7983 */ /* 0x000ee80000100800 */
[----:B--2---:R0:W-:Y:S04]  /*15310*/  STL [R1+0xc], R27 ;  /* 0x00000c1b01007387 */ /* 0x0041e80000100800 */
[----:B------:R-:W3:Y:S01]  /*15320*/  LDL R3, [R1+0xc04] ;  /* 0x000c040001037983 */ /* 0x000ee20000100800 */
[----:B------:R-:W-:Y:S01]  /*15330*/  PRMT R4, RZ, 0x7610, R4 ;  /* 0x00007610ff047816 */ /* 0x000fe20000000004 */
[----:B------:R-:W1:Y:S02]  /*15340*/  S2R R12, SR_TID.X ;  /* 0x00000000000c7919 */ /* 0x000e640000002100 */
[----:B-1----:R-:W-:-:S04]  /*15350*/  SHF.R.U32.HI R12, RZ, 0x5, R12 ;  /* 0x00000005ff0c7819 */ /* 0x002fc8000001160c */
[----:B------:R-:W-:Y:S02]  /*15360*/  SGXT.U32 R12, R12, 0x1 ;  /* 0x000000010c0c781a */ /* 0x000fe40000000000 */
[----:B---3--:R-:W-:-:S04]  /*15370*/  @!P1 LOP3.LUT R3, R3, R2, RZ, 0x3c, !PT ;  /* 0x0000000203039212 */ /* 0x008fc800078e3cff */
[----:B------:R-:W-:-:S04]  /*15380*/  @!P1 LOP3.LUT R2, R3, R2, RZ, 0x3c, !PT ;  /* 0x0000000203029212 */ /* 0x000fc800078e3cff */
[----:B------:R-:W-:-:S05]  /*15390*/  @!P1 LOP3.LUT R3, R3, R2, RZ, 0x3c, !PT ;  /* 0x0000000203039212 */ /* 0x000fca00078e3cff */
[----:B------:R-:W2:Y:S01]  /*153a0*/  @!P1 LDG.E.U16 R4, desc[UR8][R2.64] ;  /* 0x0000000802049981 */ /* 0x000ea2000c1e1500 */
        /* <DEDUP_REMOVED lines=17> */
[----:B--2---:R0:W2:Y:S01]  /*154c0*/  @!P2 LDG.E.U16 R13, desc[UR8][R2.64] ;  /* 0x00000008020da981 */ /* 0x0040a2000c1e1500 */
[----:B------:R-:W-:Y:S01]  /*154d0*/  PRMT R4, RZ, 0x7610, R4 ;  /* 0x00007610ff047816 */ /* 0x000fe20000000004 */
[----:B0-----:R-:W-:Y:S02]  /*154e0*/  @!P3 IMAD.MOV.U32 R2, RZ, RZ, R11 ;  /* 0x000000ffff02b224 */ /* 0x001fe400078e000b */
[----:B------:R-:W-:-:S05]  /*154f0*/  @!P3 IMAD.MOV.U32 R3, RZ, RZ, R15 ;  /* 0x000000ffff03b224 */ /* 0x000fca00078e000f */
[----:B------:R0:W4:Y:S04]  /*15500*/  @!P3 LDG.E.U16 R4, desc[UR8][R2.64] ;  /* 0x000000080204b981 */ /* 0x000128000c1e1500 */
[----:B--2---:R1:W-:Y:S04]  /*15510*/  STL [R1+0x2e4], R13 ;  /* 0x0002e40d01007387 */ /* 0x0043e80000100800 */
[----:B------:R-:W0:Y:S04]  /*15520*/  LDL R2, [R1+0xc0c] ;  /* 0x000c0c0001027983 */ /* 0x000e280000100800 */
[----:B------:R-:W0:Y:S01]  /*15530*/  LDL R3, [R1+0xc1c] ;  /* 0x000c1c0001037983 */ /* 0x000e220000100800 */
[----:B------:R-:W-:-:S02]  /*15540*/  PRMT R18, RZ, 0x7610, R18 ;  /* 0x00007610ff127816 */ /* 0x000fc40000000012 */
[----:B------:R-:W-:Y:S01]  /*15550*/  SHF.R.U32.HI R19, RZ, 0x5, R12 ;  /* 0x00000005ff137819 */ /* 0x000fe2000001160c */
[----:B-1----:R-:W2:Y:S04]  /*15560*/  LDL R13, [R1+0xc14] ;  /* 0x000c1400010d7983 */ /* 0x002ea80000100800 */
[----:B------:R-:W2:Y:S04]  /*15570*/  LDL R12, [R1+0xc38] ;  /* 0x000c3800010c7983 */ /* 0x000ea80000100800 */
[----:B------:R-:W2:Y:S04]  /*15580*/  LDL R15, [R1+0xc24] ;  /* 0x000c2400010f7983 */ /* 0x000ea80000100800 */
[----:B------:R-:W2:Y:S01]  /*15590*/  LDL R11, [R1+0xc34] ;  /* 0x000c3400010b7983 */ /* 0x000ea20000100800 */
[----:B0-----:R-:W-:-:S04]  /*155a0*/  @!P0 LOP3.LUT R3, R3, R2, RZ, 0x3c, !PT ;  /* 0x0000000203038212 */ /* 0x001fc800078e3cff */
[----:B------:R-:W-:-:S04]  /*155b0*/  @!P0 LOP3.LUT R2, R3, R2, RZ, 0x3c, !PT ;  /* 0x0000000203028212 */ /* 0x000fc800078e3cff */
[----:B------:R-:W-:-:S05]  /*155c0*/  @!P0 LOP3.LUT R3, R3, R2, RZ, 0x3c, !PT ;  /* 0x0000000203038212 */ /* 0x000fca00078e3cff */
[----:B------:R-:W2:Y:S04]  /*155d0*/  @!P0 LDG.E.U16 R18, desc[UR8][R2.64] ;  /* 0x0000000802128981 */ /* 0x000ea8000c1e1500 */
[----:B------:R-:W3:Y:S04]  /*155e0*/  LDL R2, [R1+0xc10] ;  /* 0x000c100001027983 */ /* 0x000ee80000100800 */
[----:B--2---:R0:W-:Y:S04]  /*155f0*/  STL [R1], R18 ;  /* 0x0000001201007387 */ /* 0x0041e80000100800 */
[----:B------:R-:W2:Y:S01]  /*15600*/  LDL R3, [R1+0xc18] ;  /* 0x000c180001037983 */ /* 0x000ea20000100800 */
[----:B------:R-:W-:-:S04]  /*15610*/  SGXT.U32 R19, R19, 0x1 ;  /* 0x000000011313781a */ /* 0x000fc80000000000 */
[----:B------:R-:W-:-:S04]  /*15620*/  LOP3.LUT R19, R19, 0x46, RZ, 0xfc, !PT ;  /* 0x0000004613137812 */ /* 0x000fc800078efcff */
[----:B------:R-:W-:Y:S02]  /*15630*/  ISETP.GE.AND P2, PT, R19, UR11, PT ;  /* 0x0000000b13007c0c */ /* 0x000fe4000bf46270 */
[----:B------:R-:W-:Y:S02]  /*15640*/  PRMT R26, RZ, 0x7610, R26 ;  /* 0x00007610ff1a7816 */ /* 0x000fe4000000001a */
[----:B---3--:R-:W-:-:S09]  /*15650*/  PRMT R27, RZ, 0x7610, R27 ;  /* 0x00007610ff1b7816 */ /* 0x008fd2000000001b */
[----:B------:R-:W3:Y:S01]  /*15660*/  @!P2 LDG.E.U16 R27, desc[UR8][R12.64] ;  /* 0x000000080c1ba981 */ /* 0x000ee2000c1e1500 */
        /* <DEDUP_REMOVED lines=10> */
[----:B--2---:R-:W-:-:S10]  /*15710*/  PRMT R3, RZ, 0x7610, R3 ;  /* 0x00007610ff037816 */ /* 0x004fd40000000003 */
[----:B------:R-:W-:Y:S02]  /*15720*/  @!P3 IMAD.MOV.U32 R12, RZ, RZ, R11 ;  /* 0x000000ffff0cb224 */ /* 0x000fe400078e000b */
[----:B------:R-:W-:-:S05]  /*15730*/  @!P3 IMAD.MOV.U32 R13, RZ, RZ, R15 ;  /* 0x000000ffff0db224 */ /* 0x000fca00078e000f */
[----:B------:R1:W2:Y:S01]  /*15740*/  @!P3 LDG.E.U16 R3, desc[UR8][R12.64] ;  /* 0x000000080c03b981 */ /* 0x0002a2000c1e1500 */
[--C-:B0-----:R-:W-:Y:S02]  /*15750*/  SHF.R.U32.HI R18, RZ, 0x5, R19.reuse ;  /* 0x00000005ff127819 */ /* 0x101fe40000011613 */
[----:B------:R-:W-:Y:S02]  /*15760*/  SHF.R.U32.HI R19, RZ, 0x5, R19 ;  /* 0x00000005ff137819 */ /* 0x000fe40000011613 */
[----:B------:R-:W-:Y:S02]  /*15770*/  SGXT.U32 R18, R18, 0x1 ;  /* 0x000000011212781a */ /* 0x000fe40000000000 */
[----:B------:R-:W-:Y:S02]  /*15780*/  SGXT.U32 R19, R19, 0x1 ;  /* 0x000000011313781a */ /* 0x000fe40000000000 */
[----:B------:R-:W-:Y:S02]  /*15790*/  LOP3.LUT R18, R18, 0x4a, RZ, 0xfc, !PT ;  /* 0x0000004a12127812 */ /* 0x000fe400078efcff */
[----:B------:R-:W-:-:S02]  /*157a0*/  LOP3.LUT R19, R19, 0x4c, RZ, 0xfc, !PT ;  /* 0x0000004c13137812 */ /* 0x000fc400078efcff */
[----:B------:R-:W-:Y:S02]  /*157b0*/  ISETP.GE.AND P0, PT, R18, UR11, PT ;  /* 0x0000000b12007c0c */ /* 0x000fe4000bf06270 */
[----:B------:R-:W2:Y:S01]  /*157c0*/  LDL.LU R18, [R1+0x1c80] ;  /* 0x001c800001127983 */ /* 0x000ea20000300800 */
[----:B------:R-:W-:-:S03]  /*157d0*/  ISETP.GE.AND P1, PT, R19, UR11, PT ;  /* 0x0000000b13007c0c */ /* 0x000fc6000bf26270 */
[----:B---3--:R0:W-:Y:S04]  /*157e0*/  STL [R1+0x38], R26 ;  /* 0x0000381a01007387 */ /* 0x0081e80000100800 */
[----:B------:R-:W3:Y:S04]  /*157f0*/  LDL.LU R19, [R1+0x1c7c] ;  /* 0x001c7c0001137983 */ /* 0x000ee80000300800 */
[----:B------:R1:W-:Y:S04]  /*15800*/  STL [R1+0x2e0], R27 ;  /* 0x0002e01b01007387 */ /* 0x0003e80000100800 */
[----:B------:R-:W2:Y:S04]  /*15810*/  LDL R12, [R1+0xc28] ;  /* 0x000c2800010c7983 */ /* 0x000ea80000100800 */
[----:B------:R-:W2:Y:S01]  /*15820*/  LDL R13, [R1+0xc30] ;  /* 0x000c3000010d7983 */ /* 0x000ea20000100800 */
[----:B0-----:R-:W0:Y:S01]  /*15830*/  S2R R26, SR_TID.X ;  /* 0x00000000001a7919 */ /* 0x001e220000002100 */
[----:B-1----:R-:W1:Y:S02]  /*15840*/  S2R R27, SR_TID.X ;  /* 0x00000000001b7919 */ /* 0x002e640000002100 */
[----:B------:R-:W4:Y:S01]  /*15850*/  LDL R15, [R1+0xc44] ;  /* 0x000c4400010f7983 */ /* 0x000f220000100800 */
[----:B---3--:R-:W-:-:S02]  /*15860*/  PRMT R19, RZ, 0x7610, R19 ;  /* 0x00007610ff137816 */ /* 0x008fc40000000013 */
[----:B--2---:R-:W-:-:S04]  /*15870*/  @!P0 LOP3.LUT R13, R13, R12, RZ, 0x3c, !PT ;  /* 0x0000000c0d0d8212 */ /* 0x004fc800078e3cff */
[----:B------:R-:W-:-:S04]  /*15880*/  @!P0 LOP3.LUT R12, R13, R12, RZ, 0x3c, !PT ;  /* 0x0000000c0d0c8212 */ /* 0x000fc800078e3cff */
[----:B------:R-:W-:-:S05]  /*15890*/  @!P0 LOP3.LUT R13, R13, R12, RZ, 0x3c, !PT ;  /* 0x0000000c0d0d8212 */ /* 0x000fca00078e3cff */
[----:B------:R-:W2:Y:S01]  /*158a0*/  @!P0 LDG.E.U16 R19, desc[UR8][R12.64] ;  /* 0x000000080c138981 */ /* 0x000ea2000c1e1500 */
[----:B0-----:R-:W-:Y:S02]  /*158b0*/  SHF.R.U32.HI R26, RZ, 0x5, R26 ;  /* 0x00000005ff1a7819 */ /* 0x001fe4000001161a */
[----:B-1----:R-:W-:Y:S02]  /*158c0*/  SHF.R.U32.HI R11, RZ, 0x5, R27 ;  /* 0x00000005ff0b7819 */ /* 0x002fe4000001161b */
[----:B------:R-:W-:Y:S02]  /*158d0*/  SGXT.U32 R26, R26, 0x1 ;  /* 0x000000011a1a781a */ /* 0x000fe40000000000 */
[----:B------:R-:W-:Y:S02]  /*158e0*/  SGXT.U32 R11, R11, 0x1 ;  /* 0x000000010b0b781a */ /* 0x000fe40000000000 */
[----:B------:R-:W-:Y:S02]  /*158f0*/  LOP3.LUT R26, R26, 0x4e, RZ, 0xfc, !PT ;  /* 0x0000004e1a1a7812 */ /* 0x000fe400078efcff */
[----:B------:R-:W-:-:S02]  /*15900*/  LOP3.LUT R11, R11, 0x50, RZ, 0xfc, !PT ;  /* 0x000000500b0b7812 */ /* 0x000fc400078efcff */
[----:B------:R-:W-:Y:S02]  /*15910*/  ISETP.GE.AND P2, PT, R26, UR11, PT ;  /* 0x0000000b1a007c0c */ /* 0x000fe4000bf46270 */
[----:B------:R-:W-:Y:S01]  /*15920*/  ISETP.GE.AND P3, PT, R11, UR11, PT ;  /* 0x0000000b0b007c0c */ /* 0x000fe2000bf66270 */
[----:B------:R-:W3:Y:S04]  /*15930*/  LDL R26, [R1+0xc48] ;  /* 0x000c4800011a7983 */ /* 0x000ee80000100800 */
[----:B------:R-:W3:Y:S04]  /*15940*/  LDL R11, [R1+0xc60] ;  /* 0x000c6000010b7983 */ /* 0x000ee80000100800 */
[----:B--2---:R0:W-:Y:S04]  /*15950*/  STL [R1+0x4], R19 ;  /* 0x0000041301007387 */ /* 0x0041e80000100800 */
[----:B0-----:R-:W2:Y:S04]  /*15960*/  LDL.LU R19, [R1+0x1c78] ;  /* 0x001c780001137983 */ /* 0x001ea80000300800 */
        /* <DEDUP_REMOVED lines=18> */
[----:B------:R-:W3:Y:S01]  /*15a90*/  @!P2 LDG.E.U16 R18, desc[UR8][R12.64] ;  /* 0x000000080c12a981 */ /* 0x000ee2000c1e1500 */
[----:B-1----:R-:W-:-:S04]  /*15aa0*/  SHF.R.U32.HI R27, RZ, 0x5, R27 ;  /* 0x00000005ff1b7819 */ /* 0x002fc8000001161b */
[----:B------:R-:W-:-:S04]  /*15ab0*/  SGXT.U32 R27, R27, 0x1 ;  /* 0x000000011b1b781a */ /* 0x000fc80000000000 */
[----:B------:R-:W-:Y:S01]  /*15ac0*/  LOP3.LUT R27, R27, 0x54, RZ, 0xfc, !PT ;  /* 0x000000541b1b7812 */ /* 0x000fe200078efcff */
[----:B--2---:R0:W-:Y:S03]  /*15ad0*/  STL [R1+0x34], R25 ;  /* 0x0000341901007387 */ /* 0x0041e60000100800 */
[----:B------:R-:W-:Y:S02]  /*15ae0*/  ISETP.GE.AND P1, PT, R27, UR11, PT ;  /* 0x0000000b1b007c0c */ /* 0x000fe4000bf26270 */
[----:B------:R-:W2:Y:S01]  /*15af0*/  LDL.LU R27, [R1+0x1c74] ;  /* 0x001c7400011b7983 */ /* 0x000ea20000300800 */
[----:B0-----:R-:W0:Y:S03]  /*15b00*/  S2R R25, SR_TID.X ;  /* 0x0000000000197919 */ /* 0x001e260000002100 */
[----:B---3--:R1:W-:Y:S04]  /*15b10*/  STL [R1+0x2dc], R18 ;  /* 0x0002dc1201007387 */ /* 0x0083e80000100800 */
[----:B-1----:R-:W3:Y:S04]  /*15b20*/  LDL.LU R18, [R1+0x1c70] ;  /* 0x001c700001127983 */ /* 0x002ee80000300800 */
[----:B------:R-:W3:Y:S01]  /*15b30*/  LDL R13, [R1+0xc40] ;  /* 0x000c4000010d7983 */ /* 0x000ee20000100800 */
[----:B0-----:R-:W-:-:S04]  /*15b40*/  SHF.R.U32.HI R12, RZ, 0x5, R25 ;  /* 0x00000005ff0c7819 */ /* 0x001fc80000011619 */
[----:B------:R-:W-:-:S04]  /*15b50*/  SGXT.U32 R12, R12, 0x1 ;  /* 0x000000010c0c781a */ /* 0x000fc80000000000 */
[----:B------:R-:W-:Y:S02]  /*15b60*/  LOP3.LUT R12, R12, 0x56, RZ, 0xfc, !PT ;  /* 0x000000560c0c7812 */ /* 0x000fe400078efcff */
[----:B------:R-:W-:Y:S02]  /*15b70*/  PRMT R19, RZ, 0x7610, R19 ;  /* 0x00007610ff137816 */ /* 0x000fe40000000013 */
[----:B------:R-:W-:Y:S01]  /*15b80*/  ISETP.GE.AND P2, PT, R12, UR11, PT ;  /* 0x0000000b0c007c0c */ /* 0x000fe2000bf46270 */
[----:B------:R-:W-:Y:S01]  /*15b90*/  @!P3 IMAD.MOV.U32 R12, RZ, RZ, R26 ;  /* 0x000000ffff0cb224 */ /* 0x000fe200078e001a */
[----:B--2---:R-:W-:-:S04]  /*15ba0*/  PRMT R27, RZ, 0x7610, R27 ;  /* 0x00007610ff1b7816 */ /* 0x004fc8000000001b */
[----:B---3--:R0:W2:Y:S02]  /*15bb0*/  @!P3 LDG.E.U16 R19, desc[UR8][R12.64] ;  /* 0x000000080c13b981 */ /* 0x0080a4000c1e1500 */
[----:B0-----:R-:W-:Y:S02]  /*15bc0*/  @!P0 IMAD.MOV.U32 R12, RZ, RZ, R11 ;  /* 0x000000ffff0c8224 */ /* 0x001fe400078e000b */
[----:B----4-:R-:W-:Y:S01]  /*15bd0*/  @!P0 IMAD.MOV.U32 R13, RZ, RZ, R15 ;  /* 0x000000ffff0d8224 */ /* 0x010fe200078e000f */
[----:B------:R-:W-:Y:S01]  /*15be0*/  PRMT R17, RZ, 0x7610, R17 ;  /* 0x00007610ff117816 */ /* 0x000fe20000000011 */
[----:B------:R-:W0:Y:S03]  /*15bf0*/  S2R R26, SR_TID.X ;  /* 0x00000000001a7919 */ /* 0x000e260000002100 */
[----:B------:R1:W3:Y:S04]  /*15c00*/  @!P0 LDG.E.U16 R27, desc[UR8][R12.64] ;  /* 0x000000080c1b8981 */ /* 0x0002e8000c1e1500 */
[----:B------:R-:W4:Y:S04]  /*15c10*/  LDL R15, [R1+0xc6c] ;  /* 0x000c6c00010f7983 */ /* 0x000f280000100800 */
[----:B------:R-:W2:Y:S04]  /*15c20*/  LDL R11, [R1+0xc94] ;  /* 0x000c9400010b7983 */ /* 0x000ea80000100800 */
[----:B------:R-:W1:Y:S04]  /*15c30*/  LDL R12, [R1+0xc54] ;  /* 0x000c5400010c7983 */ /* 0x000e680000100800 */
[----:B------:R-:W1:Y:S02]  /*15c40*/  LDL R13, [R1+0xc5c] ;  /* 0x000c5c00010d7983 */ /* 0x000e640000100800 */
[----:B-1----:R-:W-:-:S04]  /*15c50*/  @!P1 LOP3.LUT R13, R13, R12, RZ, 0x3c, !PT ;  /* 0x0000000c0d0d9212 */ /* 0x002fc800078e3cff */
[----:B------:R-:W-:-:S04]  /*15c60*/  @!P1 LOP3.LUT R12, R13, R12, RZ, 0x3c, !PT ;  /* 0x0000000c0d0c9212 */ /* 0x000fc800078e3cff */
[----:B------:R-:W-:-:S05]  /*15c70*/  @!P1 LOP3.LUT R13, R13, R12, RZ, 0x3c, !PT ;  /* 0x0000000c0d0d9212 */ /* 0x000fca00078e3cff */
[----:B------:R-:W2:Y:S01]  /*15c80*/  @!P1 LDG.E.U16 R17, desc[UR8][R12.64] ;  /* 0x000000080c119981 */ /* 0x000ea2000c1e1500 */
[----:B0-----:R-:W-:-:S04]  /*15c90*/  SHF.R.U32.HI R26, RZ, 0x5, R26 ;  /* 0x00000005ff1a7819 */ /* 0x001fc8000001161a */
[----:B------:R-:W-:-:S04]  /*15ca0*/  SGXT.U32 R26, R26, 0x1 ;  /* 0x000000011a1a781a */ /* 0x000fc80000000000 */
[----:B------:R-:W-:Y:S01]  /*15cb0*/  LOP3.LUT R26, R26, 0x5a, RZ, 0xfc, !PT ;  /* 0x0000005a1a1a7812 */ /* 0x000fe200078efcff */
[----:B---3--:R-:W-:Y:S03]  /*15cc0*/  STL [R1+0x1b28], R27 ;  /* 0x001b281b01007387 */ /* 0x008fe60000100800 */
[----:B------:R-:W-:Y:S01]  /*15cd0*/  ISETP.GE.AND P0, PT, R26, UR11, PT ;  /* 0x0000000b1a007c0c */ /* 0x000fe2000bf06270 */
[----:B------:R-:W-:Y:S04]  /*15ce0*/  STL [R1+0x1b2c], R27 ;  /* 0x001b2c1b01007387 */ /* 0x000fe80000100800 */
[----:B------:R-:W3:Y:S04]  /*15cf0*/  LDL.LU R26, [R1+0x1c6c] ;  /* 0x001c6c00011a7983 */ /* 0x000ee80000300800 */
        /* <DEDUP_REMOVED lines=8> */
[----:B------:R-:W2:Y:S04]  /*15d80*/  @!P2 LDG.E.U16 R28, desc[UR8][R12.64] ;  /* 0x000000080c1ca981 */ /* 0x000ea8000c1e1500 */
[----:B------:R-:W3:Y:S01]  /*15d90*/  LDL R12, [R1+0xc68] ;  /* 0x000c6800010c7983 */ /* 0x000ee20000100800 */
[----:B------:R-:W-:-:S04]  /*15da0*/  SHF.R.U32.HI R25, RZ, 0x5, R25 ;  /* 0x00000005ff197819 */ /* 0x000fc80000011619 */
[----:B------:R-:W-:-:S04]  /*15db0*/  SGXT.U32 R25, R25, 0x1 ;  /* 0x000000011919781a */ /* 0x000fc80000000000 */
[----:B------:R-:W-:-:S04]  /*15dc0*/  LOP3.LUT R25, R25, 0x58, RZ, 0xfc, !PT ;  /* 0x0000005819197812 */ /* 0x000fc800078efcff */
[----:B------:R-:W-:Y:S02]  /*15dd0*/  ISETP.GE.AND P3, PT, R25, UR11, PT ;  /* 0x0000000b19007c0c */ /* 0x000fe4000bf66270 */
[----:B------:R-:W0:Y:S01]  /*15de0*/  S2R R25, SR_TID.X ;  /* 0x0000000000197919 */ /* 0x000e220000002100 */
[----:B--2---:R1:W-:Y:S04]  /*15df0*/  STL [R1+0x2d8], R28 ;  /* 0x0002d81c01007387 */ /* 0x0043e80000100800 */
[----:B------:R-:W2:Y:S01]  /*15e00*/  LDL R13, [R1+0xc8c] ;  /* 0x000c8c00010d7983 */ /* 0x000ea20000100800 */
[----:B0-----:R-:W-:-:S04]  /*15e10*/  SHF.R.U32.HI R25, RZ, 0x5, R25 ;  /* 0x00000005ff197819 */ /* 0x001fc80000011619 */
[----:B------:R-:W-:-:S04]  /*15e20*/  SGXT.U32 R25, R25, 0x1 ;  /* 0x000000011919781a */ /* 0x000fc80000000000 */
[----:B------:R-:W-:-:S04]  /*15e30*/  LOP3.LUT R25, R25, 0x5c, RZ, 0xfc, !PT ;  /* 0x0000005c19197812 */ /* 0x000fc800078efcff */
[----:B------:R-:W-:Y:S02]  /*15e40*/  ISETP.GE.AND P1, PT, R25, UR11, PT ;  /* 0x0000000b19007c0c */ /* 0x000fe4000bf26270 */
[----:B------:R-:W0:Y:S01]  /*15e50*/  S2R R25, SR_TID.X ;  /* 0x0000000000197919 */ /* 0x000e220000002100 */
[----:B------:R-:W-:Y:S02]  /*15e60*/  PRMT R18, RZ, 0x7610, R18 ;  /* 0x00007610ff127816 */ /* 0x000fe40000000012 */
[----:B---3--:R-:W-:Y:S02]  /*15e70*/  PRMT R26, RZ, 0x7610, R26 ;  /* 0x00007610ff1a7816 */ /* 0x008fe4000000001a */
[----:B0-----:R-:W-:-:S04]  /*15e80*/  SHF.R.U32.HI R25, RZ, 0x5, R25 ;  /* 0x00000005ff197819 */ /* 0x001fc80000011619 */
[----:B------:R-:W-:-:S04]  /*15e90*/  SGXT.U32 R25, R25, 0x1 ;  /* 0x000000011919781a */ /* 0x000fc80000000000 */
[----:B------:R-:W-:-:S04]  /*15ea0*/  LOP3.LUT R25, R25, 0x5e, RZ, 0xfc, !PT ;  /* 0x0000005e19197812 */ /* 0x000fc800078efcff */
[----:B------:R-:W-:Y:S02]  /*15eb0*/  ISETP.GE.AND P2, PT, R25, UR11, PT ;  /* 0x0000000b19007c0c */ /* 0x000fe4000bf46270 */
[----:B------:R-:W3:Y:S01]  /*15ec0*/  LDL.LU R25, [R1+0x1c64] ;  /* 0x001c640001197983 */ /* 0x000ee20000300800 */
[----:B--2---:R-:W-:-:S04]  /*15ed0*/  @!P3 LOP3.LUT R13, R13, R12, RZ, 0x3c, !PT ;  /* 0x0000000c0d0db212 */ /* 0x004fc800078e3cff */
[----:B------:R-:W-:-:S04]  /*15ee0*/  @!P3 LOP3.LUT R12, R13, R12, RZ, 0x3c, !PT ;  /* 0x0000000c0d0cb212 */ /* 0x000fc800078e3cff */
[----:B------:R-:W-:-:S05]  /*15ef0*/  @!P3 LOP3.LUT R13, R13, R12, RZ, 0x3c, !PT ;  /* 0x0000000c0d0db212 */ /* 0x000fca00078e3cff */
[----:B------:R0:W2:Y:S02]  /*15f00*/  @!P3 LDG.E.U16 R18, desc[UR8][R12.64] ;  /* 0x000000080c12b981 */ /* 0x0000a4000c1e1500 */
[----:B0-----:R-:W-:Y:S02]  /*15f10*/  @!P0 IMAD.MOV.U32 R12, RZ, RZ, R11 ;  /* 0x000000ffff0c8224 */ /* 0x001fe400078e000b */
[----:B----4-:R-:W-:-:S05]  /*15f20*/  @!P0 IMAD.MOV.U32 R13, RZ, RZ, R15 ;  /* 0x000000ffff0d8224 */ /* 0x010fca00078e000f */
[----:B------:R0:W4:Y:S04]  /*15f30*/  @!P0 LDG.E.U16 R26, desc[UR8][R12.64] ;  /* 0x000000080c1a8981 */ /* 0x000128000c1e1500 */
[----:B------:R-:W0:Y:S04]  /*15f40*/  LDL R12, [R1+0xc70] ;  /* 0x000c7000010c7983 */ /* 0x000e280000100800 */
[----:B------:R-:W0:Y:S01]  /*15f50*/  LDL R13, [R1+0xc9c] ;  /* 0x000c9c00010d7983 */ /* 0x000e220000100800 */
[----:B------:R-:W-:Y:S01]  /*15f60*/  PRMT R16, RZ, 0x7610, R16 ;  /* 0x00007610ff107816 */ /* 0x000fe20000000010 */
[----:B-1----:R-:W1:Y:S01]  /*15f70*/  S2R R28, SR_TID.X ;  /* 0x00000000001c7919 */ /* 0x002e620000002100 */
[----:B------:R-:W0:Y:S02]  /*15f80*/  S2R R11, SR_TID.X ;  /* 0x00000000000b7919 */ /* 0x000e240000002100 */
[----:B0-----:R-:W-:-:S04]  /*15f90*/  @!P1 LOP3.LUT R13, R13, R12, RZ, 0x3c, !PT ;  /* 0x0000000c0d0d9212 */ /* 0x001fc800078e3cff */
[----:B------:R-:W-:-:S04]  /*15fa0*/  @!P1 LOP3.LUT R12, R13, R12, RZ, 0x3c, !PT ;  /* 0x0000000c0d0c9212 */ /* 0x000fc800078e3cff */
[----:B------:R-:W-:-:S05]  /*15fb0*/  @!P1 LOP3.LUT R13, R13, R12, RZ, 0x3c, !PT ;  /* 0x0000000c0d0d9212 */ /* 0x000fca00078e3cff */
[----:B------:R-:W2:Y:S01]  /*15fc0*/  @!P1 LDG.E.U16 R16, desc[UR8][R12.64] ;  /* 0x000000080c109981 */ /* 0x000ea2000c1e1500 */
[----:B-1----:R-:W-:Y:S02]  /*15fd0*/  SHF.R.U32.HI R28, RZ, 0x5, R28 ;  /* 0x00000005ff1c7819 */ /* 0x002fe4000001161c */
[----:B------:R-:W-:Y:S02]  /*15fe0*/  SHF.R.U32.HI R15, RZ, 0x5, R11 ;  /* 0x00000005ff0f7819 */ /* 0x000fe4000001160b */
        /* <DEDUP_REMOVED lines=16> */
[----:B------:R-:W2:Y:S01]  /*160f0*/  @!P2 LDG.E.U16 R24, desc[UR8][R12.64] ;  /* 0x000000080c18a981 */ /* 0x000ea2000c1e1500 */
[----:B------:R-:W-:-:S04]  /*16100*/  SHF.R.U32.HI R11, RZ, 0x5, R11 ;  /* 0x00000005ff0b7819 */ /* 0x000fc8000001160b */
[----:B------:R-:W-:Y:S01]  /*16110*/  SGXT.U32 R11, R11, 0x1 ;  /* 0x000000010b0b781a */ /* 0x000fe20000000000 */
[----:B--2---:R0:W-:Y:S04]  /*16120*/  STL [R1+0x2d4], R24 ;  /* 0x0002d41801007387 */ /* 0x0041e80000100800 */
[----:B0-----:R-:W2:Y:S04]  /*16130*/  LDL.LU R24, [R1+0x1c5c] ;  /* 0x001c5c0001187983 */ /* 0x001ea80000300800 */
[----:B------:R-:W2:Y:S04]  /*16140*/  LDL R12, [R1+0xc78] ;  /* 0x000c7800010c7983 */ /* 0x000ea80000100800 */
[----:B------:R-:W2:Y:S01]  /*16150*/  LDL R13, [R1+0xcac] ;  /* 0x000cac00010d7983 */ /* 0x000ea20000100800 */
[----:B------:R-:W-:-:S04]  /*16160*/  LOP3.LUT R11, R11, 0x64, RZ, 0xfc, !PT ;  /* 0x000000640b0b7812 */ /* 0x000fc800078efcff */
[----:B------:R-:W-:Y:S02]  /*16170*/  ISETP.GE.AND P1, PT, R11, UR11, PT ;  /* 0x0000000b0b007c0c */ /* 0x000fe4000bf26270 */
[----:B------:R-:W0:Y:S01]  /*16180*/  S2R R11, SR_TID.X ;  /* 0x00000000000b7919 */ /* 0x000e220000002100 */
[----:B------:R-:W-:Y:S02]  /*16190*/  PRMT R17, RZ, 0x7610, R17 ;  /* 0x00007610ff117816 */ /* 0x000fe40000000011 */
        /* <DEDUP_REMOVED lines=9> */
[----:B0-----:R-:W0:Y:S02]  /*16230*/  S2R R13, SR_TID.X ;  /* 0x00000000000d7919 */ /* 0x001e240000002100 */
[----:B0-----:R-:W-:Y:S02]  /*16240*/  SHF.R.U32.HI R12, RZ, 0x5, R13 ;  /* 0x00000005ff0c7819 */ /* 0x001fe4000001160d */
[----:B------:R-:W2:Y:S02]  /*16250*/  LDL R13, [R1+0xc80] ;  /* 0x000c8000010d7983 */ /* 0x000ea40000100800 */
[----:B------:R-:W-:-:S04]  /*16260*/  SGXT.U32 R12, R12, 0x1 ;  /* 0x000000010c0c781a */ /* 0x000fc80000000000 */
[----:B------:R-:W-:Y:S02]  /*16270*/  LOP3.LUT R12, R12, 0x68, RZ, 0xfc, !PT ;  /* 0x000000680c0c7812 */ /* 0x000fe400078efcff */
[----:B---3--:R-:W-:Y:S02]  /*16280*/  PRMT R25, RZ, 0x7610, R25 ;  /* 0x00007610ff197816 */ /* 0x008fe40000000019 */
[----:B------:R-:W-:Y:S01]  /*16290*/  ISETP.GE.AND P3, PT, R12, UR11, PT ;  /* 0x0000000b0c007c0c */ /* 0x000fe2000bf66270 */
[----:B------:R-:W-:Y:S01]  /*162a0*/  @!P0 IMAD.MOV.U32 R12, RZ, RZ, R28 ;  /* 0x000000ffff0c8224 */ /* 0x000fe200078e001c */
[----:B------:R-:W-:Y:S01]  /*162b0*/  PRMT R0, RZ, 0x7610, R0 ;  /* 0x00007610ff007816 */ /* 0x000fe20000000000 */
[----:B------:R-:W3:Y:S04]  /*162c0*/  LDL R28, [R1+0xcd4] ;  /* 0x000cd400011c7983 */ /* 0x000ee80000100800 */
[----:B--2---:R0:W2:Y:S02]  /*162d0*/  @!P0 LDG.E.U16 R25, desc[UR8][R12.64] ;  /* 0x000000080c198981 */ /* 0x0040a4000c1e1500 */
[----:B0-----:R-:W0:Y:S02]  /*162e0*/  S2R R13, SR_TID.X ;  /* 0x00000000000d7919 */ /* 0x001e240000002100 */
[----:B0-----:R-:W-:-:S02]  /*162f0*/  SHF.R.U32.HI R12, RZ, 0x5, R13 ;  /* 0x00000005ff0c7819 */ /* 0x001fc4000001160d */
[----:B------:R-:W2:Y:S02]  /*16300*/  LDL R13, [R1+0xc88] ;  /* 0x000c8800010d7983 */ /* 0x000ea40000100800 */
[----:B------:R-:W-:-:S04]  /*16310*/  SGXT.U32 R12, R12, 0x1 ;  /* 0x000000010c0c781a */ /* 0x000fc80000000000 */
[----:B------:R-:W-:-:S04]  /*16320*/  LOP3.LUT R12, R12, 0x6a, RZ, 0xfc, !PT ;  /* 0x0000006a0c0c7812 */ /* 0x000fc800078efcff */
[----:B------:R-:W-:Y:S01]  /*16330*/  ISETP.GE.AND P4, PT, R12, UR11, PT ;  /* 0x0000000b0c007c0c */ /* 0x000fe2000bf86270 */
[----:B------:R-:W-:-:S05]  /*16340*/  @!P1 IMAD.MOV.U32 R12, RZ, RZ, R15 ;  /* 0x000000ffff0c9224 */ /* 0x000fca00078e000f */
[----:B--2---:R0:W2:Y:S04]  /*16350*/  @!P1 LDG.E.U16 R0, desc[UR8][R12.64] ;  /* 0x000000080c009981 */ /* 0x0040a8000c1e1500 */
[----:B------:R-:W0:Y:S04]  /*16360*/  LDL R12, [R1+0xc90] ;  /* 0x000c9000010c7983 */ /* 0x000e280000100800 */
[----:B------:R-:W0:Y:S01]  /*16370*/  LDL R13, [R1+0xcc4] ;  /* 0x000cc400010d7983 */ /* 0x000e220000100800 */
[----:B------:R-:W-:Y:S02]  /*16380*/  PRMT R20, RZ, 0x7610, R20 ;  /* 0x00007610ff147816 */ /* 0x000fe40000000014 */
[----:B0-----:R-:W-:-:S04]  /*16390*/  @!P2 LOP3.LUT R13, R13, R12, RZ, 0x3c, !PT ;  /* 0x0000000c0d0da212 */ /* 0x001fc800078e3cff */
[----:B------:R-:W-:-:S04]  /*163a0*/  @!P2 LOP3.LUT R12, R13, R12, RZ, 0x3c, !PT ;  /* 0x0000000c0d0ca212 */ /* 0x000fc800078e3cff */
[----:B------:R-:W-:-:S05]  /*163b0*/  @!P2 LOP3.LUT R13, R13, R12, RZ, 0x3c, !PT ;  /* 0x0000000c0d0da212 */ /* 0x000fca00078e3cff */
[----:B------:R-:W3:Y:S04]  /*163c0*/  @!P2 LDG.E.U16 R20, desc[UR8][R12.64] ;  /* 0x000000080c14a981 */ /* 0x000ee8000c1e1500 */
[----:B--2---:R0:W-:Y:S04]  /*163d0*/  STL [R1+0x28], R0 ;  /* 0x0000280001007387 */ /* 0x0041e80000100800 */
[----:B------:R-:W2:Y:S04]  /*163e0*/  LDL R12, [R1+0xc98] ;  /* 0x000c9800010c7983 */ /* 0x000ea80000100800 */
[----:B0-----:R-:W2:Y:S01]  /*163f0*/  LDL R0, [R1+0xcdc] ;  /* 0x000cdc0001007983 */ /* 0x001ea20000100800 */
[----:B------:R-:W0:Y:S03]  /*16400*/  S2R R15, SR_TID.X ;  /* 0x00000000000f7919 */ /* 0x000e260000002100 */
[----:B---3--:R1:W-:Y:S04]  /*16410*/  STL [R1+0x2d0], R20 ;  /* 0x0002d01401007387 */ /* 0x0083e80000100800 */
[----:B------:R-:W2:Y:S01]  /*16420*/  LDL R13, [R1+0xccc] ;  /* 0x000ccc00010d7983 */ /* 0x000ea20000100800 */
[----:B0-----:R-:W-:-:S04]  /*16430*/  SHF.R.U32.HI R15, RZ, 0x5, R15 ;  /* 0x00000005ff0f7819 */ /* 0x001fc8000001160f */
[----:B------:R-:W-:-:S04]  /*16440*/  SGXT.U32 R15, R15, 0x1 ;  /* 0x000000010f0f781a */ /* 0x000fc80000000000 */
        /* <DEDUP_REMOVED lines=12> */
[----:B------:R0:W2:Y:S04]  /*16510*/  @!P3 LDG.E.U16 R16, desc[UR8][R12.64] ;  /* 0x000000080c10b981 */ /* 0x0000a8000c1e1500 */
[----:B------:R-:W2:Y:S01]  /*16520*/  LDL R13, [R1+0xca0] ;  /* 0x000ca000010d7983 */ /* 0x000ea20000100800 */
[----:B------:R-:W-:Y:S01]  /*16530*/  PRMT R24, RZ, 0x7610, R24 ;  /* 0x00007610ff187816 */ /* 0x000fe20000000018 */
[----:B0-----:R-:W-:Y:S02]  /*16540*/  @!P4 IMAD.MOV.U32 R12, RZ, RZ, R28 ;  /* 0x000000ffff0cc224 */ /* 0x001fe400078e001c */
[----:B------:R-:W0:Y:S01]  /*16550*/  S2R R28, SR_TID.X ;  /* 0x00000000001c7919 */ /* 0x000e220000002100 */
[----:B------:R-:W-:Y:S02]  /*16560*/  PRMT R23, RZ, 0x7610, R23 ;  /* 0x00007610ff177816 */ /* 0x000fe40000000017 */
[----:B--2---:R0:W2:Y:S04]  /*16570*/  @!P4 LDG.E.U16 R24, desc[UR8][R12.64] ;  /* 0x000000080c18c981 */ /* 0x0040a8000c1e1500 */
[----:B------:R-:W2:Y:S01]  /*16580*/  LDL R13, [R1+0xca8] ;  /* 0x000ca800010d7983 */ /* 0x000ea20000100800 */
[----:B0-----:R-:W-:-:S04]  /*16590*/  SHF.R.U32.HI R12, RZ, 0x5, R28 ;  /* 0x00000005ff0c7819 */ /* 0x001fc8000001161c */
[----:B------:R-:W-:-:S04]  /*165a0*/  SGXT.U32 R12, R12, 0x1 ;  /* 0x000000010c0c781a */ /* 0x000fc80000000000 */
[----:B------:R-:W-:-:S04]  /*165b0*/  LOP3.LUT R12, R12, 0x74, RZ, 0xfc, !PT ;  /* 0x000000740c0c7812 */ /* 0x000fc800078efcff */
[----:B------:R-:W-:Y:S01]  /*165c0*/  ISETP.GE.AND P4, PT, R12, UR11, PT ;  /* 0x0000000b0c007c0c */ /* 0x000fe2000bf86270 */
[----:B------:R-:W-:Y:S01]  /*165d0*/  @!P0 IMAD.MOV.U32 R12, RZ, RZ, R0 ;  /* 0x000000ffff0c8224 */ /* 0x000fe200078e0000 */
[----:B-1----:R-:W0:Y:S04]  /*165e0*/  S2R R20, SR_TID.X ;  /* 0x0000000000147919 */ /* 0x002e280000002100 */
[----:B--2---:R-:W2:Y:S01]  /*165f0*/  @!P0 LDG.E.U16 R23, desc[UR8][R12.64] ;  /* 0x000000080c178981 */ /* 0x004ea2000c1e1500 */
[----:B0-----:R-:W-:Y:S02]  /*16600*/  SHF.R.U32.HI R20, RZ, 0x5, R20 ;  /* 0x00000005ff147819 */ /* 0x001fe40000011614 */
[----:B------:R-:W-:Y:S02]  /*16610*/  SHF.R.U32.HI R28, RZ, 0x5, R28 ;  /* 0x00000005ff1c7819 */ /* 0x000fe4000001161c */
[----:B------:R-:W-:-:S02]  /*16620*/  SGXT.U32 R20, R20, 0x1 ;  /* 0x000000011414781a */ /* 0x000fc40000000000 */
[----:B------:R-:W-:Y:S02]  /*16630*/  SGXT.U32 R28, R28, 0x1 ;  /* 0x000000011c1c781a */ /* 0x000fe40000000000 */
[----:B------:R-:W-:Y:S02]  /*16640*/  LOP3.LUT R20, R20, 0x70, RZ, 0xfc, !PT ;  /* 0x0000007014147812 */ /* 0x000fe400078efcff */
[----:B------:R-:W-:Y:S02]  /*16650*/  LOP3.LUT R28, R28, 0x72, RZ, 0xfc, !PT ;  /* 0x000000721c1c7812 */ /* 0x000fe400078efcff */
        /* <DEDUP_REMOVED lines=8> */
[----:B------:R-:W-:Y:S01]  /*166e0*/  PRMT R14, RZ, 0x7610, R14 ;  /* 0x00007610ff0e7816 */ /* 0x000fe2000000000e */
[----:B------:R-:W0:Y:S01]  /*166f0*/  S2R R0, SR_TID.X ;  /* 0x0000000000007919 */ /* 0x000e220000002100 */
[----:B--2---:R-:W-:-:S04]  /*16700*/  @!P1 LOP3.LUT R13, R13, R12, RZ, 0x3c, !PT ;  /* 0x0000000c0d0d9212 */ /* 0x004fc800078e3cff */
[----:B------:R-:W-:-:S04]  /*16710*/  @!P1 LOP3.LUT R12, R13, R12, RZ, 0x3c, !PT ;  /* 0x0000000c0d0c9212 */ /* 0x000fc800078e3cff */
[----:B------:R-:W-:-:S05]  /*16720*/  @!P1 LOP3.LUT R13, R13, R12, RZ, 0x3c, !PT ;  /* 0x0000000c0d0d9212 */ /* 0x000fca00078e3cff */
[----:B------:R3:W2:Y:S04]  /*16730*/  @!P1 LDG.E.U16 R14, desc[UR8][R12.64] ;  /* 0x000000080c0e9981 */ /* 0x0006a8000c1e1500 */
[----:B------:R-:W4:Y:S01]  /*16740*/  LDL R13, [R1+0xcb8] ;  /* 0x000cb800010d7983 */ /* 0x000f220000100800 */
[----:B0-----:R-:W-:-:S04]  /*16750*/  SHF.R.U32.HI R0, RZ, 0x5, R0 ;  /* 0x00000005ff007819 */ /* 0x001fc80000011600 */
[----:B------:R-:W-:Y:S01]  /*16760*/  SGXT.U32 R0, R0, 0x1 ;  /* 0x000000010000781a */ /* 0x000fe20000000000 */
[----:B---3--:R-:W-:Y:S01]  /*16770*/  @!P2 IMAD.MOV.U32 R12, RZ, RZ, R20 ;  /* 0x000000ffff0ca224 */ /* 0x008fe200078e0014 */
[----:B------:R-:W-:Y:S02]  /*16780*/  PRMT R15, RZ, 0x7610, R15 ;  /* 0x00007610ff0f7816 */ /* 0x000fe4000000000f */
[----:B------:R-:W-:-:S04]  /*16790*/  LOP3.LUT R0, R0, 0x76, RZ, 0xfc, !PT ;  /* 0x0000007600007812 */ /* 0x000fc800078efcff */
[----:B------:R-:W-:Y:S02]  /*167a0*/  ISETP.GE.AND P0, PT, R0, UR11, PT ;  /* 0x0000000b00007c0c */ /* 0x000fe4000bf06270 */
[----:B------:R-:W3:Y:S04]  /*167b0*/  LDL.LU R0, [R1+0xcd8] ;  /* 0x000cd80001007983 */ /* 0x000ee80000300800 */
[----:B--2---:R0:W-:Y:S01]  /*167c0*/  STL [R1+0x2cc], R14 ;  /* 0x0002cc0e01007387 */ /* 0x0041e20000100800 */
[----:B------:R-:W-:-:S03]  /*167d0*/  PRMT R23, RZ, 0x7610, R23 ;  /* 0x00007610ff177816 */ /* 0x000fc60000000017 */
[----:B------:R-:W2:Y:S04]  /*167e0*/  LDL R20, [R1+0xd00] ;  /* 0x000d000001147983 */ /* 0x000ea80000100800 */
[----:B----4-:R1:W4:Y:S04]  /*167f0*/  @!P2 LDG.E.U16 R15, desc[UR8][R12.64] ;  /* 0x000000080c0fa981 */ /* 0x010328000c1e1500 */
[----:B------:R-:W1:Y:S04]  /*16800*/  LDL R12, [R1+0xcc0] ;  /* 0x000cc000010c7983 */ /* 0x000e680000100800 */
[----:B------:R-:W1:Y:S01]  /*16810*/  LDL R13, [R1+0xd0c] ;  /* 0x000d0c00010d7983 */ /* 0x000e620000100800 */
[----:B0-----:R-:W0:Y:S02]  /*16820*/  S2R R14, SR_TID.X ;  /* 0x00000000000e7919 */ /* 0x001e240000002100 */
[----:B0-----:R-:W-:-:S04]  /*16830*/  SHF.R.U32.HI R14, RZ, 0x5, R14 ;  /* 0x00000005ff0e7819 */ /* 0x001fc8000001160e */
[----:B------:R-:W-:-:S04]  /*16840*/  SGXT.U32 R14, R14, 0x1 ;  /* 0x000000010e0e781a */ /* 0x000fc80000000000 */
[----:B------:R-:W-:-:S04]  /*16850*/  LOP3.LUT R14, R14, 0x78, RZ, 0xfc, !PT ;  /* 0x000000780e0e7812 */ /* 0x000fc800078efcff */
[----:B------:R-:W-:Y:S02]  /*16860*/  ISETP.GE.AND P1, PT, R14, UR11, PT ;  /* 0x0000000b0e007c0c */ /* 0x000fe4000bf26270 */
[----:B------:R-:W2:Y:S01]  /*16870*/  LDL.LU R14, [R1+0x1c4c] ;  /* 0x001c4c00010e7983 */ /* 0x000ea20000300800 */
[----:B-1----:R-:W-:-:S04]  /*16880*/  @!P3 LOP3.LUT R13, R13, R12, RZ, 0x3c, !PT ;  /* 0x0000000c0d0db212 */ /* 0x002fc800078e3cff */
[----:B------:R-:W-:-:S04]  /*16890*/  @!P3 LOP3.LUT R12, R13, R12, RZ, 0x3c, !PT ;  /* 0x0000000c0d0cb212 */ /* 0x000fc800078e3cff */
[----:B------:R-:W-:-:S05]  /*168a0*/  @!P3 LOP3.LUT R13, R13, R12, RZ, 0x3c, !PT ;  /* 0x0000000c0d0db212 */ /* 0x000fca00078e3cff */
[----:B------:R0:W2:Y:S04]  /*168b0*/  @!P3 LDG.E.U16 R23, desc[UR8][R12.64] ;  /* 0x000000080c17b981 */ /* 0x0000a8000c1e1500 */
[----:B------:R-:W2:Y:S01]  /*168c0*/  LDL R13, [R1+0xcc8] ;  /* 0x000cc800010d7983 */ /* 0x000ea20000100800 */
[----:B------:R-:W-:Y:S01]  /*168d0*/  PRMT R21, RZ, 0x7610, R21 ;  /* 0x00007610ff157816 */ /* 0x000fe20000000015 */
[----:B0-----:R-:W-:-:S05]  /*168e0*/  @!P4 IMAD.MOV.U32 R12, RZ, RZ, R28 ;  /* 0x000000ffff0cc224 */ /* 0x001fca00078e001c */
[----:B--2---:R0:W2:Y:S04]  /*168f0*/  @!P4 LDG.E.U16 R21, desc[UR8][R12.64] ;  /* 0x000000080c15c981 */ /* 0x0040a8000c1e1500 */
[----:B------:R-:W0:Y:S04]  /*16900*/  LDL R12, [R1+0xcd0] ;  /* 0x000cd000010c7983 */ /* 0x000e280000100800 */
[----:B------:R-:W0:Y:S01]  /*16910*/  LDL R13, [R1+0xd04] ;  /* 0x000d0400010d7983 */ /* 0x000e220000100800 */
[----:B------:R-:W-:Y:S01]  /*16920*/  PRMT R11, RZ, 0x7610, R11 ;  /* 0x00007610ff0b7816 */ /* 0x000fe2000000000b */
[----:B------:R-:W1:Y:S01]  /*16930*/  S2R R28, SR_TID.X ;  /* 0x00000000001c7919 */ /* 0x000e620000002100 */
[----:B0-----:R-:W-:-:S04]  /*16940*/  @!P0 LOP3.LUT R13, R13, R12, RZ, 0x3c, !PT ;  /* 0x0000000c0d0d8212 */ /* 0x001fc800078e3cff */
[----:B------:R-:W-:-:S04]  /*16950*/  @!P0 LOP3.LUT R12, R13, R12, RZ, 0x3c, !PT ;  /* 0x0000000c0d0c8212 */ /* 0x000fc800078e3cff */
[----:B------:R-:W-:-:S05]  /*16960*/  @!P0 LOP3.LUT R13, R13, R12, RZ, 0x3c, !PT ;  /* 0x0000000c0d0d8212 */ /* 0x000fca00078e3cff */
[----:B------:R0:W4:Y:S02]  /*16970*/  @!P0 LDG.E.U16 R11, desc[UR8][R12.64] ;  /* 0x000000080c0b8981 */ /* 0x000124000c1e1500 */
[----:B0-----:R-:W0:Y:S02]  /*16980*/  S2R R13, SR_TID.X ;  /* 0x00000000000d7919 */ /* 0x001e240000002100 */
[----:B--2---:R1:W-:Y:S02]  /*16990*/  STL [R1+0x1c], R21 ;  /* 0x00001c1501007387 */ /* 0x0043e40000100800 */
[--C-:B-1----:R-:W-:Y:S02]  /*169a0*/  SHF.R.U32.HI R21, RZ, 0x5, R28.reuse ;  /* 0x00000005ff157819 */ /* 0x102fe4000001161c */
[----:B------:R-:W-:Y:S02]  /*169b0*/  SHF.R.U32.HI R28, RZ, 0x5, R28 ;  /* 0x00000005ff1c7819 */ /* 0x000fe4000001161c */
[----:B------:R-:W-:-:S02]  /*169c0*/  SGXT.U32 R21, R21, 0x1 ;  /* 0x000000011515781a */ /* 0x000fc40000000000 */
[----:B------:R-:W-:Y:S02]  /*169d0*/  SGXT.U32 R28, R28, 0x1 ;  /* 0x000000011c1c781a */ /* 0x000fe40000000000 */
[----:B------:R-:W-:Y:S02]  /*169e0*/  LOP3.LUT R21, R21, 0x7c, RZ, 0xfc, !PT ;  /* 0x0000007c15157812 */ /* 0x000fe400078efcff */
[----:B------:R-:W-:Y:S02]  /*169f0*/  LOP3.LUT R28, R28, 0x7a, RZ, 0xfc, !PT ;  /* 0x0000007a1c1c7812 */ /* 0x000fe400078efcff */
[----:B0-----:R-:W-:-:S04]  /*16a00*/  SHF.R.U32.HI R13, RZ, 0x5, R13 ;  /* 0x00000005ff0d7819 */ /* 0x001fc8000001160d */
[----:B------:R-:W-:-:S04]  /*16a10*/  SGXT.U32 R13, R13, 0x1 ;  /* 0x000000010d0d781a */ /* 0x000fc80000000000 */
[----:B------:R-:W-:Y:S01]  /*16a20*/  LOP3.LUT R13, R13, 0x7e, RZ, 0xfc, !PT ;  /* 0x0000007e0d0d7812 */ /* 0x000fe200078efcff */
[----:B------:R-:W-:Y:S01]  /*16a30*/  @!P1 IMAD.MOV.U32 R12, RZ, RZ, R20 ;  /* 0x000000ffff0c9224 */ /* 0x000fe200078e0014 */
[----:B------:R-:W-:Y:S02]  /*16a40*/  PRMT R2, RZ, 0x7610, R2 ;  /* 0x00007610ff027816 */ /* 0x000fe40000000002 */
[----:B------:R-:W-:Y:S01]  /*16a50*/  ISETP.GE.AND P4, PT, R13, UR11, PT ;  /* 0x0000000b0d007c0c */ /* 0x000fe2000bf86270 */
[----:B---3--:R-:W-:Y:S01]  /*16a60*/  @!P1 IMAD.MOV.U32 R13, RZ, RZ, R0 ;  /* 0x000000ffff0d9224 */ /* 0x008fe200078e0000 */
[----:B------:R-:W-:Y:S02]  /*16a70*/  ISETP.GE.AND P2, PT, R28, UR11, PT ;  /* 0x0000000b1c007c0c */ /* 0x000fe4000bf46270 */
[----:B------:R-:W2:Y:S01]  /*16a80*/  LDL.LU R28, [R1+0x1c48] ;  /* 0x001c4800011c7983 */ /* 0x000ea20000300800 */
[----:B------:R-:W-:-:S03]  /*16a90*/  ISETP.GE.AND P3, PT, R21, UR11, PT ;  /* 0x0000000b15007c0c */ /* 0x000fc6000bf66270 */
[----:B------:R-:W3:Y:S04]  /*16aa0*/  LDL.LU R21, [R1+0x1c44] ;  /* 0x001c440001157983 */ /* 0x000ee80000300800 */
[----:B------:R0:W2:Y:S04]  /*16ab0*/  @!P1 LDG.E.U16 R2, desc[UR8][R12.64] ;  /* 0x000000080c029981 */ /* 0x0000a8000c1e1500 */
[----:B----4-:R-:W-:Y:S04]  /*16ac0*/  STL [R1+0x2c8], R11 ;  /* 0x0002c80b01007387 */ /* 0x010fe80000100800 */
[----:B------:R1:W-:Y:S04]  /*16ad0*/  STL [R1+0xf64], R0 ;  /* 0x000f640001007387 */ /* 0x0003e80000100800 */
[----:B-1----:R-:W4:Y:S04]  /*16ae0*/  LDL.LU R0, [R1+0xcf8] ;  /* 0x000cf80001007983 */ /* 0x002f280000300800 */
[----:B------:R-:W0:Y:S04]  /*16af0*/  LDL R12, [R1+0xce4] ;  /* 0x000ce400010c7983 */ /* 0x000e280000100800 */
[----:B------:R-:W0:Y:S01]  /*16b00*/  LDL R13, [R1+0xcfc] ;  /* 0x000cfc00010d7983 */ /* 0x000e220000100800 */
[----:B---3--:R-:W-:-:S02]  /*16b10*/  PRMT R21, RZ, 0x7610, R21 ;  /* 0x00007610ff157816 */ /* 0x008fc40000000015 */
[----:B0-----:R-:W-:-:S04]  /*16b20*/  @!P2 LOP3.LUT R13, R13, R12, RZ, 0x3c, !PT ;  /* 0x0000000c0d0da212 */ /* 0x001fc800078e3cff */
[----:B------:R-:W-:-:S04]  /*16b30*/  @!P2 LOP3.LUT R12, R13, R12, RZ, 0x3c, !PT ;  /* 0x0000000c0d0ca212 */ /* 0x000fc800078e3cff */
[----:B------:R-:W-:-:S05]  /*16b40*/  @!P2 LOP3.LUT R13, R13, R12, RZ, 0x3c, !PT ;  /* 0x0000000c0d0da212 */ /* 0x000fca00078e3cff */
[----:B------:R4:W3:Y:S04]  /*16b50*/  @!P2 LDG.E.U16 R21, desc[UR8][R12.64] ;  /* 0x000000080c15a981 */ /* 0x0008e8000c1e1500 */
[----:B------:R-:W2:Y:S01]  /*16b60*/  LDL R13, [R1+0xce0] ;  /* 0x000ce000010d7983 */ /* 0x000ea20000100800 */
[----:B------:R-:W-:Y:S01]  /*16b70*/  PRMT R14, RZ, 0x7610, R14 ;  /* 0x00007610ff0e7816 */ /* 0x000fe2000000000e */
[----:B----4-:R-:W-:Y:S02]  /*16b80*/  @!P3 IMAD.MOV.U32 R12, RZ, RZ, R0 ;  /* 0x000000ffff0cb224 */ /* 0x010fe400078e0000 */
        /* <DEDUP_REMOVED lines=10> */
[----:B--2---:R-:W2:Y:S04]  /*16c30*/  @!P3 LDG.E.U16 R14, desc[UR8][R12.64] ;  /* 0x000000080c0eb981 */ /* 0x004ea8000c1e1500 */
        /* <DEDUP_REMOVED lines=40> */
[----:B--2---:R0:W-:Y:S04]  /*16ec0*/  STL [R1+0x14], R14 ;  /* 0x0000140e01007387 */ /* 0x0041e80000100800 */
[----:B0-----:R-:W2:Y:S04]  /*16ed0*/  LDL.LU R14, [R1+0x1c40] ;  /* 0x001c4000010e7983 */ /* 0x001ea80000300800 */
[----:B------:R-:W4:Y:S04]  /*16ee0*/  LDL R12, [R1+0xcf0] ;  /* 0x000cf000010c7983 */ /* 0x000f280000100800 */
[----:B------:R-:W4:Y:S01]  /*16ef0*/  LDL R13, [R1+0xcf4] ;  /* 0x000cf400010d7983 */ /* 0x000f220000100800 */
[----:B------:R-:W-:Y:S01]  /*16f00*/  PRMT R28, RZ, 0x7610, R28 ;  /* 0x00007610ff1c7816 */ /* 0x000fe2000000001c */
[----:B------:R-:W0:Y:S01]  /*16f10*/  S2R R20, SR_TID.X ;  /* 0x0000000000147919 */ /* 0x000e220000002100 */
[----:B----4-:R-:W-:-:S04]  /*16f20*/  @!P4 LOP3.LUT R13, R13, R12, RZ, 0x3c, !PT ;  /* 0x0000000c0d0dc212 */ /* 0x010fc800078e3cff */
[----:B------:R-:W-:-:S04]  /*16f30*/  @!P4 LOP3.LUT R12, R13, R12, RZ, 0x3c, !PT ;  /* 0x0000000c0d0cc212 */ /* 0x000fc800078e3cff */
[----:B------:R-:W-:-:S05]  /*16f40*/  @!P4 LOP3.LUT R13, R13, R12, RZ, 0x3c, !PT ;  /* 0x0000000c0d0dc212 */ /* 0x000fca00078e3cff */
[----:B------:R-:W4:Y:S01]  /*16f50*/  @!P4 LDG.E.U16 R28, desc[UR8][R12.64] ;  /* 0x000000080c1cc981 */ /* 0x000f22000c1e1500 */
[----:B0-----:R-:W-:-:S04]  /*16f60*/  LOP3.LUT R20, R20, 0x3f, RZ, 0xc0, !PT ;  /* 0x0000003f14147812 */ /* 0x001fc800078ec0ff */
[C---:B------:R-:W-:Y:S02]  /*16f70*/  ISETP.GE.AND P1, PT, R20.reuse, UR11, PT ;  /* 0x0000000b14007c0c */ /* 0x040fe4000bf26270 */
[----:B------:R-:W-:-:S04]  /*16f80*/  LOP3.LUT R20, R20, 0x40, RZ, 0xfc, !PT ;  /* 0x0000004014147812 */ /* 0x000fc800078efcff */
[----:B------:R-:W-:Y:S02]  /*16f90*/  ISETP.GE.AND P2, PT, R20, UR11, PT ;  /* 0x0000000b14007c0c */ /* 0x000fe4000bf46270 */
[----:B------:R-:W2:Y:S01]  /*16fa0*/  LDL.LU R20, [R1+0x1c3c] ;  /* 0x001c3c0001147983 */ /* 0x000ea20000300800 */
[----:B------:R-:W0:Y:S03]  /*16fb0*/  S2R R11, SR_TID.X ;  /* 0x00000000000b7919 */ /* 0x000e260000002100 */
[----:B----4-:R1:W-:Y:S04]  /*16fc0*/  STL [R1+0x2ac], R28 ;  /* 0x0002ac1c01007387 */ /* 0x0103e80000100800 */
[----:B-1----:R-:W4:Y:S04]  /*16fd0*/  LDL.LU R28, [R1+0x1c38] ;  /* 0x001c3800011c7983 */ /* 0x002f280000300800 */
[----:B------:R-:W2:Y:S04]  /*16fe0*/  LDL R12, [R1+0xc64] ;  /* 0x000c6400010c7983 */ /* 0x000ea80000100800 */
[----:B------:R-:W2:Y:S01]  /*16ff0*/  LDL R13, [R1+0xc7c] ;  /* 0x000c7c00010d7983 */ /* 0x000ea20000100800 */
[----:B0-----:R-:W-:-:S04]  /*17000*/  SHF.R.U32.HI R11, RZ, 0x5, R11 ;  /* 0x00000005ff0b7819 */ /* 0x001fc8000001160b */
[----:B------:R-:W-:-:S04]  /*17010*/  SGXT.U32 R11, R11, 0x1 ;  /* 0x000000010b0b781a */ /* 0x000fc80000000000 */
[----:B------:R-:W-:Y:S02]  /*17020*/  ISETP.GE.AND P0, PT, R11, UR11, PT ;  /* 0x0000000b0b007c0c */ /* 0x000fe4000bf06270 */
[----:B------:R-:W-:-:S11]  /*17030*/  PRMT R11, RZ, 0x7610, R11 ;  /* 0x00007610ff0b7816 */ /* 0x000fd6000000000b */
[----:B--2---:R-:W-:-:S04]  /*17040*/  @!P0 LOP3.LUT R13, R13, R12, RZ, 0x3c, !PT ;  /* 0x0000000c0d0d8212 */ /* 0x004fc800078e3cff */
[----:B------:R-:W-:-:S04]  /*17050*/  @!P0 LOP3.LUT R12, R13, R12, RZ, 0x3c, !PT ;  /* 0x0000000c0d0c8212 */ /* 0x000fc800078e3cff */
[----:B------:R-:W-:-:S05]  /*17060*/  @!P0 LOP3.LUT R13, R13, R12, RZ, 0x3c, !PT ;  /* 0x0000000c0d0d8212 */ /* 0x000fca00078e3cff */
[----:B------:R0:W2:Y:S04]  /*17070*/  @!P0 LDG.E.U16 R11, desc[UR8][R12.64] ;  /* 0x000000080c0b8981 */ /* 0x0000a8000c1e1500 */
[----:B------:R-:W0:Y:S04]  /*17080*/  LDL R12, [R1+0x318] ;  /* 0x00031800010c7983 */ /* 0x000e280000100800 */
[----:B------:R-:W0:Y:S01]  /*17090*/  LDL R13, [R1+0x31c] ;  /* 0x00031c00010d7983 */ /* 0x000e220000100800 */
[----:B------:R-:W-:Y:S01]  /*170a0*/  PRMT R20, RZ, 0x7610, R20 ;  /* 0x00007610ff147816 */ /* 0x000fe20000000014 */
[----:B------:R-:W-:Y:S01]  /*170b0*/  BAR.SYNC.DEFER_BLOCKING 0x0 ;  /* 0x0000000000007b1d */ /* 0x000fe20000010000 */
[----:B0-----:R-:W-:-:S04]  /*170c0*/  @!P1 LOP3.LUT R13, R13, R12, RZ, 0x3c, !PT ;  /* 0x0000000c0d0d9212 */ /* 0x001fc800078e3cff */
[----:B------:R-:W-:-:S04]  /*170d0*/  @!P1 LOP3.LUT R12, R13, R12, RZ, 0x3c, !PT ;  /* 0x0000000c0d0c9212 */ /* 0x000fc800078e3cff */
[----:B------:R-:W-:-:S05]  /*170e0*/  @!P1 LOP3.LUT R13, R13, R12, RZ, 0x3c, !PT ;  /* 0x0000000c0d0d9212 */ /* 0x000fca00078e3cff */
[----:B------:R-:W2:Y:S04]  /*170f0*/  @!P1 LDG.E.U16 R20, desc[UR8][R12.64] ;  /* 0x000000080c149981 */ /* 0x000ea8000c1e1500 */
        /* <DEDUP_REMOVED lines=9> */
[----:B--2---:R0:W-:Y:S04]  /*17190*/  STL [R1+0x298], R28 ;  /* 0x0002981c01007387 */ /* 0x0041e80000100800 */
[----:B0-----:R-:W2:Y:S04]  /*171a0*/  LDL.LU R28, [R1+0x1c30] ;  /* 0x001c3000011c7983 */ /* 0x001ea80000300800 */
[----:B------:R-:W4:Y:S04]  /*171b0*/  LDL R12, [R1+0xb00] ;  /* 0x000b0000010c7983 */ /* 0x000f280000100800 */
[----:B------:R-:W4:Y:S01]  /*171c0*/  LDL R13, [R1+0xb04] ;  /* 0x000b0400010d7983 */ /* 0x000f220000100800 */
[----:B------:R-:W-:-:S02]  /*171d0*/  PRMT R20, RZ, 0x7610, R20 ;  /* 0x00007610ff147816 */ /* 0x000fc40000000014 */
[----:B----4-:R-:W-:-:S04]  /*171e0*/  @!P2 LOP3.LUT R13, R13, R12, RZ, 0x3c, !PT ;  /* 0x0000000c0d0da212 */ /* 0x010fc800078e3cff */
[----:B------:R-:W-:-:S04]  /*171f0*/  @!P2 LOP3.LUT R12, R13, R12, RZ, 0x3c, !PT ;  /* 0x0000000c0d0ca212 */ /* 0x000fc800078e3cff */
[----:B------:R-:W-:-:S05]  /*17200*/  @!P2 LOP3.LUT R13, R13, R12, RZ, 0x3c, !PT ;  /* 0x0000000c0d0da212 */ /* 0x000fca00078e3cff */
[----:B------:R-:W4:Y:S04]  /*17210*/  @!P2 LDG.E.U16 R20, desc[UR8][R12.64] ;  /* 0x000000080c14a981 */ /* 0x000f28000c1e1500 */
[----:B----4-:R0:W-:Y:S04]  /*17220*/  STL [R1+0x29c], R20 ;  /* 0x00029c1401007387 */ /* 0x0101e80000100800 */
[----:B0-----:R-:W4:Y:S04]  /*17230*/  LDL.LU R20, [R1+0x1c2c] ;  /* 0x001c2c0001147983 */ /* 0x001f280000300800 */
[----:B------:R-:W3:Y:S04]  /*17240*/  LDL R12, [R1+0xa88] ;  /* 0x000a8800010c7983 */ /* 0x000ee80000100800 */
[----:B------:R-:W3:Y:S01]  /*17250*/  LDL R13, [R1+0xa8c] ;  /* 0x000a8c00010d7983 */ /* 0x000ee20000100800 */
[----:B--2---:R-:W-:-:S02]  /*17260*/  PRMT R28, RZ, 0x7610, R28 ;  /* 0x00007610ff1c7816 */ /* 0x004fc4000000001c */
[----:B---3--:R-:W-:-:S04]  /*17270*/  @!P1 LOP3.LUT R13, R13, R12, RZ, 0x3c, !PT ;  /* 0x0000000c0d0d9212 */ /* 0x008fc800078e3cff */
[----:B------:R-:W-:-:S04]  /*17280*/  @!P1 LOP3.LUT R12, R13, R12, RZ, 0x3c, !PT ;  /* 0x0000000c0d0c9212 */ /* 0x000fc800078e3cff */
[----:B------:R-:W-:-:S05]  /*17290*/  @!P1 LOP3.LUT R13, R13, R12, RZ, 0x3c, !PT ;  /* 0x0000000c0d0d9212 */ /* 0x000fca00078e3cff */
[----:B------:R-:W2:Y:S04]  /*172a0*/  @!P1 LDG.E.U16 R28, desc[UR8][R12.64] ;  /* 0x000000080c1c9981 */ /* 0x000ea8000c1e1500 */
[----:B--2---:R0:W-:Y:S04]  /*172b0*/  STL [R1+0x2a4], R28 ;  /* 0x0002a41c01007387 */ /* 0x0041e80000100800 */
[----:B0-----:R-:W2:Y:S04]  /*172c0*/  LDL.LU R28, [R1+0x1c28] ;  /* 0x001c2800011c7983 */ /* 0x001ea80000300800 */
[----:B------:R-:W3:Y:S04]  /*172d0*/  LDL R12, [R1+0xa80] ;  /* 0x000a8000010c7983 */ /* 0x000ee80000100800 */
[----:B------:R-:W3:Y:S01]  /*172e0*/  LDL R13, [R1+0xa84] ;  /* 0x000a8400010d7983 */ /* 0x000ee20000100800 */
[----:B----4-:R-:W-:-:S02]  /*172f0*/  PRMT R20, RZ, 0x7610, R20 ;  /* 0x00007610ff147816 */ /* 0x010fc40000000014 */
[----:B---3--:R-:W-:-:S04]  /*17300*/  @!P2 LOP3.LUT R13, R13, R12, RZ, 0x3c, !PT ;  /* 0x0000000c0d0da212 */ /* 0x008fc800078e3cff */
[----:B------:R-:W-:-:S04]  /*17310*/  @!P2 LOP3.LUT R12, R13, R12, RZ, 0x3c, !PT ;  /* 0x0000000c0d0ca212 */ /* 0x000fc800078e3cff */
[----:B------:R-:W-:-:S05]  /*17320*/  @!P2 LOP3.LUT R13, R13, R12, RZ, 0x3c, !PT ;  /* 0x0000000c0d0da212 */ /* 0x000fca00078e3cff */
[----:B------:R-:W3:Y:S04]  /*17330*/  @!P2 LDG.E.U16 R20, desc[UR8][R12.64] ;  /* 0x000000080c14a981 */ /* 0x000ee8000c1e1500 */
[----:B---3--:R0:W-:Y:S04]  /*17340*/  STL [R1+0x2a8], R20 ;  /* 0x0002a81401007387 */ /* 0x0081e80000100800 */
[----:B0-----:R-:W3:Y:S04]  /*17350*/  LDL.LU R20, [R1+0x1c24] ;  /* 0x001c240001147983 */ /* 0x001ee80000300800 */
[----:B------:R-:W4:Y:S04]  /*17360*/  LDL R12, [R1+0xa08] ;  /* 0x000a0800010c7983 */ /* 0x000f280000100800 */
[----:B------:R-:W4:Y:S01]  /*17370*/  LDL R13, [R1+0xa0c] ;  /* 0x000a0c00010d7983 */ /* 0x000f220000100800 */
[----:B--2---:R-:W-:-:S02]  /*17380*/  PRMT R28, RZ, 0x7610, R28 ;  /* 0x00007610ff1c7816 */ /* 0x004fc4000000001c */
[----:B----4-:R-:W-:-:S04]  /*17390*/  @!P1 LOP3.LUT R13, R13, R12, RZ, 0x3c, !PT ;  /* 0x0000000c0d0d9212 */ /* 0x010fc800078e3cff */
[----:B------:R-:W-:-:S04]  /*173a0*/  @!P1 LOP3.LUT R12, R13, R12, RZ, 0x3c, !PT ;  /* 0x0000000c0d0c9212 */ /* 0x000fc800078e3cff */
[----:B------:R-:W-:-:S05]  /*173b0*/  @!P1 LOP3.LUT R13, R13, R12, RZ, 0x3c, !PT ;  /* 0x0000000c0d0d9212 */ /* 0x000fca00078e3cff */
[----:B------:R-:W2:Y:S04]  /*173c0*/  @!P1 LDG.E.U16 R28, desc[UR8][R12.64] ;  /* 0x000000080c1c9981 */ /* 0x000ea8000c1e1500 */
[----:B--2---:R0:W-:Y:S04]  /*173d0*/  STL [R1+0x2b4], R28 ;  /* 0x0002b41c01007387 */ /* 0x0041e80000100800 */
[----:B0-----:R-:W2:Y:S04]  /*173e0*/  LDL.LU R28, [R1+0x1c20] ;  /* 0x001c2000011c7983 */ /* 0x001ea80000300800 */
[----:B------:R-:W4:Y:S04]  /*173f0*/  LDL R12, [R1+0xa00] ;  /* 0x000a0000010c7983 */ /* 0x000f280000100800 */
[----:B------:R-:W4:Y:S01]  /*17400*/  LDL R13, [R1+0xa04] ;  /* 0x000a0400010d7983 */ /* 0x000f220000100800 */
[----:B---3--:R-:W-:-:S02]  /*17410*/  PRMT R20, RZ, 0x7610, R20 ;  /* 0x00007610ff147816 */ /* 0x008fc40000000014 */
[----:B----4-:R-:W-:-:S04]  /*17420*/  @!P2 LOP3.LUT R13, R13, R12, RZ, 0x3c, !PT ;  /* 0x0000000c0d0da212 */ /* 0x010fc800078e3cff */
        /* <DEDUP_REMOVED lines=517> */
[----:B------:R-:W2:Y:S04]  /*19480*/  LDL R12, [R1+0x370] ;  /* 0x00037000010c7983 */ /* 0x000ea80000100800 */
[----:B------:R-:W2:Y:S01]  /*19490*/  LDL R13, [R1+0x374] ;  /* 0x00037400010d7983 */ /* 0x000ea20000100800 */
[----:B0-----:R-:W0:Y:S02]  /*194a0*/  S2R R28, SR_TID.X ;  /* 0x00000000001c7919 */ /* 0x001e240000002100 */
[----:B0-----:R-:W-:-:S05]  /*194b0*/  LOP3.LUT R28, R28, 0x3f, RZ, 0xc0, !PT ;  /* 0x0000003f1c1c7812 */ /* 0x001fca00078ec0ff */
[----:B------:R-:W-:-:S05]  /*194c0*/  IMAD.SHL.U32 R28, R28, 0x2, RZ ;  /* 0x000000021c1c7824 */ /* 0x000fca00078e00ff */
[----:B------:R0:W-:Y:S02]  /*194d0*/  STS.U16 [R28+UR5+0x8000], R11 ;  /* 0x0080000b1c007988 */ /* 0x0001e40008000405 */
[----:B0-----:R-:W-:Y:S02]  /*194e0*/  PRMT R28, RZ, 0x7610, R28 ;  /* 0x00007610ff1c7816 */ /* 0x001fe4000000001c */
[----:B------:R-:W4:Y:S01]  /*194f0*/  LDL R11, [R1+0xae4] ;  /* 0x000ae400010b7983 */ /* 0x000f220000100800 */
[----:B--2---:R-:W-:-:S04]  /*19500*/  @!P2 LOP3.LUT R13, R13, R12, RZ, 0x3c, !PT ;  /* 0x0000000c0d0da212 */ /* 0x004fc800078e3cff */
        /* <DEDUP_REMOVED lines=11> */
[----:B--2---:R-:W-:-:S04]  /*195c0*/  @!P1 LOP3.LUT R13, R13, R12, RZ, 0x3c, !PT ;  /* 0x0000000c0d0d9212 */ /* 0x004fc800078e3cff */
[----:B------:R-:W-:-:S04]  /*195d0*/  @!P1 LOP3.LUT R12, R13, R12, RZ, 0x3c, !PT ;  /* 0x0000000c0d0c9212 */ /* 0x000fc800078e3cff */
[----:B------:R-:W-:-:S05]  /*195e0*/  @!P1 LOP3.LUT R13, R13, R12, RZ, 0x3c, !PT ;  /* 0x0000000c0d0d9212 */ /* 0x000fca00078e3cff */
[----:B------:R-:W2:Y:S04]  /*195f0*/  @!P1 LDG.E.U16 R28, desc[UR8][R12.64] ;  /* 0x000000080c1c9981 */ /* 0x000ea8000c1e1500 */
[----:B------:R-:W-:Y:S04]  /*19600*/  STL [R1+0x1b18], R14 ;  /* 0x001b180e01007387 */ /* 0x000fe80000100800 */
[----:B------:R-:W-:Y:S04]  /*19610*/  STL [R1+0x1b1c], R14 ;  /* 0x001b1c0e01007387 */ /* 0x000fe80000100800 */
[----:B------:R-:W-:Y:S04]  /*19620*/  STL [R1+0x1b20], R14 ;  /* 0x001b200e01007387 */ /* 0x000fe80000100800 */
[----:B------:R-:W-:Y:S04]  /*19630*/  STL [R1+0x1b24], R14 ;  /* 0x001b240e01007387 */ /* 0x000fe80000100800 */
[----:B--2---:R0:W-:Y:S02]  /*19640*/  STL [R1+0xb4], R28 ;  /* 0x0000b41c01007387 */ /* 0x0041e40000100800 */
[----:B0-----:R-:W0:Y:S02]  /*19650*/  S2R R28, SR_TID.X ;  /* 0x00000000001c7919 */ /* 0x001e240000002100 */
[----:B------:R-:W-:Y:S01]  /*19660*/  STL [R1+0x1af4], R13 ;  /* 0x001af40d01007387 */ /* 0x000fe20000100800 */
[----:B0-----:R-:W-:-:S05]  /*19670*/  LOP3.LUT R28, R28, 0x3f, RZ, 0xc0, !PT ;  /* 0x0000003f1c1c7812 */ /* 0x001fca00078ec0ff */
[----:B------:R-:W-:-:S05]  /*19680*/  IMAD.SHL.U32 R28, R28, 0x2, RZ ;  /* 0x000000021c1c7824 */ /* 0x000fca00078e00ff */
[----:B------:R0:W-:Y:S04]  /*19690*/  STS.U16 [R28+UR5+0x8400], R10 ;  /* 0x0084000a1c007988 */ /* 0x0001e80008000405 */
[----:B0-----:R-:W4:Y:S01]  /*196a0*/  LDL R10, [R1+0xae0] ;  /* 0x000ae000010a7983 */ /* 0x001f220000100800 */
[----:B------:R-:W-:Y:S02]  /*196b0*/  PRMT R28, RZ, 0x7610, R28 ;  /* 0x00007610ff1c7816 */ /* 0x000fe4000000001c */
        /* <DEDUP_REMOVED lines=17> */
[----:B--2---:R0:W-:Y:S02]  /*197d0*/  STL [R1+0xac], R28 ;  /* 0x0000ac1c01007387 */ /* 0x0041e40000100800 */
[----:B0-----:R-:W0:Y:S02]  /*197e0*/  S2R R28, SR_TID.X ;  /* 0x00000000001c7919 */ /* 0x001e240000002100 */
[----:B------:R-:W-:Y:S04]  /*197f0*/  STL [R1+0x1b10], R11 ;  /* 0x001b100b01007387 */ /* 0x000fe80000100800 */
[----:B------:R-:W-:Y:S04]  /*19800*/  STL [R1+0x1b14], R11 ;  /* 0x001b140b01007387 */ /* 0x000fe80000100800 */
[----:B------:R-:W-:Y:S04]  /*19810*/  STL [R1+0x1af8], R10 ;  /* 0x001af80a01007387 */ /* 0x000fe80000100800 */
        /* <DEDUP_REMOVED lines=61> */
[----:B------:R-:W-:Y:S01]  /*19bf0*/  PRMT R12, RZ, 0x7610, R12 ;  /* 0x00007610ff0c7816 */ /* 0x000fe2000000000c */
[----:B0-----:R-:W0:Y:S01]  /*19c00*/  S2R R28, SR_TID.X ;  /* 0x00000000001c7919 */ /* 0x001e220000002100 */
[----:B--2---:R-:W-:-:S04]  /*19c10*/  @!P1 LOP3.LUT R5, R5, R4, RZ, 0x3c, !PT ;  /* 0x0000000405059212 */ /* 0x004fc800078e3cff */
[----:B------:R-:W-:-:S04]  /*19c20*/  @!P1 LOP3.LUT R4, R5, R4, RZ, 0x3c, !PT ;  /* 0x0000000405049212 */ /* 0x000fc800078e3cff */
[----:B------:R-:W-:-:S05]  /*19c30*/  @!P1 LOP3.LUT R5, R5, R4, RZ, 0x3c, !PT ;  /* 0x0000000405059212 */ /* 0x000fca00078e3cff */
[----:B------:R-:W2:Y:S04]  /*19c40*/  @!P1 LDG.E.U16 R12, desc[UR8][R4.64] ;  /* 0x00000008040c9981 */ /* 0x000ea8000c1e1500 */
[----:B------:R-:W4:Y:S04]  /*19c50*/  LDL R4, [R1+0x8e0] ;  /* 0x0008e00001047983 */ /* 0x000f280000100800 */
[----:B------:R-:W4:Y:S01]  /*19c60*/  LDL R5, [R1+0x8e4] ;  /* 0x0008e40001057983 */ /* 0x000f220000100800 */
[----:B0-----:R-:W-:Y:S02]  /*19c70*/  LOP3.LUT R28, R28, 0x3f, RZ, 0xc0, !PT ;  /* 0x0000003f1c1c7812 */ /* 0x001fe400078ec0ff */
[----:B------:R-:W-:-:S03]  /*19c80*/  PRMT R13, RZ, 0x7610, R13 ;  /* 0x00007610ff0d7816 */ /* 0x000fc6000000000d */
[----:B------:R-:W-:-:S05]  /*19c90*/  IMAD.SHL.U32 R28, R28, 0x2, RZ ;  /* 0x000000021c1c7824 */ /* 0x000fca00078e00ff */
[----:B------:R0:W-:Y:S04]  /*19ca0*/  STS.U16 [R28+UR5+0x9200], R3 ;  /* 0x009200031c007988 */ /* 0x0001e80008000405 */
[----:B--2---:R1:W-:Y:S04]  /*19cb0*/  STL [R1+0x94], R12 ;  /* 0x0000940c01007387 */ /* 0x0043e80000100800 */
[----:B0-----:R-:W2:Y:S04]  /*19cc0*/  LDL R3, [R1+0x864] ;  /* 0x0008640001037983 */ /* 0x001ea80000100800 */
[----:B-1----:R-:W2:Y:S01]  /*19cd0*/  LDL R12, [R1+0x860] ;  /* 0x00086000010c7983 */ /* 0x002ea20000100800 */
[----:B----4-:R-:W-:-:S04]  /*19ce0*/  @!P2 LOP3.LUT R5, R5, R4, RZ, 0x3c, !PT ;  /* 0x000000040505a212 */ /* 0x010fc800078e3cff */
[C---:B------:R-:W-:Y:S01]  /*19cf0*/  @!P2 LOP3.LUT R4, R5.reuse, R4, RZ, 0x3c, !PT ;  /* 0x000000040504a212 */ /* 0x040fe200078e3cff */
[----:B------:R-:W-:Y:S03]  /*19d00*/  STL [R1+0x1b00], R19 ;  /* 0x001b001301007387 */ /* 0x000fe60000100800 */
[----:B------:R-:W-:Y:S01]  /*19d10*/  @!P2 LOP3.LUT R5, R5, R4, RZ, 0x3c, !PT ;  /* 0x000000040505a212 */ /* 0x000fe200078e3cff */
[----:B------:R-:W-:Y:S04]  /*19d20*/  STL [R1+0x1b04], R19 ;  /* 0x001b041301007387 */ /* 0x000fe80000100800 */
[----:B------:R-:W-:Y:S04]  /*19d30*/  STL [R1+0x1b08], R19 ;  /* 0x001b081301007387 */ /* 0x000fe80000100800 */
[----:B------:R0:W4:Y:S04]  /*19d40*/  @!P2 LDG.E.U16 R13, desc[UR8][R4.64] ;  /* 0x00000008040da981 */ /* 0x000128000c1e1500 */
[----:B------:R-:W0:Y:S04]  /*19d50*/  LDL R4, [R1+0x868] ;  /* 0x0008680001047983 */ /* 0x000e280000100800 */
[----:B------:R-:W0:Y:S04]  /*19d60*/  LDL R5, [R1+0x86c] ;  /* 0x00086c0001057983 */ /* 0x000e280000100800 */
[----:B------:R1:W-:Y:S04]  /*19d70*/  STS.U16 [R28+UR5+0x9400], R19 ;  /* 0x009400131c007988 */ /* 0x0003e80008000405 */
[----:B------:R3:W-:Y:S04]  /*19d80*/  STS.U16 [R28+UR5+0x9600], R18 ;  /* 0x009600121c007988 */ /* 0x0007e80008000405 */
[----:B-1----:R-:W2:Y:S01]  /*19d90*/  LDL R19, [R1+0x7e0] ;  /* 0x0007e00001137983 */ /* 0x002ea20000100800 */
[----:B---3--:R-:W-:-:S02]  /*19da0*/  PRMT R28, RZ, 0x7610, R28 ;  /* 0x00007610ff1c7816 */ /* 0x008fc4000000001c */
[----:B0-----:R-:W-:-:S04]  /*19db0*/  @!P1 LOP3.LUT R5, R5, R4, RZ, 0x3c, !PT ;  /* 0x0000000405059212 */ /* 0x001fc800078e3cff */
[----:B------:R-:W-:-:S04]  /*19dc0*/  @!P1 LOP3.LUT R4, R5, R4, RZ, 0x3c, !PT ;  /* 0x0000000405049212 */ /* 0x000fc800078e3cff */
[----:B------:R-:W-:-:S05]  /*19dd0*/  @!P1 LOP3.LUT R5, R5, R4, RZ, 0x3c, !PT ;  /* 0x0000000405059212 */ /* 0x000fca00078e3cff */
[----:B------:R2:W3:Y:S04]  /*19de0*/  @!P1 LDG.E.U16 R28, desc[UR8][R4.64] ;  /* 0x00000008041c9981 */ /* 0x0004e8000c1e1500 */
[----:B----4-:R0:W-:Y:S04]  /*19df0*/  STL [R1+0x90], R13 ;  /* 0x0000900d01007387 */ /* 0x0101e80000100800 */
[----:B0-----:R-:W4:Y:S04]  /*19e00*/  LDL R13, [R1+0x7e4] ;  /* 0x0007e400010d7983 */ /* 0x001f280000100800 */
[----:B------:R-:W-:Y:S01]  /*19e10*/  STL [R1+0x1b0c], R18 ;  /* 0x001b0c1201007387 */ /* 0x000fe20000100800 */
[----:B--2---:R-:W-:-:S02]  /*19e20*/  @!P2 IMAD.MOV.U32 R4, RZ, RZ, R3 ;  /* 0x000000ffff04a224 */ /* 0x004fc400078e0003 */
[----:B------:R-:W-:Y:S01]  /*19e30*/  @!P2 IMAD.MOV.U32 R5, RZ, RZ, R12 ;  /* 0x000000ffff05a224 */ /* 0x000fe200078e000c */
[----:B---3--:R0:W-:Y:S04]  /*19e40*/  STL [R1+0x8c], R28 ;  /* 0x00008c1c01007387 */ /* 0x0081e80000100800 */
[----:B------:R-:W2:Y:S04]  /*19e50*/  LDL R3, [R1+0x76c] ;  /* 0x00076c0001037983 */ /* 0x000ea80000100800 */
[----:B------:R-:W3:Y:S01]  /*19e60*/  LDL.LU R12, [R1+0x8] ;  /* 0x00000800010c7983 */ /* 0x000ee20000300800 */
[----:B0-----:R-:W0:Y:S02]  /*19e70*/  S2R R28, SR_TID.X ;  /* 0x00000000001c7919 */ /* 0x001e240000002100 */
[----:B0-----:R-:W-:-:S05]  /*19e80*/  LOP3.LUT R28, R28, 0x3f, RZ, 0xc0, !PT ;  /* 0x0000003f1c1c7812 */ /* 0x001fca00078ec0ff */
[----:B------:R-:W-:-:S05]  /*19e90*/  IMAD.SHL.U32 R28, R28, 0x2, RZ ;  /* 0x000000021c1c7824 */ /* 0x000fca00078e00ff */
[----:B------:R0:W-:Y:S02]  /*19ea0*/  STS.U16 [R28+UR5+0x9800], R17 ;  /* 0x009800111c007988 */ /* 0x0001e40008000405 */
[----:B0-----:R-:W-:-:S06]  /*19eb0*/  PRMT R28, RZ, 0x7610, R28 ;  /* 0x00007610ff1c7816 */ /* 0x001fcc000000001c */
        /* <DEDUP_REMOVED lines=9> */
[----:B------:R1:W2:Y:S01]  /*19f50*/  @!P1 LDG.E.U16 R9, desc[UR8][R4.64] ;  /* 0x0000000804099981 */ /* 0x0002a2000c1e1500 */
[----:B0-----:R-:W-:-:S05]  /*19f60*/  LOP3.LUT R28, R28, 0x3f, RZ, 0xc0, !PT ;  /* 0x0000003f1c1c7812 */ /* 0x001fca00078ec0ff */
[----:B------:R-:W-:Y:S02]  /*19f70*/  IMAD.SHL.U32 R28, R28, 0x2, RZ ;  /* 0x000000021c1c7824 */ /* 0x000fe400078e00ff */
[----:B-1----:R-:W-:-:S03]  /*19f80*/  @!P2 IMAD.MOV.U32 R5, RZ, RZ, R19 ;  /* 0x000000ffff05a224 */ /* 0x002fc600078e0013 */
[----:B------:R-:W-:Y:S01]  /*19f90*/  STS.U16 [R28+UR5+0x9e00], R2 ;  /* 0x009e00021c007988 */ /* 0x000fe20008000405 */
[----:B----4-:R-:W-:-:S03]  /*19fa0*/  @!P2 IMAD.MOV.U32 R4, RZ, RZ, R13 ;  /* 0x000000ffff04a224 */ /* 0x010fc600078e000d */
[----:B--2---:R0:W-:Y:S04]  /*19fb0*/  STL [R1+0x84], R9 ;  /* 0x0000840901007387 */ /* 0x0041e80000100800 */
[----:B0-----:R-:W2:Y:S04]  /*19fc0*/  LDL.LU R9, [R1+0x24] ;  /* 0x0000240001097983 */ /* 0x001ea80000300800 */
[----:B------:R-:W4:Y:S04]  /*19fd0*/  LDL R19, [R1+0x6e4] ;  /* 0x0006e40001137983 */ /* 0x000f280000100800 */
[----:B------:R-:W2:Y:S04]  /*19fe0*/  LDL.LU R13, [R1+0x18] ;  /* 0x00001800010d7983 */ /* 0x000ea80000300800 */
[----:B------:R-:W2:Y:S01]  /*19ff0*/  LDL R2, [R1+0x768] ;  /* 0x0007680001027983 */ /* 0x000ea20000100800 */
[----:B------:R-:W-:-:S02]  /*1a000*/  PRMT R11, RZ, 0x7610, R11 ;  /* 0x00007610ff0b7816 */ /* 0x000fc4000000000b */
[----:B------:R-:W-:-:S04]  /*1a010*/  PRMT R20, RZ, 0x7610, R20 ;  /* 0x00007610ff147816 */ /* 0x000fc80000000014 */
[----:B------:R-:W3:Y:S01]  /*1a020*/  @!P2 LDG.E.U16 R11, desc[UR8][R4.64] ;  /* 0x00000008040ba981 */ /* 0x000ee2000c1e1500 */
[----:B--2---:R-:W-:-:S04]  /*1a030*/  @!P1 LOP3.LUT R3, R3, R2, RZ, 0x3c, !PT ;  /* 0x0000000203039212 */ /* 0x004fc800078e3cff */
[----:B------:R-:W-:-:S04]  /*1a040*/  @!P1 LOP3.LUT R2, R3, R2, RZ, 0x3c, !PT ;  /* 0x0000000203029212 */ /* 0x000fc800078e3cff */
[----:B------:R-:W-:-:S05]  /*1a050*/  @!P1 LOP3.LUT R3, R3, R2, RZ, 0x3c, !PT ;  /* 0x0000000203039212 */ /* 0x000fca00078e3cff */
[----:B------:R-:W2:Y:S04]  /*1a060*/  @!P1 LDG.E.U16 R20, desc[UR8][R2.64] ;  /* 0x0000000802149981 */ /* 0x000ea8000c1e1500 */
[----:B---3--:R-:W-:Y:S04]  /*1a070*/  STL [R1+0x80], R11 ;  /* 0x0000800b01007387 */ /* 0x008fe80000100800 */
[----:B--2---:R0:W-:Y:S04]  /*1a080*/  STL [R1+0x7c], R20 ;  /* 0x00007c1401007387 */ /* 0x0041e80000100800 */
[----:B0-----:R-:W2:Y:S04]  /*1a090*/  LDL.LU R20, [R1+0x1b38] ;  /* 0x001b380001147983 */ /* 0x001ea80000300800 */
[----:B------:R-:W3:Y:S04]  /*1a0a0*/  LDL R2, [R1+0x760] ;  /* 0x0007600001027983 */ /* 0x000ee80000100800 */
[----:B------:R-:W3:Y:S01]  /*1a0b0*/  LDL R3, [R1+0x764] ;  /* 0x0007640001037983 */ /* 0x000ee20000100800 */
[----:B------:R-:W-:-:S02]  /*1a0c0*/  PRMT R22, RZ, 0x7610, R22 ;  /* 0x00007610ff167816 */ /* 0x000fc40000000016 */
[----:B---3--:R-:W-:-:S04]  /*1a0d0*/  @!P2 LOP3.LUT R3, R3, R2, RZ, 0x3c, !PT ;  /* 0x000000020303a212 */ /* 0x008fc800078e3cff */
[----:B------:R-:W-:-:S04]  /*1a0e0*/  @!P2 LOP3.LUT R2, R3, R2, RZ, 0x3c, !PT ;  /* 0x000000020302a212 */ /* 0x000fc800078e3cff */
[----:B------:R-:W-:-:S05]  /*1a0f0*/  @!P2 LOP3.LUT R3, R3, R2, RZ, 0x3c, !PT ;  /* 0x000000020303a212 */ /* 0x000fca00078e3cff */
[----:B------:R-:W3:Y:S04]  /*1a100*/  @!P2 LDG.E.U16 R22, desc[UR8][R2.64] ;  /* 0x000000080216a981 */ /* 0x000ee8000c1e1500 */
        /* <DEDUP_REMOVED lines=8> */
[----:B------:R-:W2:Y:S01]  /*1a190*/  @!P1 LDG.E.U16 R29, desc[UR8][R2.64] ;  /* 0x00000008021d9981 */ /* 0x000ea2000c1e1500 */
[----:B------:R-:W-:-:S03]  /*1a1a0*/  PRMT R10, RZ, 0x7610, R10 ;  /* 0x00007610ff0a7816 */ /* 0x000fc6000000000a */
[----:B--2---:R0:W-:Y:S04]  /*1a1b0*/  STL [R1+0x74], R29 ;  /* 0x0000741d01007387 */ /* 0x0041e80000100800 */
[----:B0-----:R-:W2:Y:S04]  /*1a1c0*/  LDL.LU R29, [R1+0x1b30] ;  /* 0x001b3000011d7983 */ /* 0x001ea80000300800 */
[----:B------:R-:W2:Y:S01]  /*1a1d0*/  LDL R3, [R1+0x6e0] ;  /* 0x0006e00001037983 */ /* 0x000ea20000100800 */
[----:B----4-:R-:W-:-:S05]  /*1a1e0*/  @!P2 IMAD.MOV.U32 R2, RZ, RZ, R19 ;  /* 0x000000ffff02a224 */ /* 0x010fca00078e0013 */
[----:B--2---:R0:W2:Y:S04]  /*1a1f0*/  @!P2 LDG.E.U16 R10, desc[UR8][R2.64] ;  /* 0x00000008020aa981 */ /* 0x0040a8000c1e1500 */
[----:B------:R-:W0:Y:S04]  /*1a200*/  LDL R2, [R1+0x668] ;  /* 0x0006680001027983 */ /* 0x000e280000100800 */
[----:B------:R-:W0:Y:S01]  /*1a210*/  LDL R3, [R1+0x66c] ;  /* 0x00066c0001037983 */ /* 0x000e220000100800 */
[----:B------:R-:W-:Y:S02]  /*1a220*/  PRMT R27, RZ, 0x7610, R27 ;  /* 0x00007610ff1b7816 */ /* 0x000fe4000000001b */
[----:B0-----:R-:W-:-:S04]  /*1a230*/  @!P1 LOP3.LUT R3, R3, R2, RZ, 0x3c, !PT ;  /* 0x0000000203039212 */ /* 0x001fc800078e3cff */
[----:B------:R-:W-:-:S04]  /*1a240*/  @!P1 LOP3.LUT R2, R3, R2, RZ, 0x3c, !PT ;  /* 0x0000000203029212 */ /* 0x000fc800078e3cff */
[----:B------:R-:W-:-:S05]  /*1a250*/  @!P1 LOP3.LUT R3, R3, R2, RZ, 0x3c, !PT ;  /* 0x0000000203039212 */ /* 0x000fca00078e3cff */
[----:B------:R-:W4:Y:S01]  /*1a260*/  @!P1 LDG.E.U16 R27, desc[UR8][R2.64] ;  /* 0x00000008021b9981 */ /* 0x000f22000c1e1500 */
[----:B------:R-:W-:-:S03]  /*1a270*/  LOP3.LUT R11, R28, 0x10, RZ, 0x3c, !PT ;  /* 0x000000101c0b7812 */ /* 0x000fc600078e3cff */
[----:B------:R-:W-:Y:S04]  /*1a280*/  STS.U16 [R28+UR5+0x9a00], R16 ;  /* 0x009a00101c007988 */ /* 0x000fe80008000405 */
[----:B------:R-:W-:Y:S04]  /*1a290*/  STS.U16 [R28+UR5+0x9c00], R15 ;  /* 0x009c000f1c007988 */ /* 0x000fe80008000405 */
[----:B------:R-:W-:Y:S04]  /*1a2a0*/  STS.U16 [R11+UR5+0x8080], R20 ;  /* 0x008080140b007988 */ /* 0x000fe80008000405 */
[----:B---3--:R-:W-:Y:S04]  /*1a2b0*/  STS.U16 [R11+UR5+0x8280], R22 ;  /* 0x008280160b007988 */ /* 0x008fe80008000405 */
[----:B------:R-:W-:Y:S04]  /*1a2c0*/  STS.U16 [R11+UR5+0x8480], R29 ;  /* 0x0084801d0b007988 */ /* 0x000fe80008000405 */
[----:B------:R0:W-:Y:S04]  /*1a2d0*/  STS.U16 [R11+UR5+0x8680], R12 ;  /* 0x0086800c0b007988 */ /* 0x0001e80008000405 */
[----:B0-----:R-:W3:Y:S04]  /*1a2e0*/  LDL R12, [R1+0x5e0] ;  /* 0x0005e000010c7983 */ /* 0x001ee80000100800 */
[----:B--2---:R0:W-:Y:S04]  /*1a2f0*/  STL [R1+0x70], R10 ;  /* 0x0000700a01007387 */ /* 0x0041e80000100800 */
[----:B0-----:R-:W2:Y:S04]  /*1a300*/  LDL R10, [R1+0x5e4] ;  /* 0x0005e400010a7983 */ /* 0x001ea80000100800 */
        /* <DEDUP_REMOVED lines=12> */
[----:B----4-:R-:W-:Y:S02]  /*1a3d0*/  PRMT R27, RZ, 0x7610, R27 ;  /* 0x00007610ff1b7816 */ /* 0x010fe4000000001b */
[----:B0-----:R-:W-:-:S04]  /*1a3e0*/  @!P1 LOP3.LUT R3, R3, R2, RZ, 0x3c, !PT ;  /* 0x0000000203039212 */ /* 0x001fc800078e3cff */
[----:B------:R-:W-:-:S04]  /*1a3f0*/  @!P1 LOP3.LUT R2, R3, R2, RZ, 0x3c, !PT ;  /* 0x0000000203029212 */ /* 0x000fc800078e3cff */
[----:B------:R-:W-:-:S05]  /*1a400*/  @!P1 LOP3.LUT R3, R3, R2, RZ, 0x3c, !PT ;  /* 0x0000000203039212 */ /* 0x000fca00078e3cff */
[----:B------:R-:W4:Y:S04]  /*1a410*/  @!P1 LDG.E.U16 R27, desc[UR8][R2.64] ;  /* 0x00000008021b9981 */ /* 0x000f28000c1e1500 */
[----:B------:R0:W-:Y:S04]  /*1a420*/  STS.U16 [R11+UR5+0x8880], R9 ;  /* 0x008880090b007988 */ /* 0x0001e80008000405 */
[----:B------:R1:W-:Y:S04]  /*1a430*/  STS.U16 [R11+UR5+0x8a80], R13 ;  /* 0x008a800d0b007988 */ /* 0x0003e80008000405 */
[----:B0-----:R-:W3:Y:S04]  /*1a440*/  LDL R9, [R1+0x56c] ;  /* 0x00056c0001097983 */ /* 0x001ee80000100800 */
[----:B--2---:R0:W-:Y:S04]  /*1a450*/  STL [R1+0x68], R15 ;  /* 0x0000680f01007387 */ /* 0x0041e80000100800 */
[----:B-1----:R-:W2:Y:S04]  /*1a460*/  LDL R13, [R1+0x564] ;  /* 0x00056400010d7983 */ /* 0x002ea80000100800 */
[----:B0-----:R-:W2:Y:S04]  /*1a470*/  LDL R15, [R1+0x560] ;  /* 0x00056000010f7983 */ /* 0x001ea80000100800 */
[----:B----4-:R0:W-:Y:S04]  /*1a480*/  STL [R1+0x64], R27 ;  /* 0x0000641b01007387 */ /* 0x0101e80000100800 */
[----:B0-----:R-:W4:Y:S04]  /*1a490*/  LDL.LU R27, [R1+0x1b28] ;  /* 0x001b2800011b7983 */ /* 0x001f280000300800 */
[----:B------:R-:W2:Y:S01]  /*1a4a0*/  LDL.LU R3, [R1+0x10] ;  /* 0x0000100001037983 */ /* 0x000ea20000300800 */
[----:B------:R-:W-:Y:S01]  /*1a4b0*/  PRMT R28, RZ, 0x7610, R28 ;  /* 0x00007610ff1c7816 */ /* 0x000fe2000000001c */
[----:B------:R-:W-:-:S02]  /*1a4c0*/  @!P2 IMAD.MOV.U32 R2, RZ, RZ, R10 ;  /* 0x000000ffff02a224 */ /* 0x000fc400078e000a */
[----:B------:R-:W3:Y:S04]  /*1a4d0*/  LDL R10, [R1+0x4ec] ;  /* 0x0004ec00010a7983 */ /* 0x000ee80000100800 */
[----:B--2---:R3:W-:Y:S02]  /*1a4e0*/  STS.U16 [R11+UR5+0x8c80], R3 ;  /* 0x008c80030b007988 */ /* 0x0047e40008000405 */
[----:B---3--:R-:W-:Y:S02]  /*1a4f0*/  @!P2 IMAD.MOV.U32 R3, RZ, RZ, R12 ;  /* 0x000000ffff03a224 */ /* 0x008fe400078e000c */
[----:B------:R-:W2:Y:S04]  /*1a500*/  LDL R12, [R1+0x4e8] ;  /* 0x0004e800010c7983 */ /* 0x000ea80000100800 */
[----:B------:R-:W3:Y:S04]  /*1a510*/  @!P2 LDG.E.U16 R28, desc[UR8][R2.64] ;  /* 0x00000008021ca981 */ /* 0x000ee8000c1e1500 */
[----:B---3--:R-:W-:Y:S04]  /*1a520*/  STL [R1+0x60], R28 ;  /* 0x0000601c01007387 */ /* 0x008fe80000100800 */
[----:B------:R-:W3:Y:S04]  /*1a530*/  LDL.LU R2, [R1+0xc] ;  /* 0x00000c0001027983 */ /* 0x000ee80000300800 */
[----:B------:R-:W2:Y:S01]  /*1a540*/  LDL R3, [R1+0x568] ;  /* 0x0005680001037983 */ /* 0x000ea20000100800 */
[----:B------:R-:W-:-:S03]  /*1a550*/  PRMT R8, RZ, 0x7610, R8 ;  /* 0x00007610ff087816 */ /* 0x000fc60000000008 */
[----:B---3--:R0:W-:Y:S02]  /*1a560*/  STS.U16 [R11+UR5+0x8e80], R2 ;  /* 0x008e80020b007988 */ /* 0x0081e40008000405 */
[----:B0-----:R-:W-:-:S05]  /*1a570*/  @!P1 IMAD.MOV.U32 R2, RZ, RZ, R9 ;  /* 0x000000ffff029224 */ /* 0x001fca00078e0009 */
[----:B--2---:R0:W2:Y:S04]  /*1a580*/  @!P1 LDG.E.U16 R8, desc[UR8][R2.64] ;  /* 0x0000000802089981 */ /* 0x0040a8000c1e1500 */
[----:B------:R-:W3:Y:S04]  /*1a590*/  LDL.LU R3, [R1] ;  /* 0x0000000001037983 */ /* 0x000ee80000300800 */
[----:B------:R-:W3:Y:S01]  /*1a5a0*/  LDL R9, [R1+0x4e0] ;  /* 0x0004e00001097983 */ /* 0x000ee20000100800 */
[----:B------:R-:W-:Y:S01]  /*1a5b0*/  PRMT R0, RZ, 0x7610, R0 ;  /* 0x00007610ff007816 */ /* 0x000fe20000000000 */
[----:B0-----:R-:W-:-:S02]  /*1a5c0*/  @!P2 IMAD.MOV.U32 R2, RZ, RZ, R13 ;  /* 0x000000ffff02a224 */ /* 0x001fc400078e000d */
[----:B--2---:R0:W-:Y:S04]  /*1a5d0*/  STL [R1+0x5c], R8 ;  /* 0x00005c0801007387 */ /* 0x0041e80000100800 */
[----:B------:R-:W2:Y:S04]  /*1a5e0*/  LDL R13, [R1+0x46c] ;  /* 0x00046c00010d7983 */ /* 0x000ea80000100800 */
[----:B0-----:R-:W2:Y:S04]  /*1a5f0*/  LDL R8, [R1+0x4e4] ;  /* 0x0004e40001087983 */ /* 0x001ea80000100800 */
[----:B---3--:R0:W-:Y:S02]  /*1a600*/  STS.U16 [R11+UR5+0x9080], R3 ;  /* 0x009080030b007988 */ /* 0x0081e40008000405 */
[----:B0-----:R-:W-:-:S02]  /*1a610*/  @!P2 IMAD.MOV.U32 R3, RZ, RZ, R15 ;  /* 0x000000ffff03a224 */ /* 0x001fc400078e000f */
[----:B------:R-:W3:Y:S04]  /*1a620*/  LDL R15, [R1+0x468] ;  /* 0x00046800010f7983 */ /* 0x000ee80000100800 */
[----:B------:R0:W4:Y:S01]  /*1a630*/  @!P2 LDG.E.U16 R0, desc[UR8][R2.64] ;  /* 0x000000080200a981 */ /* 0x000122000c1e1500 */
[----:B------:R-:W-:Y:S02]  /*1a640*/  PRMT R22, RZ, 0x7610, R22 ;  /* 0x00007610ff167816 */ /* 0x000fe40000000016 */
[----:B------:R-:W-:Y:S01]  /*1a650*/  PRMT R20, RZ, 0x7610, R20 ;  /* 0x00007610ff147816 */ /* 0x000fe20000000014 */
[----:B0-----:R-:W-:Y:S02]  /*1a660*/  @!P1 IMAD.MOV.U32 R2, RZ, RZ, R10 ;  /* 0x000000ffff029224 */ /* 0x001fe400078e000a */
[----:B------:R-:W-:-:S05]  /*1a670*/  @!P1 IMAD.MOV.U32 R3, RZ, RZ, R12 ;  /* 0x000000ffff039224 */ /* 0x000fca00078e000c */
[----:B------:R0:W4:Y:S01]  /*1a680*/  @!P1 LDG.E.U16 R22, desc[UR8][R2.64] ;  /* 0x0000000802169981 */ /* 0x000122000c1e1500 */
[----:B------:R-:W-:Y:S01]  /*1a690*/  PRMT R7, RZ, 0x7610, R7 ;  /* 0x00007610ff077816 */ /* 0x000fe20000000007 */
[----:B0-----:R-:W-:Y:S02]  /*1a6a0*/  @!P2 IMAD.MOV.U32 R3, RZ, RZ, R9 ;  /* 0x000000ffff03a224 */ /* 0x001fe400078e0009 */
[----:B--2---:R-:W-:-:S05]  /*1a6b0*/  @!P2 IMAD.MOV.U32 R2, RZ, RZ, R8 ;  /* 0x000000ffff02a224 */ /* 0x004fca00078e0008 */
[----:B------:R0:W2:Y:S02]  /*1a6c0*/  @!P2 LDG.E.U16 R20, desc[UR8][R2.64] ;  /* 0x000000080214a981 */ /* 0x0000a4000c1e1500 */
[----:B0-----:R-:W-:Y:S02]  /*1a6d0*/  @!P1 IMAD.MOV.U32 R2, RZ, RZ, R13 ;  /* 0x000000ffff029224 */ /* 0x001fe400078e000d */
[----:B---3--:R-:W-:Y:S01]  /*1a6e0*/  @!P1 IMAD.MOV.U32 R3, RZ, RZ, R15 ;  /* 0x000000ffff039224 */ /* 0x008fe200078e000f */
[----:B----4-:R-:W-:Y:S04]  /*1a6f0*/  STL [R1+0x1abc], R0 ;  /* 0x001abc0001007387 */ /* 0x010fe80000100800 */
[----:B------:R-:W3:Y:S04]  /*1a700*/  LDL R10, [R1+0x464] ;  /* 0x00046400010a7983 */ /* 0x000ee80000100800 */
[----:B------:R3:W4:Y:S04]  /*1a710*/  @!P1 LDG.E.U16 R7, desc[UR8][R2.64] ;  /* 0x0000000802079981 */ /* 0x000728000c1e1500 */
[----:B------:R-:W4:Y:S04]  /*1a720*/  LDL R12, [R1+0x460] ;  /* 0x00046000010c7983 */ /* 0x000f280000100800 */
[----:B------:R-:W-:Y:S04]  /*1a730*/  STL [R1+0x1ac0], R22 ;  /* 0x001ac01601007387 */ /* 0x000fe80000100800 */
[----:B------:R-:W4:Y:S04]  /*1a740*/  LDL R9, [R1+0x3e8] ;  /* 0x0003e80001097983 */ /* 0x000f280000100800 */
[----:B------:R-:W4:Y:S01]  /*1a750*/  LDL R8, [R1+0x3ec] ;  /* 0x0003ec0001087983 */ /* 0x000f220000100800 */
[----:B------:R-:W-:-:S03]  /*1a760*/  PRMT R6, RZ, 0x7610, R6 ;  /* 0x00007610ff067816 */ /* 0x000fc60000000006 */
[----:B--2---:R-:W-:Y:S01]  /*1a770*/  STL [R1+0x1ac4], R20 ;  /* 0x001ac41401007387 */ /* 0x004fe20000100800 */
[----:B---3--:R-:W-:-:S03]  /*1a780*/  @!P2 IMAD.MOV.U32 R2, RZ, RZ, R10 ;  /* 0x000000ffff02a224 */ /* 0x008fc600078e000a */
[----:B----4-:R0:W-:Y:S04]  /*1a790*/  STL [R1+0x1ac8], R7 ;  /* 0x001ac80701007387 */ /* 0x0101e80000100800 */
[----:B------:R-:W2:Y:S01]  /*1a7a0*/  LDL R10, [R1+0x3e0] ;  /* 0x0003e000010a7983 */ /* 0x000ea20000100800 */
[----:B------:R-:W-:-:S03]  /*1a7b0*/  @!P2 IMAD.MOV.U32 R3, RZ, RZ, R12 ;  /* 0x000000ffff03a224 */ /* 0x000fc600078e000c */
[----:B0-----:R-:W3:Y:S04]  /*1a7c0*/  LDL R7, [R1+0x3e4] ;  /* 0x0003e40001077983 */ /* 0x001ee80000100800 */
[----:B------:R0:W4:Y:S01]  /*1a7d0*/  @!P2 LDG.E.U16 R6, desc[UR8][R2.64] ;  /* 0x000000080206a981 */ /* 0x000122000c1e1500 */
[----:B------:R-:W-:Y:S02]  /*1a7e0*/  PRMT R5, RZ, 0x7610, R5 ;  /* 0x00007610ff057816 */ /* 0x000fe40000000005 */
[----:B------:R-:W-:Y:S01]  /*1a7f0*/  PRMT R4, RZ, 0x7610, R4 ;  /* 0x00007610ff047816 */ /* 0x000fe20000000004 */
[----:B------:R-:W4:Y:S01]  /*1a800*/  LDL.LU R13, [R1+0x54] ;  /* 0x00005400010d7983 */ /* 0x000f220000300800 */
[----:B0-----:R-:W-:Y:S02]  /*1a810*/  @!P1 IMAD.MOV.U32 R2, RZ, RZ, R8 ;  /* 0x000000ffff029224 */ /* 0x001fe400078e0008 */
[----:B------:R-:W-:-:S05]  /*1a820*/  @!P1 IMAD.MOV.U32 R3, RZ, RZ, R9 ;  /* 0x000000ffff039224 */ /* 0x000fca00078e0009 */
[----:B------:R2:W4:Y:S01]  /*1a830*/  @!P1 LDG.E.U16 R5, desc[UR8][R2.64] ;  /* 0x0000000802059981 */ /* 0x000522000c1e1500 */
[----:B------:R-:W0:Y:S01]  /*1a840*/  S2R R28, SR_TID.X ;  /* 0x00000000001c7919 */ /* 0x000e220000002100 */
[----:B--2---:R-:W-:Y:S02]  /*1a850*/  @!P2 IMAD.MOV.U32 R3, RZ, RZ, R10 ;  /* 0x000000ffff03a224 */ /* 0x004fe400078e000a */
[----:B---3--:R-:W-:Y:S01]  /*1a860*/  @!P2 IMAD.MOV.U32 R2, RZ, RZ, R7 ;  /* 0x000000ffff02a224 */ /* 0x008fe200078e0007 */
[----:B----4-:R-:W-:Y:S04]  /*1a870*/  STL [R1+0x1acc], R6 ;  /* 0x001acc0601007387 */ /* 0x010fe80000100800 */
[----:B------:R1:W2:Y:S04]  /*1a880*/  @!P2 LDG.E.U16 R4, desc[UR8][R2.64] ;  /* 0x000000080204a981 */ /* 0x0002a8000c1e1500 */
[----:B------:R-:W3:Y:S04]  /*1a890*/  LDL R9, [R1+0x368] ;  /* 0x0003680001097983 */ /* 0x000ee80000100800 */
[----:B------:R-:W3:Y:S01]  /*1a8a0*/  LDL R8, [R1+0x36c] ;  /* 0x00036c0001087983 */ /* 0x000ee20000100800 */
[----:B0-----:R-:W-:-:S03]  /*1a8b0*/  LOP3.LUT R28, R28, 0x3f, RZ, 0xc0, !PT ;  /* 0x0000003f1c1c7812 */ /* 0x001fc600078ec0ff */
[----:B------:R-:W-:Y:S04]  /*1a8c0*/  STS.U16 [R11+UR5+0x9280], R19 ;  /* 0x009280130b007988 */ /* 0x000fe80008000405 */
[----:B------:R-:W-:Y:S01]  /*1a8d0*/  STS.U16 [R11+UR5+0x9480], R27 ;  /* 0x0094801b0b007988 */ /* 0x000fe20008000405 */
[----:B------:R-:W-:-:S03]  /*1a8e0*/  IMAD.SHL.U32 R28, R28, 0x2, RZ ;  /* 0x000000021c1c7824 */ /* 0x000fc600078e00ff */
[----:B------:R-:W-:Y:S04]  /*1a8f0*/  STS.U16 [R11+UR5+0x9680], R26 ;  /* 0x0096801a0b007988 */ /* 0x000fe80008000405 */
[----:B------:R-:W-:Y:S04]  /*1a900*/  STS.U16 [R11+UR5+0x9880], R25 ;  /* 0x009880190b007988 */ /* 0x000fe80008000405 */
[----:B------:R0:W-:Y:S01]  /*1a910*/  STS.U16 [R11+UR5+0x9a80], R24 ;  /* 0x009a80180b007988 */ /* 0x0001e20008000405 */
[----:B-1----:R-:W-:-:S03]  /*1a920*/  PRMT R3, RZ, 0x7610, R3 ;  /* 0x00007610ff037816 */ /* 0x002fc60000000003 */
[----:B0-----:R-:W4:Y:S04]  /*1a930*/  LDL R11, [R1+0x364] ;  /* 0x00036400010b7983 */ /* 0x001f280000100800 */
[----:B------:R-:W4:Y:S04]  /*1a940*/  LDL.LU R12, [R1+0x50] ;  /* 0x00005000010c7983 */ /* 0x000f280000300800 */
[----:B------:R-:W4:Y:S04]  /*1a950*/  LDL.LU R19, [R1+0x4c] ;  /* 0x00004c0001137983 */ /* 0x000f280000300800 */
[----:B------:R0:W-:Y:S04]  /*1a960*/  STL [R1+0x1ad0], R5 ;  /* 0x001ad00501007387 */ /* 0x0001e80000100800 */
[----:B------:R-:W4:Y:S01]  /*1a970*/  LDL.LU R15, [R1+0x48] ;  /* 0x00004800010f7983 */ /* 0x000f220000300800 */
[----:B0-----:R-:W-:-:S03]  /*1a980*/  LOP3.LUT R5, R28, 0x10, RZ, 0x3c, !PT ;  /* 0x000000101c057812 */ /* 0x001fc600078e3cff */
[----:B--2---:R-:W-:Y:S04]  /*1a990*/  STL [R1+0x1ad4], R4 ;  /* 0x001ad40401007387 */ /* 0x004fe80000100800 */
[----:B------:R-:W-:Y:S04]  /*1a9a0*/  STL [R1+0x1ae8], R5 ;  /* 0x001ae80501007387 */ /* 0x000fe80000100800 */
[----:B------:R-:W2:Y:S04]  /*1a9b0*/  LDL.LU R10, [R1+0x44] ;  /* 0x00004400010a7983 */ /* 0x000ea80000300800 */
[----:B---3--:R-:W3:Y:S04]  /*1a9c0*/  @!P1 LDG.E.U16 R3, desc[UR8][R8.64] ;  /* 0x0000000808039981 */ /* 0x008ee8000c1e1500 */
[----:B------:R-:W2:Y:S04]  /*1a9d0*/  LDL.LU R8, [R1+0x58] ;  /* 0x0000580001087983 */ /* 0x000ea80000300800 */
[----:B------:R-:W4:Y:S01]  /*1a9e0*/  LDL R9, [R1+0x360] ;  /* 0x0003600001097983 */ /* 0x000f220000100800 */
[----:B------:R-:W-:-:S03]  /*1a9f0*/  LOP3.LUT R7, R28, 0x20, RZ, 0x3c, !PT ;  /* 0x000000201c077812 */ /* 0x000fc600078e3cff */
[----:B------:R-:W-:Y:S01]  /*1aa00*/  STS.U16 [R5+UR5+0x9c80], R23 ;  /* 0x009c801705007988 */ /* 0x000fe20008000405 */
[----:B------:R-:W-:-:S03]  /*1aa10*/  PRMT R2, RZ, 0x7610, R2 ;  /* 0x00007610ff027816 */ /* 0x000fc60000000002 */
[----:B------:R-:W-:Y:S04]  /*1aa20*/  STS.U16 [R5+UR5+0x9e80], R21 ;  /* 0x009e801505007988 */ /* 0x000fe80008000405 */
[----:B---3--:R-:W-:Y:S04]  /*1aa30*/  STL [R1+0x1ad8], R3 ;  /* 0x001ad80301007387 */ /* 0x008fe80000100800 */
[----:B--2---:R4:W-:Y:S02]  /*1aa40*/  STS.U16 [R7+UR5+0x8100], R8 ;  /* 0x0081000807007988 */ /* 0x0049e40008000405 */
[----:B----4-:R-:W-:-:S02]  /*1aa50*/  @!P2 IMAD.MOV.U32 R8, RZ, RZ, R11 ;  /* 0x000000ffff08a224 */ /* 0x010fc400078e000b */
[----:B------:R-:W2:Y:S04]  /*1aa60*/  LDL.LU R11, [R1+0x40] ;  /* 0x00004000010b7983 */ /* 0x000ea80000300800 */
[----:B------:R0:W3:Y:S04]  /*1aa70*/  @!P2 LDG.E.U16 R2, desc[UR8][R8.64] ;  /* 0x000000080802a981 */ /* 0x0000e8000c1e1500 */
[----:B------:R-:W0:Y:S04]  /*1aa80*/  LDL R8, [R1+0xad8] ;  /* 0x000ad80001087983 */ /* 0x000e280000100800 */
[----:B------:R-:W0:Y:S01]  /*1aa90*/  LDL R9, [R1+0xadc] ;  /* 0x000adc0001097983 */ /* 0x000e220000100800 */
[----:B------:R-:W-:-:S02]  /*1aaa0*/  PRMT R14, RZ, 0x7610, R14 ;  /* 0x00007610ff0e7816 */ /* 0x000fc4000000000e */
[----:B0-----:R-:W-:-:S04]  /*1aab0*/  @!P1 LOP3.LUT R9, R9, R8, RZ, 0x3c, !PT ;  /* 0x0000000809099212 */ /* 0x001fc800078e3cff */
[----:B------:R-:W-:-:S04]  /*1aac0*/  @!P1 LOP3.LUT R8, R9, R8, RZ, 0x3c, !PT ;  /* 0x0000000809089212 */ /* 0x000fc800078e3cff */
[----:B------:R-:W-:-:S05]  /*1aad0*/  @!P1 LOP3.LUT R9, R9, R8, RZ, 0x3c, !PT ;  /* 0x0000000809099212 */ /* 0x000fca00078e3cff */
[----:B------:R-:W4:Y:S04]  /*1aae0*/  @!P1 LDG.E.U16 R14, desc[UR8][R8.64] ;  /* 0x00000008080e9981 */ /* 0x000f28000c1e1500 */
[----:B---3--:R-:W-:Y:S04]  /*1aaf0*/  STL [R1+0x1adc], R2 ;  /* 0x001adc0201007387 */ /* 0x008fe80000100800 */
[----:B------:R0:W-:Y:S04]  /*1ab00*/  STS.U16 [R7+UR5+0x8300], R13 ;  /* 0x0083000d07007988 */ /* 0x0001e80008000405 */
[----:B0-----:R-:W3:Y:S04]  /*1ab10*/  LDL.LU R13, [R1+0x3c] ;  /* 0x00003c00010d7983 */ /* 0x001ee80000300800 */
[----:B----4-:R0:W-:Y:S04]  /*1ab20*/  STL [R1+0x58], R14 ;  /* 0x0000580e01007387 */ /* 0x0101e80000100800 */
[----:B0-----:R-:W4:Y:S04]  /*1ab30*/  LDL.LU R14, [R1+0x1b24] ;  /* 0x001b2400010e7983 */ /* 0x001f280000300800 */
[----:B------:R-:W2:Y:S04]  /*1ab40*/  LDL R8, [R1+0xad0] ;  /* 0x000ad00001087983 */ /* 0x000ea80000100800 */
[----:B------:R-:W2:Y:S01]  /*1ab50*/  LDL R9, [R1+0xad4] ;  /* 0x000ad40001097983 */ /* 0x000ea20000100800 */
[----:B----4-:R-:W-:-:S02]  /*1ab60*/  PRMT R14, RZ, 0x7610, R14 ;  /* 0x00007610ff0e7816 */ /* 0x010fc4000000000e */
[----:B--2---:R-:W-:-:S04]  /*1ab70*/  @!P2 LOP3.LUT R9, R9, R8, RZ, 0x3c, !PT ;  /* 0x000000080909a212 */ /* 0x004fc800078e3cff */
[----:B------:R-:W-:-:S04]  /*1ab80*/  @!P2 LOP3.LUT R8, R9, R8, RZ, 0x3c, !PT ;  /* 0x000000080908a212 */ /* 0x000fc800078e3cff */
[----:B------:R-:W-:-:S05]  /*1ab90*/  @!P2 LOP3.LUT R9, R9, R8, RZ, 0x3c, !PT ;  /* 0x000000080909a212 */ /* 0x000fca00078e3cff */
[----:B------:R-:W2:Y:S04]  /*1aba0*/  @!P2 LDG.E.U16 R14, desc[UR8][R8.64] ;  /* 0x00000008080ea981 */ /* 0x000ea8000c1e1500 */
[----:B------:R0:W-:Y:S04]  /*1abb0*/  STS.U16 [R7+UR5+0x8500], R12 ;  /* 0x0085000c07007988 */ /* 0x0001e80008000405 */
[----:B0-----:R-:W4:Y:S04]  /*1abc0*/  LDL.LU R12, [R1+0x38] ;  /* 0x00003800010c7983 */ /* 0x001f280000300800 */
[----:B--2---:R0:W-:Y:S04]  /*1abd0*/  STL [R1+0x54], R14 ;  /* 0x0000540e01007387 */ /* 0x0041e80000100800 */
[----:B0-----:R-:W2:Y:S04]  /*1abe0*/  LDL.LU R14, [R1+0x1b20] ;  /* 0x001b2000010e7983 */ /* 0x001ea80000300800 */
[----:B------:R-:W3:Y:S04]  /*1abf0*/  LDL R8, [R1+0xa58] ;  /* 0x000a580001087983 */ /* 0x000ee80000100800 */
[----:B------:R-:W3:Y:S01]  /*1ac00*/  LDL R9, [R1+0xa5c] ;  /* 0x000a5c0001097983 */ /* 0x000ee20000100800 */
[----:B--2---:R-:W-:-:S02]  /*1ac10*/  PRMT R14, RZ, 0x7610, R14 ;  /* 0x00007610ff0e7816 */ /* 0x004fc4000000000e */
[----:B---3--:R-:W-:-:S04]  /*1ac20*/  @!P1 LOP3.LUT R9, R9, R8, RZ, 0x3c, !PT ;  /* 0x0000000809099212 */ /* 0x008fc800078e3cff */
[----:B------:R-:W-:-:S04]  /*1ac30*/  @!P1 LOP3.LUT R8, R9, R8, RZ, 0x3c, !PT ;  /* 0x0000000809089212 */ /* 0x000fc800078e3cff */
[----:B------:R-:W-:-:S05]  /*1ac40*/  @!P1 LOP3.LUT R9, R9, R8, RZ, 0x3c, !PT ;  /* 0x0000000809099212 */ /* 0x000fca00078e3cff */
[----:B------:R-:W2:Y:S04]  /*1ac50*/  @!P1 LDG.E.U16 R14, desc[UR8][R8.64] ;  /* 0x00000008080e9981 */ /* 0x000ea8000c1e1500 */
[----:B------:R0:W-:Y:S04]  /*1ac60*/  STS.U16 [R7+UR5+0x8700], R19 ;  /* 0x0087001307007988 */ /* 0x0001e80008000405 */
[----:B0-----:R-:W3:Y:S04]  /*1ac70*/  LDL.LU R19, [R1+0x34] ;  /* 0x0000340001137983 */ /* 0x001ee80000300800 */
        /* <DEDUP_REMOVED lines=22> */
[----:B------:R-:W3:Y:S04]  /*1ade0*/  LDL R8, [R1+0x9d0] ;  /* 0x0009d00001087983 */ /* 0x000ee80000100800 */
[----:B------:R-:W3:Y:S04]  /*1adf0*/  LDL R9, [R1+0x9d4] ;  /* 0x0009d40001097983 */ /* 0x000ee80000100800 */
[----:B------:R-:W-:Y:S04]  /*1ae00*/  STS.U16 [R7+UR5+0x8d00], R11 ;  /* 0x008d000b07007988 */ /* 0x000fe80008000405 */
[----:B--2---:R0:W-:Y:S04]  /*1ae10*/  STL [R1+0x48], R14 ;  /* 0x0000480e01007387 */ /* 0x0041e80000100800 */
[----:B0-----:R-:W2:Y:S04]  /*1ae20*/  LDL.LU R14, [R1+0x28] ;  /* 0x00002800010e7983 */ /* 0x001ea80000300800 */
[----:B------:R-:W2:Y:S01]  /*1ae30*/  LDL.LU R11, [R1+0x1b14] ;  /* 0x001b1400010b7983 */ /* 0x000ea20000300800 */
[----:B---3--:R-:W-:-:S04]  /*1ae40*/  @!P2 LOP3.LUT R9, R9, R8, RZ, 0x3c, !PT ;  /* 0x000000080909a212 */ /* 0x008fc800078e3cff */
[----:B------:R-:W-:-:S04]  /*1ae50*/  @!P2 LOP3.LUT R8, R9, R8, RZ, 0x3c, !PT ;  /* 0x000000080908a212 */ /* 0x000fc800078e3cff */
[----:B------:R-:W-:Y:S02]  /*1ae60*/  @!P2 LOP3.LUT R9, R9, R8, RZ, 0x3c, !PT ;  /* 0x000000080909a212 */ /* 0x000fe400078e3cff */
[----:B--2---:R-:W-:-:S06]  /*1ae70*/  PRMT R11, RZ, 0x7610, R11 ;  /* 0x00007610ff0b7816 */ /* 0x004fcc000000000b */
[----:B------:R-:W2:Y:S04]  /*1ae80*/  @!P2 LDG.E.U16 R11, desc[UR8][R8.64] ;  /* 0x00000008080ba981 */ /* 0x000ea8000c1e1500 */
[----:B--2---:R0:W-:Y:S04]  /*1ae90*/  STL [R1+0x44], R11 ;  /* 0x0000440b01007387 */ /* 0x0041e80000100800 */
[----:B0-----:R-:W2:Y:S04]  /*1aea0*/  LDL.LU R11, [R1+0x1b10] ;  /* 0x001b1000010b7983 */ /* 0x001ea80000300800 */
[----:B------:R-:W3:Y:S04]  /*1aeb0*/  LDL R8, [R1+0x958] ;  /* 0x0009580001087983 */ /* 0x000ee80000100800 */
[----:B------:R-:W3:Y:S04]  /*1aec0*/  LDL R9, [R1+0x95c] ;  /* 0x00095c0001097983 */ /* 0x000ee80000100800 */
[----:B------:R0:W-:Y:S04]  /*1aed0*/  STS.U16 [R7+UR5+0x8f00], R13 ;  /* 0x008f000d07007988 */ /* 0x0001e80008000405 */
[----:B0-----:R-:W4:Y:S01]  /*1aee0*/  LDL.LU R13, [R1+0x20] ;  /* 0x00002000010d7983 */ /* 0x001f220000300800 */
[----:B--2---:R-:W-:-:S02]  /*1aef0*/  PRMT R11, RZ, 0x7610, R11 ;  /* 0x00007610ff0b7816 */ /* 0x004fc4000000000b */
[----:B---3--:R-:W-:-:S04]  /*1af00*/  @!P1 LOP3.LUT R9, R9, R8, RZ, 0x3c, !PT ;  /* 0x0000000809099212 */ /* 0x008fc800078e3cff */
        /* <DEDUP_REMOVED lines=11> */
[----:B----4-:R1:W-:Y:S04]  /*1afc0*/  STS.U16 [R7+UR5+0x9100], R12 ;  /* 0x0091000c07007988 */ /* 0x0103e80008000405 */
[----:B0-----:R-:W2:Y:S04]  /*1afd0*/  LDL.LU R11, [R1+0x1c] ;  /* 0x00001c00010b7983 */ /* 0x001ea80000300800 */
[----:B-1----:R-:W4:Y:S04]  /*1afe0*/  LDL.LU R12, [R1+0x14] ;  /* 0x00001400010c7983 */ /* 0x002f280000300800 */
[----:B------:R-:W-:Y:S04]  /*1aff0*/  STS.U16 [R7+UR5+0x9300], R19 ;  /* 0x0093001307007988 */ /* 0x000fe80008000405 */
[----:B---3--:R0:W-:Y:S04]  /*1b000*/  STL [R1+0x3c], R18 ;  /* 0x00003c1201007387 */ /* 0x0081e80000100800 */
[----:B0-----:R-:W3:Y:S04]  /*1b010*/  LDL.LU R18, [R1+0x1b0c] ;  /* 0x001b0c0001127983 */ /* 0x001ee80000300800 */
[----:B------:R-:W2:Y:S04]  /*1b020*/  LDL R8, [R1+0x8d8] ;  /* 0x0008d80001087983 */ /* 0x000ea80000100800 */
[----:B------:R-:W2:Y:S04]  /*1b030*/  LDL R9, [R1+0x8dc] ;  /* 0x0008dc0001097983 */ /* 0x000ea80000100800 */
[----:B------:R-:W3:Y:S01]  /*1b040*/  LDL.LU R19, [R1+0x1b08] ;  /* 0x001b080001137983 */ /* 0x000ee20000300800 */
[----:B--2---:R-:W-:-:S04]  /*1b050*/  @!P1 LOP3.LUT R9, R9, R8, RZ, 0x3c, !PT ;  /* 0x0000000809099212 */ /* 0x004fc800078e3cff */
[C---:B------:R-:W-:Y:S02]  /*1b060*/  @!P1 LOP3.LUT R8, R9.reuse, R8, RZ, 0x3c, !PT ;  /* 0x0000000809089212 */ /* 0x040fe400078e3cff */
[----:B---3--:R-:W-:Y:S02]  /*1b070*/  PRMT R19, RZ, 0x7610, R19 ;  /* 0x00007610ff137816 */ /* 0x008fe40000000013 */
[----:B------:R-:W-:-:S05]  /*1b080*/  @!P1 LOP3.LUT R9, R9, R8, RZ, 0x3c, !PT ;  /* 0x0000000809099212 */ /* 0x000fca00078e3cff */
[----:B------:R-:W2:Y:S04]  /*1b090*/  @!P1 LDG.E.U16 R19, desc[UR8][R8.64] ;  /* 0x0000000808139981 */ /* 0x000ea8000c1e1500 */
        /* <DEDUP_REMOVED lines=13> */
[----:B------:R-:W2:Y:S04]  /*1b170*/  LDL R8, [R1+0x858] ;  /* 0x0008580001087983 */ /* 0x000ea80000100800 */
[----:B------:R-:W2:Y:S01]  /*1b180*/  LDL R9, [R1+0x85c] ;  /* 0x00085c0001097983 */ /* 0x000ea20000100800 */
[----:B------:R-:W-:-:S03]  /*1b190*/  PRMT R20, RZ, 0x7610, R20 ;  /* 0x00007610ff147816 */ /* 0x000fc60000000014 */
[----:B------:R0:W-:Y:S04]  /*1b1a0*/  STS.U16 [R7+UR5+0x9700], R10 ;  /* 0x0097000a07007988 */ /* 0x0001e80008000405 */
[----:B0-----:R-:W3:Y:S01]  /*1b1b0*/  LDL.LU R10, [R1+0x1afc] ;  /* 0x001afc00010a7983 */ /* 0x001ee20000300800 */
[----:B--2---:R-:W-:-:S04]  /*1b1c0*/  @!P1 LOP3.LUT R9, R9, R8, RZ, 0x3c, !PT ;  /* 0x0000000809099212 */ /* 0x004fc800078e3cff */
[----:B------:R-:W-:-:S04]  /*1b1d0*/  @!P1 LOP3.LUT R8, R9, R8, RZ, 0x3c, !PT ;  /* 0x0000000809089212 */ /* 0x000fc800078e3cff */
[----:B------:R-:W-:-:S05]  /*1b1e0*/  @!P1 LOP3.LUT R9, R9, R8, RZ, 0x3c, !PT ;  /* 0x0000000809099212 */ /* 0x000fca00078e3cff */
[----:B------:R0:W2:Y:S04]  /*1b1f0*/  @!P1 LDG.E.U16 R20, desc[UR8][R8.64] ;  /* 0x0000000808149981 */ /* 0x0000a8000c1e1500 */
[----:B------:R-:W0:Y:S04]  /*1b200*/  LDL R8, [R1+0x850] ;  /* 0x0008500001087983 */ /* 0x000e280000100800 */
[----:B------:R-:W0:Y:S01]  /*1b210*/  LDL R9, [R1+0x854] ;  /* 0x0008540001097983 */ /* 0x000e220000100800 */
[----:B---3--:R-:W-:Y:S02]  /*1b220*/  PRMT R10, RZ, 0x7610, R10 ;  /* 0x00007610ff0a7816 */ /* 0x008fe4000000000a */
[----:B0-----:R-:W-:-:S04]  /*1b230*/  @!P2 LOP3.LUT R9, R9, R8, RZ, 0x3c, !PT ;  /* 0x000000080909a212 */ /* 0x001fc800078e3cff */
[----:B------:R-:W-:-:S04]  /*1b240*/  @!P2 LOP3.LUT R8, R9, R8, RZ, 0x3c, !PT ;  /* 0x000000080908a212 */ /* 0x000fc800078e3cff */
[----:B------:R-:W-:-:S05]  /*1b250*/  @!P2 LOP3.LUT R9, R9, R8, RZ, 0x3c, !PT ;  /* 0x000000080909a212 */ /* 0x000fca00078e3cff */
[----:B------:R-:W3:Y:S04]  /*1b260*/  @!P2 LDG.E.U16 R10, desc[UR8][R8.64] ;  /* 0x00000008080aa981 */ /* 0x000ee8000c1e1500 */
[----:B------:R0:W-:Y:S04]  /*1b270*/  STS.U16 [R7+UR5+0x9900], R14 ;  /* 0x0099000e07007988 */ /* 0x0001e80008000405 */
[----:B--2---:R1:W-:Y:S04]  /*1b280*/  STL [R1+0x30], R20 ;  /* 0x0000301401007387 */ /* 0x0043e80000100800 */
[----:B0-----:R-:W2:Y:S04]  /*1b290*/  LDL R14, [R1+0x75c] ;  /* 0x00075c00010e7983 */ /* 0x001ea80000100800 */
[----:B-1----:R-:W2:Y:S04]  /*1b2a0*/  LDL R20, [R1+0x758] ;  /* 0x0007580001147983 */ /* 0x002ea80000100800 */
        /* <DEDUP_REMOVED lines=8> */
[----:B------:R-:W2:Y:S04]  /*1b330*/  @!P1 LDG.E.U16 R28, desc[UR8][R8.64] ;  /* 0x00000008081c9981 */ /* 0x000ea8000c1e1500 */
[----:B------:R0:W-:Y:S04]  /*1b340*/  STS.U16 [R7+UR5+0x9b00], R13 ;  /* 0x009b000d07007988 */ /* 0x0001e80008000405 */
[----:B0-----:R-:W3:Y:S04]  /*1b350*/  LDL.LU R13, [R1+0x1af4] ;  /* 0x001af400010d7983 */ /* 0x001ee80000300800 */
[----:B--2---:R-:W-:Y:S04]  /*1b360*/  STL [R1+0x28], R28 ;  /* 0x0000281c01007387 */ /* 0x004fe80000100800 */
[----:B------:R-:W2:Y:S04]  /*1b370*/  LDL R8, [R1+0x7d0] ;  /* 0x0007d00001087983 */ /* 0x000ea80000100800 */
[----:B------:R-:W2:Y:S01]  /*1b380*/  LDL R9, [R1+0x7d4] ;  /* 0x0007d40001097983 */ /* 0x000ea20000100800 */
[----:B------:R-:W-:-:S02]  /*1b390*/  PRMT R22, RZ, 0x7610, R22 ;  /* 0x00007610ff167816 */ /* 0x000fc40000000016 */
[----:B--2---:R-:W-:-:S04]  /*1b3a0*/  @!P2 LOP3.LUT R9, R9, R8, RZ, 0x3c, !PT ;  /* 0x000000080909a212 */ /* 0x004fc800078e3cff */
[----:B------:R-:W-:-:S04]  /*1b3b0*/  @!P2 LOP3.LUT R8, R9, R8, RZ, 0x3c, !PT ;  /* 0x000000080908a212 */ /* 0x000fc800078e3cff */
[----:B------:R-:W-:-:S05]  /*1b3c0*/  @!P2 LOP3.LUT R9, R9, R8, RZ, 0x3c, !PT ;  /* 0x000000080909a212 */ /* 0x000fca00078e3cff */
[----:B------:R0:W2:Y:S01]  /*1b3d0*/  @!P2 LDG.E.U16 R22, desc[UR8][R8.64] ;  /* 0x000000080816a981 */ /* 0x0000a2000c1e1500 */
[----:B---3--:R-:W-:-:S03]  /*1b3e0*/  PRMT R13, RZ, 0x7610, R13 ;  /* 0x00007610ff0d7816 */ /* 0x008fc6000000000d */
[----:B------:R1:W-:Y:S01]  /*1b3f0*/  STS.U16 [R7+UR5+0x9d00], R11 ;  /* 0x009d000b07007988 */ /* 0x0003e20008000405 */
[----:B0-----:R-:W-:Y:S02]  /*1b400*/  @!P1 IMAD.MOV.U32 R8, RZ, RZ, R14 ;  /* 0x000000ffff089224 */ /* 0x001fe400078e000e */
[----:B------:R-:W-:Y:S01]  /*1b410*/  @!P1 IMAD.MOV.U32 R9, RZ, RZ, R20 ;  /* 0x000000ffff099224 */ /* 0x000fe200078e0014 */
[----:B-1----:R-:W3:Y:S04]  /*1b420*/  LDL R11, [R1+0x754] ;  /* 0x00075400010b7983 */ /* 0x002ee80000100800 */
[----:B------:R3:W3:Y:S01]  /*1b430*/  @!P1 LDG.E.U16 R13, desc[UR8][R8.64] ;  /* 0x00000008080d9981 */ /* 0x0006e2000c1e1500 */
[----:B------:R-:W0:Y:S03]  /*1b440*/  S2R R28, SR_TID.X ;  /* 0x00000000001c7919 */ /* 0x000e260000002100 */
[----:B--2---:R1:W-:Y:S04]  /*1b450*/  STL [R1+0x24], R22 ;  /* 0x0000241601007387 */ /* 0x0043e80000100800 */
[----:B------:R-:W2:Y:S01]  /*1b460*/  LDL R9, [R1+0x750] ;  /* 0x0007500001097983 */ /* 0x000ea20000100800 */
[----:B0-----:R-:W-:-:S02]  /*1b470*/  LOP3.LUT R28, R28, 0x3f, RZ, 0xc0, !PT ;  /* 0x0000003f1c1c7812 */ /* 0x001fc400078ec0ff */
[----:B------:R-:W-:Y:S01]  /*1b480*/  PRMT R10, RZ, 0x7610, R10 ;  /* 0x00007610ff0a7816 */ /* 0x000fe2000000000a */
[----:B----4-:R0:W-:Y:S02]  /*1b490*/  STS.U16 [R7+UR5+0x9f00], R12 ;  /* 0x009f000c07007988 */ /* 0x0101e40008000405 */
[----:B------:R-:W-:Y:S02]  /*1b4a0*/  IMAD.SHL.U32 R28, R28, 0x2, RZ ;  /* 0x000000021c1c7824 */ /* 0x000fe400078e00ff */
[----:B-1----:R-:W4:Y:S01]  /*1b4b0*/  LDL R22, [R1+0x6d8] ;  /* 0x0006d80001167983 */ /* 0x002f220000100800 */
[----:B---3--:R-:W-:-:S03]  /*1b4c0*/  @!P2 IMAD.MOV.U32 R8, RZ, RZ, R11 ;  /* 0x000000ffff08a224 */ /* 0x008fc600078e000b */
[----:B------:R-:W3:Y:S01]  /*1b4d0*/  LDL R20, [R1+0x6d0] ;  /* 0x0006d00001147983 */ /* 0x000ee20000100800 */
[----:B0-----:R-:W-:-:S03]  /*1b4e0*/  LOP3.LUT R7, R28, 0x30, RZ, 0x3c, !PT ;  /* 0x000000301c077812 */ /* 0x001fc600078e3cff */
[----:B------:R-:W3:Y:S04]  /*1b4f0*/  LDL R12, [R1+0x6dc] ;  /* 0x0006dc00010c7983 */ /* 0x000ee80000100800 */
[----:B------:R0:W-:Y:S04]  /*1b500*/  STL [R1+0x20], R13 ;  /* 0x0000200d01007387 */ /* 0x0001e80000100800 */
[----:B------:R1:W-:Y:S04]  /*1b510*/  STS.U16 [R7+UR5+0x8180], R15 ;  /* 0x0081800f07007988 */ /* 0x0003e80008000405 */
[----:B0-----:R-:W4:Y:S04]  /*1b520*/  LDL R13, [R1+0x6d4] ;  /* 0x0006d400010d7983 */ /* 0x001f280000100800 */
[----:B------:R-:W4:Y:S04]  /*1b530*/  LDL.LU R14, [R1+0x2ec] ;  /* 0x0002ec00010e7983 */ /* 0x000f280000300800 */
[----:B-1----:R-:W4:Y:S04]  /*1b540*/  LDL.LU R15, [R1+0x2e8] ;  /* 0x0002e800010f7983 */ /* 0x002f280000300800 */
[----:B--2---:R3:W2:Y:S04]  /*1b550*/  @!P2 LDG.E.U16 R10, desc[UR8][R8.64] ;  /* 0x00000008080aa981 */ /* 0x0046a8000c1e1500 */
[----:B------:R-:W4:Y:S01]  /*1b560*/  LDL.LU R9, [R1+0x2fc] ;  /* 0x0002fc0001097983 */ /* 0x000f220000300800 */
[----:B------:R-:W-:-:S03]  /*1b570*/  PRMT R2, RZ, 0x7610, R2 ;  /* 0x00007610ff027816 */ /* 0x000fc60000000002 */
[----:B------:R-:W4:Y:S01]  /*1b580*/  LDL R11, [R1+0x658] ;  /* 0x00065800010b7983 */ /* 0x000f220000100800 */
[----:B---3--:R-:W-:-:S03]  /*1b590*/  @!P1 IMAD.MOV.U32 R8, RZ, RZ, R12 ;  /* 0x000000ffff089224 */ /* 0x008fc600078e000c */
[----:B--2---:R0:W-:Y:S04]  /*1b5a0*/  STL [R1+0x1c], R10 ;  /* 0x00001c0a01007387 */ /* 0x0041e80000100800 */
[----:B----4-:R1:W-:Y:S04]  /*1b5b0*/  STS.U16 [R7+UR5+0x8380], R9 ;  /* 0x0083800907007988 */ /* 0x0103e80008000405 */
[----:B0-----:R-:W2:Y:S01]  /*1b5c0*/  LDL R10, [R1+0x65c] ;  /* 0x00065c00010a7983 */ /* 0x001ea20000100800 */
[----:B-1----:R-:W-:-:S05]  /*1b5d0*/  @!P1 IMAD.MOV.U32 R9, RZ, RZ, R22 ;  /* 0x000000ffff099224 */ /* 0x002fca00078e0016 */
[----:B------:R0:W3:Y:S04]  /*1b5e0*/  @!P1 LDG.E.U16 R2, desc[UR8][R8.64] ;  /* 0x0000000808029981 */ /* 0x0000e8000c1e1500 */
[----:B------:R-:W4:Y:S01]  /*1b5f0*/  LDL.LU R9, [R1+0x2f8] ;  /* 0x0002f80001097983 */ /* 0x000f220000300800 */
[----:B------:R-:W-:Y:S01]  /*1b600*/  PRMT R6, RZ, 0x7610, R6 ;  /* 0x00007610ff067816 */ /* 0x000fe20000000006 */
[----:B0-----:R-:W-:Y:S02]  /*1b610*/  @!P2 IMAD.MOV.U32 R8, RZ, RZ, R13 ;  /* 0x000000ffff08a224 */ /* 0x001fe400078e000d */
[----:B------:R-:W2:Y:S04]  /*1b620*/  LDL R22, [R1+0x650] ;  /* 0x0006500001167983 */ /* 0x000ea80000100800 */
[----:B---3--:R0:W-:Y:S04]  /*1b630*/  STL [R1+0x18], R2 ;  /* 0x0000180201007387 */ /* 0x0081e80000100800 */
[----:B----4-:R1:W-:Y:S04]  /*1b640*/  STS.U16 [R7+UR5+0x8580], R9 ;  /* 0x0085800907007988 */ /* 0x0103e80008000405 */
[----:B0-----:R-:W3:Y:S04]  /*1b650*/  LDL R2, [R1+0x654] ;  /* 0x0006540001027983 */ /* 0x001ee80000100800 */
[----:B------:R-:W4:Y:S01]  /*1b660*/  LDL.LU R12, [R1+0x2e4] ;  /* 0x0002e400010c7983 */ /* 0x000f220000300800 */
[----:B-1----:R-:W-:-:S03]  /*1b670*/  @!P2 IMAD.MOV.U32 R9, RZ, RZ, R20 ;  /* 0x000000ffff09a224 */ /* 0x002fc600078e0014 */
[----:B------:R-:W3:Y:S04]  /*1b680*/  LDL.LU R13, [R1+0x2e0] ;  /* 0x0002e000010d7983 */ /* 0x000ee80000300800 */
[----:B------:R2:W3:Y:S04]  /*1b690*/  @!P2 LDG.E.U16 R6, desc[UR8][R8.64] ;  /* 0x000000080806a981 */ /* 0x0004e8000c1e1500 */
[----:B------:R-:W4:Y:S01]  /*1b6a0*/  LDL.LU R9, [R1+0x2f4] ;  /* 0x0002f40001097983 */ /* 0x000f220000300800 */
[----:B------:R-:W-:Y:S01]  /*1b6b0*/  PRMT R4, RZ, 0x7610, R4 ;  /* 0x00007610ff047816 */ /* 0x000fe20000000004 */
[----:B--2---:R-:W-:-:S02]  /*1b6c0*/  @!P1 IMAD.MOV.U32 R8, RZ, RZ, R10 ;  /* 0x000000ffff089224 */ /* 0x004fc400078e000a */
[----:B------:R-:W2:Y:S04]  /*1b6d0*/  LDL R20, [R1+0x5d8] ;  /* 0x0005d80001147983 */ /* 0x000ea80000100800 */
[----:B---3--:R0:W-:Y:S04]  /*1b6e0*/  STL [R1+0x14], R6 ;  /* 0x0000140601007387 */ /* 0x0081e80000100800 */
[----:B----4-:R1:W-:Y:S04]  /*1b6f0*/  STS.U16 [R7+UR5+0x8780], R9 ;  /* 0x0087800907007988 */ /* 0x0103e80008000405 */
[----:B0-----:R-:W3:Y:S01]  /*1b700*/  LDL R6, [R1+0x5dc] ;  /* 0x0005dc0001067983 */ /* 0x001ee20000100800 */
[----:B-1----:R-:W-:-:S05]  /*1b710*/  @!P1 IMAD.MOV.U32 R9, RZ, RZ, R11 ;  /* 0x000000ffff099224 */ /* 0x002fca00078e000b */
[----:B------:R0:W4:Y:S04]  /*1b720*/  @!P1 LDG.E.U16 R4, desc[UR8][R8.64] ;  /* 0x0000000808049981 */ /* 0x000128000c1e1500 */
[----:B------:R-:W2:Y:S01]  /*1b730*/  LDL.LU R9, [R1+0x2f0] ;  /* 0x0002f00001097983 */ /* 0x000ea20000300800 */
[----:B------:R-:W-:Y:S01]  /*1b740*/  PRMT R0, RZ, 0x7610, R0 ;  /* 0x00007610ff007816 */ /* 0x000fe20000000000 */
[----:B0-----:R-:W-:Y:S01]  /*1b750*/  @!P2 IMAD.MOV.U32 R8, RZ, RZ, R2 ;  /* 0x000000ffff08a224 */ /* 0x001fe200078e0002 */
[----:B------:R-:W-:Y:S01]  /*1b760*/  PRMT R5, RZ, 0x7610, R5 ;  /* 0x00007610ff057816 */ /* 0x000fe20000000005 */
[----:B------:R-:W3:Y:S04]  /*1b770*/  LDL R11, [R1+0x5d0] ;  /* 0x0005d000010b7983 */ /* 0x000ee80000100800 */
[----:B--2---:R0:W-:Y:S02]  /*1b780*/  STS.U16 [R7+UR5+0x8980], R9 ;  /* 0x0089800907007988 */ /* 0x0041e40008000405 */
[----:B0-----:R-:W-:-:S05]  /*1b790*/  @!P2 IMAD.MOV.U32 R9, RZ, RZ, R22 ;  /* 0x000000ffff09a224 */ /* 0x001fca00078e0016 */
[----:B------:R3:W2:Y:S02]  /*1b7a0*/  @!P2 LDG.E.U16 R0, desc[UR8][R8.64] ;  /* 0x000000080800a981 */ /* 0x0006a4000c1e1500 */
[----:B---3--:R-:W-:Y:S02]  /*1b7b0*/  @!P1 IMAD.MOV.U32 R8, RZ, RZ, R6 ;  /* 0x000000ffff089224 */ /* 0x008fe400078e0006 */
[----:B------:R-:W-:-:S05]  /*1b7c0*/  @!P1 IMAD.MOV.U32 R9, RZ, RZ, R20 ;  /* 0x000000ffff099224 */ /* 0x000fca00078e0014 */
[----:B------:R0:W3:Y:S04]  /*1b7d0*/  @!P1 LDG.E.U16 R5, desc[UR8][R8.64] ;  /* 0x0000000808059981 */ /* 0x0000e8000c1e1500 */
[----:B----4-:R1:W-:Y:S04]  /*1b7e0*/  STL [R1+0x10], R4 ;  /* 0x0000100401007387 */ /* 0x0103e80000100800 */
[----:B-1----:R-:W4:Y:S04]  /*1b7f0*/  LDL R4, [R1+0x5d4] ;  /* 0x0005d40001047983 */ /* 0x002f280000100800 */
[----:B------:R-:W4:Y:S04]  /*1b800*/  LDL.LU R10, [R1+0x2dc] ;  /* 0x0002dc00010a7983 */ /* 0x000f280000300800 */
[----:B------:R-:W4:Y:S04]  /*1b810*/  LDL R2, [R1+0x558] ;  /* 0x0005580001027983 */ /* 0x000f280000100800 */
[----:B------:R-:W-:Y:S01]  /*1b820*/  STS.U16 [R7+UR5+0x8b80], R14 ;  /* 0x008b800e07007988 */ /* 0x000fe20008000405 */
[----:B------:R-:W-:Y:S01]  /*1b830*/  PRMT R3, RZ, 0x7610, R3 ;  /* 0x00007610ff037816 */ /* 0x000fe20000000003 */
[----:B0-----:R-:W-:-:S02]  /*1b840*/  @!P2 IMAD.MOV.U32 R9, RZ, RZ, R11 ;  /* 0x000000ffff09a224 */ /* 0x001fc400078e000b */
[----:B--2---:R0:W-:Y:S04]  /*1b850*/  STL [R1+0xc], R0 ;  /* 0x00000c0001007387 */ /* 0x0041e80000100800 */
[----:B0-----:R-:W2:Y:S04]  /*1b860*/  LDL R0, [R1+0x55c] ;  /* 0x00055c0001007983 */ /* 0x001ea80000100800 */
[----:B------:R-:W2:Y:S04]  /*1b870*/  LDL.LU R14, [R1+0x2d8] ;  /* 0x0002d800010e7983 */ /* 0x000ea80000300800 */
[----:B------:R-:W2:Y:S04]  /*1b880*/  LDL R6, [R1+0x550] ;  /* 0x0005500001067983 */ /* 0x000ea80000100800 */
[----:B---3--:R0:W-:Y:S04]  /*1b890*/  STL [R1+0x8], R5 ;  /* 0x0000080501007387 */ /* 0x0081e80000100800 */
[----:B0-----:R-:W3:Y:S01]  /*1b8a0*/  LDL R5, [R1+0x554] ;  /* 0x0005540001057983 */ /* 0x001ee20000100800 */
[----:B----4-:R-:W-:Y:S01]  /*1b8b0*/  @!P2 IMAD.MOV.U32 R8, RZ, RZ, R4 ;  /* 0x000000ffff08a224 */ /* 0x010fe200078e0004 */
[----:B------:R-:W-:-:S02]  /*1b8c0*/  PRMT R26, RZ, 0x7610, R26 ;  /* 0x00007610ff1a7816 */ /* 0x000fc4000000001a */
[----:B------:R-:W-:Y:S01]  /*1b8d0*/  PRMT R24, RZ, 0x7610, R24 ;  /* 0x00007610ff187816 */ /* 0x000fe20000000018 */
[----:B------:R-:W4:Y:S04]  /*1b8e0*/  LDL R4, [R1+0x4d8] ;  /* 0x0004d80001047983 */ /* 0x000f280000100800 */
[----:B------:R0:W4:Y:S02]  /*1b8f0*/  @!P2 LDG.E.U16 R3, desc[UR8][R8.64] ;  /* 0x000000080803a981 */ /* 0x000124000c1e1500 */
[----:B0-----:R-:W-:Y:S02]  /*1b900*/  @!P1 IMAD.MOV.U32 R9, RZ, RZ, R2 ;  /* 0x000000ffff099224 */ /* 0x001fe400078e0002 */
[----:B--2---:R-:W-:-:S05]  /*1b910*/  @!P1 IMAD.MOV.U32 R8, RZ, RZ, R0 ;  /* 0x000000ffff089224 */ /* 0x004fca00078e0000 */
[----:B------:R0:W2:Y:S02]  /*1b920*/  @!P1 LDG.E.U16 R26, desc[UR8][R8.64] ;  /* 0x00000008081a9981 */ /* 0x0000a4000c1e1500 */
[----:B0-----:R-:W-:Y:S02]  /*1b930*/  @!P2 IMAD.MOV.U32 R9, RZ, RZ, R6 ;  /* 0x000000ffff09a224 */ /* 0x001fe400078e0006 */
[----:B---3--:R-:W-:-:S05]  /*1b940*/  @!P2 IMAD.MOV.U32 R8, RZ, RZ, R5 ;  /* 0x000000ffff08a224 */ /* 0x008fca00078e0005 */
[----:B------:R0:W3:Y:S04]  /*1b950*/  @!P2 LDG.E.U16 R24, desc[UR8][R8.64] ;  /* 0x000000080818a981 */ /* 0x0000e8000c1e1500 */
[----:B----4-:R1:W-:Y:S04]  /*1b960*/  STL [R1+0x4], R3 ;  /* 0x0000040301007387 */ /* 0x0103e80000100800 */
[----:B-1----:R-:W4:Y:S04]  /*1b970*/  LDL R3, [R1+0x4dc] ;  /* 0x0004dc0001037983 */ /* 0x002f280000100800 */
[----:B------:R-:W-:Y:S04]  /*1b980*/  STS.U16 [R7+UR5+0x8d80], R15 ;  /* 0x008d800f07007988 */ /* 0x000fe80008000405 */
[----:B------:R-:W4:Y:S04]  /*1b990*/  LDL.LU R11, [R1+0x2d4] ;  /* 0x0002d400010b7983 */ /* 0x000f280000300800 */
[----:B------:R1:W-:Y:S01]  /*1b9a0*/  STS.U16 [R7+UR5+0x8f80], R12 ;  /* 0x008f800c07007988 */ /* 0x0003e20008000405 */
[----:B0-----:R-:W-:-:S03]  /*1b9b0*/  @!P1 IMAD.MOV.U32 R9, RZ, RZ, R4 ;  /* 0x000000ffff099224 */ /* 0x001fc600078e0004 */
[----:B------:R0:W-:Y:S04]  /*1b9c0*/  STS.U16 [R7+UR5+0x9180], R13 ;  /* 0x0091800d07007988 */ /* 0x0001e80008000405 */
[----:B-1----:R-:W4:Y:S01]  /*1b9d0*/  LDL.LU R12, [R1+0x2d0] ;  /* 0x0002d000010c7983 */ /* 0x002f220000300800 */
[----:B------:R-:W-:-:S03]  /*1b9e0*/  PRMT R18, RZ, 0x7610, R18 ;  /* 0x00007610ff127816 */ /* 0x000fc60000000012 */
[----:B--2---:R-:W-:Y:S04]  /*1b9f0*/  STL [R1+0x1a68], R26 ;  /* 0x001a681a01007387 */ /* 0x004fe80000100800 */
[----:B------:R-:W2:Y:S04]  /*1ba00*/  LDL R2, [R1+0x4d0] ;  /* 0x0004d00001027983 */ /* 0x000ea80000100800 */
[----:B------:R-:W2:Y:S04]  /*1ba10*/  LDL R0, [R1+0x4d4] ;  /* 0x0004d40001007983 */ /* 0x000ea80000100800 */
[----:B0-----:R-:W2:Y:S04]  /*1ba20*/  LDL.LU R13, [R1+0x2cc] ;  /* 0x0002cc00010d7983 */ /* 0x001ea80000300800 */
[----:B---3--:R-:W-:Y:S04]  /*1ba30*/  STL [R1+0x1a6c], R24 ;  /* 0x001a6c1801007387 */ /* 0x008fe80000100800 */
[----:B------:R-:W3:Y:S04]  /*1ba40*/  LDL R6, [R1+0x458] ;  /* 0x0004580001067983 */ /* 0x000ee80000100800 */
[----:B------:R-:W3:Y:S01]  /*1ba50*/  LDL R4, [R1+0x45c] ;  /* 0x00045c0001047983 */ /* 0x000ee20000100800 */
[----:B----4-:R-:W-:Y:S01]  /*1ba60*/  @!P1 IMAD.MOV.U32 R8, RZ, RZ, R3 ;  /* 0x000000ffff089224 */ /* 0x010fe200078e0003 */
[----:B------:R-:W-:-:S02]  /*1ba70*/  PRMT R16, RZ, 0x7610, R16 ;  /* 0x00007610ff107816 */ /* 0x000fc40000000010 */
[----:B------:R-:W-:Y:S04]  /*1ba80*/  STS.U16 [R7+UR5+0x9380], R10 ;  /* 0x0093800a07007988 */ /* 0x000fe80008000405 */
[----:B------:R2:W4:Y:S04]  /*1ba90*/  @!P1 LDG.E.U16 R18, desc[UR8][R8.64] ;  /* 0x0000000808129981 */ /* 0x000528000c1e1500 */
[----:B------:R-:W-:Y:S04]  /*1baa0*/  STS.U16 [R7+UR5+0x9580], R14 ;  /* 0x0095800e07007988 */ /* 0x000fe80008000405 */
[----:B------:R3:W-:Y:S04]  /*1bab0*/  STS.U16 [R7+UR5+0x9780], R11 ;  /* 0x0097800b07007988 */ /* 0x0007e80008000405 */
[----:B------:R-:W4:Y:S04]  /*1bac0*/  LDL R3, [R1+0x454] ;  /* 0x0004540001037983 */ /* 0x000f280000100800 */
[----:B------:R-:W4:Y:S01]  /*1bad0*/  LDL.LU R15, [R1+0x2c8] ;  /* 0x0002c800010f7983 */ /* 0x000f220000300800 */
[----:B--2---:R-:W-:-:S02]  /*1bae0*/  @!P2 IMAD.MOV.U32 R9, RZ, RZ, R2 ;  /* 0x000000ffff09a224 */ /* 0x004fc400078e0002 */
[----:B------:R-:W-:-:S05]  /*1baf0*/  @!P2 IMAD.MOV.U32 R8, RZ, RZ, R0 ;  /* 0x000000ffff08a224 */ /* 0x000fca00078e0000 */
[----:B------:R0:W2:Y:S02]  /*1bb00*/  @!P2 LDG.E.U16 R16, desc[UR8][R8.64] ;  /* 0x000000080810a981 */ /* 0x0000a4000c1e1500 */
[----:B0-----:R-:W-:Y:S01]  /*1bb10*/  PRMT R8, RZ, 0x7610, R8 ;  /* 0x00007610ff087816 */ /* 0x001fe20000000008 */
[----:B---3--:R-:W-:Y:S02]  /*1bb20*/  @!P1 IMAD.MOV.U32 R11, RZ, RZ, R6 ;  /* 0x000000ffff0b9224 */ /* 0x008fe400078e0006 */
[----:B------:R-:W-:-:S05]  /*1bb30*/  @!P1 IMAD.MOV.U32 R10, RZ, RZ, R4 ;  /* 0x000000ffff0a9224 */ /* 0x000fca00078e0004 */
[----:B------:R0:W3:Y:S04]  /*1bb40*/  @!P1 LDG.E.U16 R8, desc[UR8][R10.64] ;  /* 0x000000080a089981 */ /* 0x0000e8000c1e1500 */
[----:B----4-:R-:W-:Y:S04]  /*1bb50*/  STL [R1+0x1a70], R18 ;  /* 0x001a701201007387 */ /* 0x010fe80000100800 */
[----:B------:R-:W4:Y:S04]  /*1bb60*/  LDL R5, [R1+0x450] ;  /* 0x0004500001057983 */ /* 0x000f280000100800 */
[----:B------:R-:W4:Y:S04]  /*1bb70*/  LDL R2, [R1+0x3d8] ;  /* 0x0003d80001027983 */ /* 0x000f280000100800 */
[----:B------:R-:W4:Y:S04]  /*1bb80*/  LDL R0, [R1+0x3dc] ;  /* 0x0003dc0001007983 */ /* 0x000f280000100800 */
[----:B------:R-:W4:Y:S01]  /*1bb90*/  LDL.LU R14, [R1+0x2ac] ;  /* 0x0002ac00010e7983 */ /* 0x000f220000300800 */
[----:B0-----:R-:W-:-:S03]  /*1bba0*/  @!P2 IMAD.MOV.U32 R10, RZ, RZ, R3 ;  /* 0x000000ffff0aa224 */ /* 0x001fc600078e0003 */
[----:B--2---:R-:W-:Y:S04]  /*1bbb0*/  STL [R1+0x1a74], R16 ;  /* 0x001a741001007387 */ /* 0x004fe80000100800 */
[----:B------:R-:W2:Y:S04]  /*1bbc0*/  LDL.LU R20, [R1+0x298] ;  /* 0x0002980001147983 */ /* 0x000ea80000300800 */
[----:B---3--:R0:W-:Y:S04]  /*1bbd0*/  STL [R1+0x1a78], R8 ;  /* 0x001a780801007387 */ /* 0x0081e80000100800 */
[----:B------:R-:W3:Y:S04]  /*1bbe0*/  LDL R4, [R1+0x3d4] ;  /* 0x0003d40001047983 */ /* 0x000ee80000100800 */
[----:B------:R-:W2:Y:S04]  /*1bbf0*/  LDL R3, [R1+0x35c] ;  /* 0x00035c0001037983 */ /* 0x000ea80000100800 */
[----:B0-----:R-:W2:Y:S01]  /*1bc00*/  LDL R8, [R1+0x3d0] ;  /* 0x0003d00001087983 */ /* 0x001ea20000100800 */
[----:B----4-:R-:W-:-:S03]  /*1bc10*/  @!P2 IMAD.MOV.U32 R11, RZ, RZ, R5 ;  /* 0x000000ffff0ba224 */ /* 0x010fc600078e0005 */
[----:B------:R-:W4:Y:S01]  /*1bc20*/  LDL R5, [R1+0x358] ;  /* 0x0003580001057983 */ /* 0x000f220000100800 */
[----:B------:R-:W-:-:S03]  /*1bc30*/  PRMT R9, RZ, 0x7610, R9 ;  /* 0x00007610ff097816 */ /* 0x000fc60000000009 */
[----:B------:R0:W-:Y:S04]  /*1bc40*/  STS.U16 [R7+UR5+0x9980], R12 ;  /* 0x0099800c07007988 */ /* 0x0001e80008000405 */
[----:B------:R1:W4:Y:S04]  /*1bc50*/  @!P2 LDG.E.U16 R9, desc[UR8][R10.64] ;  /* 0x000000080a09a981 */ /* 0x000328000c1e1500 */
[----:B------:R1:W-:Y:S01]  /*1bc60*/  STS.U16 [R7+UR5+0x9b80], R13 ;  /* 0x009b800d07007988 */ /* 0x0003e20008000405 */
[----:B0-----:R-:W-:Y:S01]  /*1bc70*/  @!P1 IMAD.MOV.U32 R12, RZ, RZ, R0 ;  /* 0x000000ffff0c9224 */ /* 0x001fe200078e0000 */
[----:B-1----:R-:W-:Y:S01]  /*1bc80*/  PRMT R10, RZ, 0x7610, R10 ;  /* 0x00007610ff0a7816 */ /* 0x002fe2000000000a */
[----:B------:R-:W-:Y:S01]  /*1bc90*/  @!P1 IMAD.MOV.U32 R13, RZ, RZ, R2 ;  /* 0x000000ffff0d9224 */ /* 0x000fe200078e0002 */
[----:B------:R-:W-:-:S04]  /*1bca0*/  PRMT R11, RZ, 0x7610, R11 ;  /* 0x00007610ff0b7816 */ /* 0x000fc8000000000b */
[----:B------:R3:W4:Y:S04]  /*1bcb0*/  @!P1 LDG.E.U16 R10, desc[UR8][R12.64] ;  /* 0x000000080c0a9981 */ /* 0x000728000c1e1500 */
[----:B------:R-:W-:Y:S04]  /*1bcc0*/  STS.U16 [R7+UR5+0x9d80], R15 ;  /* 0x009d800f07007988 */ /* 0x000fe80008000405 */
[----:B------:R0:W-:Y:S01]  /*1bcd0*/  STS.U16 [R7+UR5+0x9f80], R14 ;  /* 0x009f800e07007988 */ /* 0x0001e20008000405 */
[----:B---3--:R-:W-:Y:S02]  /*1bce0*/  @!P2 IMAD.MOV.U32 R12, RZ, RZ, R4 ;  /* 0x000000ffff0ca224 */ /* 0x008fe400078e0004 */
[----:B--2---:R-:W-:-:S02]  /*1bcf0*/  @!P2 IMAD.MOV.U32 R13, RZ, RZ, R8 ;  /* 0x000000ffff0da224 */ /* 0x004fc400078e0008 */
[----:B0-----:R-:W-:-:S03]  /*1bd00*/  @!P1 IMAD.MOV.U32 R14, RZ, RZ, R3 ;  /* 0x000000ffff0e9224 */ /* 0x001fc600078e0003 */
[----:B------:R0:W2:Y:S01]  /*1bd10*/  @!P2 LDG.E.U16 R11, desc[UR8][R12.64] ;  /* 0x000000080c0ba981 */ /* 0x0000a2000c1e1500 */
[----:B----4-:R-:W-:Y:S01]  /*1bd20*/  @!P1 IMAD.MOV.U32 R15, RZ, RZ, R5 ;  /* 0x000000ffff0f9224 */ /* 0x010fe200078e0005 */
[----:B0-----:R-:W-:-:S06]  /*1bd30*/  PRMT R12, RZ, 0x7610, R12 ;  /* 0x00007610ff0c7816 */ /* 0x001fcc000000000c */
[----:B------:R-:W3:Y:S04]  /*1bd40*/  @!P1 LDG.E.U16 R12, desc[UR8][R14.64] ;  /* 0x000000080e0c9981 */ /* 0x000ee8000c1e1500 */
[----:B------:R0:W-:Y:S04]  /*1bd50*/  STL [R1+0x1a7c], R9 ;  /* 0x001a7c0901007387 */ /* 0x0001e80000100800 */
[----:B------:R-:W4:Y:S04]  /*1bd60*/  LDL.LU R22, [R1+0x29c] ;  /* 0x00029c0001167983 */ /* 0x000f280000300800 */
[----:B------:R-:W4:Y:S04]  /*1bd70*/  LDL R2, [R1+0x350] ;  /* 0x0003500001027983 */ /* 0x000f280000100800 */
[----:B------:R-:W4:Y:S04]  /*1bd80*/  LDL R0, [R1+0x354] ;  /* 0x0003540001007983 */ /* 0x000f280000100800 */
[----:B------:R-:W-:Y:S04]  /*1bd90*/  STL [R1+0x1a80], R10 ;  /* 0x001a800a01007387 */ /* 0x000fe80000100800 */
[----:B------:R-:W4:Y:S04]  /*1bda0*/  LDL.LU R6, [R1+0x2a4] ;  /* 0x0002a40001067983 */ /* 0x000f280000300800 */
[----:B------:R-:W4:Y:S04]  /*1bdb0*/  LDL.LU R4, [R1+0x2a8] ;  /* 0x0002a80001047983 */ /* 0x000f280000300800 */
[----:B--2---:R-:W-:Y:S04]  /*1bdc0*/  STL [R1+0x1a84], R11 ;  /* 0x001a840b01007387 */ /* 0x004fe80000100800 */
[----:B0-----:R-:W2:Y:S04]  /*1bdd0*/  LDL R9, [R1+0xac8] ;  /* 0x000ac80001097983 */ /* 0x001ea80000100800 */
[----:B------:R-:W2:Y:S04]  /*1bde0*/  LDL R8, [R1+0xacc] ;  /* 0x000acc0001087983 */ /* 0x000ea80000100800 */
[----:B---3--:R-:W-:Y:S04]  /*1bdf0*/  STL [R1+0x1a88], R12 ;  /* 0x001a880c01007387 */ /* 0x008fe80000100800 */
[----:B------:R-:W3:Y:S04]  /*1be00*/  LDL.LU R26, [R1+0x2b4] ;  /* 0x0002b400011a7983 */ /* 0x000ee80000300800 */
[----:B------:R-:W3:Y:S04]  /*1be10*/  LDL R5, [R1+0xac0] ;  /* 0x000ac00001057983 */ /* 0x000ee80000100800 */
[----:B------:R-:W3:Y:S01]  /*1be20*/  LDL R3, [R1+0xac4] ;  /* 0x000ac40001037983 */ /* 0x000ee20000100800 */
[----:B------:R-:W-:Y:S01]  /*1be30*/  PRMT R13, RZ, 0x7610, R13 ;  /* 0x00007610ff0d7816 */ /* 0x000fe2000000000d */
[----:B----4-:R-:W-:-:S02]  /*1be40*/  @!P2 IMAD.MOV.U32 R15, RZ, RZ, R2 ;  /* 0x000000ffff0fa224 */ /* 0x010fc400078e0002 */
[----:B------:R-:W-:Y:S01]  /*1be50*/  @!P2 IMAD.MOV.U32 R14, RZ, RZ, R0 ;  /* 0x000000ffff0ea224 */ /* 0x000fe200078e0000 */
[----:B------:R-:W-:Y:S01]  /*1be60*/  PRMT R17, RZ, 0x7610, R17 ;  /* 0x00007610ff117816 */ /* 0x000fe20000000011 */
[----:B------:R-:W4:Y:S04]  /*1be70*/  LDL R2, [R1+0xa48] ;  /* 0x000a480001027983 */ /* 0x000f280000100800 */
[----:B------:R2:W4:Y:S01]  /*1be80*/  @!P2 LDG.E.U16 R13, desc[UR8][R14.64] ;  /* 0x000000080e0da981 */ /* 0x000522000c1e1500 */
[----:B------:R-:W-:-:S03]  /*1be90*/  PRMT R19, RZ, 0x7610, R19 ;  /* 0x00007610ff137816 */ /* 0x000fc60000000013 */
[----:B------:R-:W4:Y:S04]  /*1bea0*/  LDL R0, [R1+0xa4c] ;  /* 0x000a4c0001007983 */ /* 0x000f280000100800 */
[----:B------:R0:W-:Y:S04]  /*1beb0*/  STS.U16 [R28+UR5], R20 ;  /* 0x000000141c007988 */ /* 0x0001e80008000405 */
[----:B------:R-:W4:Y:S04]  /*1bec0*/  LDL.LU R7, [R1+0x2bc] ;  /* 0x0002bc0001077983 */ /* 0x000f280000300800 */
[----:B------:R1:W-:Y:S04]  /*1bed0*/  STS.U16 [R28+UR5+0x80], R22 ;  /* 0x000080161c007988 */ /* 0x0003e80008000405 */
[----:B0-----:R-:W4:Y:S01]  /*1bee0*/  LDL.LU R20, [R1+0x2c4] ;  /* 0x0002c40001147983 */ /* 0x001f220000300800 */
[----:B--2---:R-:W-:-:S02]  /*1bef0*/  @!P1 IMAD.MOV.U32 R15, RZ, RZ, R9 ;  /* 0x000000ffff0f9224 */ /* 0x004fc400078e0009 */
[----:B------:R-:W-:-:S05]  /*1bf00*/  @!P1 IMAD.MOV.U32 R14, RZ, RZ, R8 ;  /* 0x000000ffff0e9224 */ /* 0x000fca00078e0008 */
[----:B------:R3:W2:Y:S02]  /*1bf10*/  @!P1 LDG.E.U16 R17, desc[UR8][R14.64] ;  /* 0x000000080e119981 */ /* 0x0006a4000c1e1500 */
[----:B---3--:R-:W-:Y:S02]  /*1bf20*/  @!P2 IMAD.MOV.U32 R15, RZ, RZ, R5 ;  /* 0x000000ffff0fa224 */ /* 0x008fe400078e0005 */
[----:B------:R-:W-:-:S05]  /*1bf30*/  @!P2 IMAD.MOV.U32 R14, RZ, RZ, R3 ;  /* 0x000000ffff0ea224 */ /* 0x000fca00078e0003 */
[----:B------:R-:W3:Y:S04]  /*1bf40*/  @!P2 LDG.E.U16 R19, desc[UR8][R14.64] ;  /* 0x000000080e13a981 */ /* 0x000ee8000c1e1500 */
[----:B----4-:R-:W-:Y:S04]  /*1bf50*/  STL [R1+0x1a8c], R13 ;  /* 0x001a8c0d01007387 */ /* 0x010fe80000100800 */
[----:B-1----:R-:W4:Y:S04]  /*1bf60*/  LDL.LU R22, [R1+0x2b8] ;  /* 0x0002b80001167983 */ /* 0x002f280000300800 */
[----:B------:R-:W4:Y:S04]  /*1bf70*/  LDL R9, [R1+0xa40] ;  /* 0x000a400001097983 */ /* 0x000f280000100800 */
[----:B------:R-:W4:Y:S04]  /*1bf80*/  LDL R8, [R1+0xa44] ;  /* 0x000a440001087983 */ /* 0x000f280000100800 */
[----:B------:R0:W-:Y:S04]  /*1bf90*/  STS.U16 [R28+UR5+0x800], R6 ;  /* 0x000800061c007988 */ /* 0x0001e80008000405 */
[----:B------:R1:W-:Y:S04]  /*1bfa0*/  STS.U16 [R28+UR5+0x880], R4 ;  /* 0x000880041c007988 */ /* 0x0003e80008000405 */
[----:B--2---:R-:W-:Y:S04]  /*1bfb0*/  STL [R1+0x1a90], R17 ;  /* 0x001a901101007387 */ /* 0x004fe80000100800 */
[----:B0-----:R-:W2:Y:S04]  /*1bfc0*/  LDL R6, [R1+0x9c8] ;  /* 0x0009c80001067983 */ /* 0x001ea80000100800 */
[----:B------:R-:W2:Y:S04]  /*1bfd0*/  LDL R5, [R1+0x9cc] ;  /* 0x0009cc0001057983 */ /* 0x000ea80000100800 */
[----:B---3--:R-:W-:Y:S04]  /*1bfe0*/  STL [R1+0x1a94], R19 ;  /* 0x001a941301007387 */ /* 0x008fe80000100800 */
[----:B-1----:R-:W3:Y:S04]  /*1bff0*/  LDL R4, [R1+0x9c0] ;  /* 0x0009c00001047983 */ /* 0x002ee80000100800 */
[----:B------:R-:W3:Y:S01]  /*1c000*/  LDL R3, [R1+0x9c4] ;  /* 0x0009c40001037983 */ /* 0x000ee20000100800 */
[----:B------:R-:W-:-:S02]  /*1c010*/  @!P1 IMAD.MOV.U32 R14, RZ, RZ, R0 ;  /* 0x000000ffff0e9224 */ /* 0x000fc400078e0000 */
[----:B------:R-:W-:Y:S01]  /*1c020*/  @!P1 IMAD.MOV.U32 R15, RZ, RZ, R2 ;  /* 0x000000ffff0f9224 */ /* 0x000fe200078e0002 */
[----:B------:R-:W3:Y:S04]  /*1c030*/  LDL R0, [R1+0x94c] ;  /* 0x00094c0001007983 */ /* 0x000ee80000100800 */
[----:B------:R-:W3:Y:S01]  /*1c040*/  LDL R2, [R1+0x948] ;  /* 0x0009480001027983 */ /* 0x000ee20000100800 */
[----:B------:R-:W-:Y:S02]  /*1c050*/  PRMT R21, RZ, 0x7610, R21 ;  /* 0x00007610ff157816 */ /* 0x000fe40000000015 */
[----:B------:R-:W-:-:S04]  /*1c060*/  PRMT R23, RZ, 0x7610, R23 ;  /* 0x00007610ff177816 */ /* 0x000fc80000000017 */
[----:B------:R4:W3:Y:S01]  /*1c070*/  @!P1 LDG.E.U16 R21, desc[UR8][R14.64] ;  /* 0x000000080e159981 */ /* 0x0008e2000c1e1500 */
[----:B------:R-:W-:Y:S01]  /*1c080*/  PRMT R25, RZ, 0x7610, R25 ;  /* 0x00007610ff197816 */ /* 0x000fe20000000019 */
[----:B----4-:R-:W-:Y:S02]  /*1c090*/  @!P2 IMAD.MOV.U32 R14, RZ, RZ, R8 ;  /* 0x000000ffff0ea224 */ /* 0x010fe400078e0008 */
[----:B------:R-:W-:-:S05]  /*1c0a0*/  @!P2 IMAD.MOV.U32 R15, RZ, RZ, R9 ;  /* 0x000000ffff0fa224 */ /* 0x000fca00078e0009 */
[----:B------:R2:W4:Y:S01]  /*1c0b0*/  @!P2 LDG.E.U16 R23, desc[UR8][R14.64] ;  /* 0x000000080e17a981 */ /* 0x000522000c1e1500 */
[----:B------:R-:W-:Y:S01]  /*1c0c0*/  PRMT R27, RZ, 0x7610, R27 ;  /* 0x00007610ff1b7816 */ /* 0x000fe2000000001b */
[----:B--2---:R-:W-:Y:S02]  /*1c0d0*/  @!P1 IMAD.MOV.U32 R15, RZ, RZ, R6 ;  /* 0x000000ffff0f9224 */ /* 0x004fe400078e0006 */
[----:B------:R-:W-:-:S05]  /*1c0e0*/  @!P1 IMAD.MOV.U32 R14, RZ, RZ, R5 ;  /* 0x000000ffff0e9224 */ /* 0x000fca00078e0005 */
[----:B------:R3:W2:Y:S02]  /*1c0f0*/  @!P1 LDG.E.U16 R25, desc[UR8][R14.64] ;  /* 0x000000080e199981 */ /* 0x0006a4000c1e1500 */
[----:B---3--:R-:W-:Y:S02]  /*1c100*/  @!P2 IMAD.MOV.U32 R15, RZ, RZ, R4 ;  /* 0x000000ffff0fa224 */ /* 0x008fe400078e0004 */
[----:B------:R-:W-:-:S05]  /*1c110*/  @!P2 IMAD.MOV.U32 R14, RZ, RZ, R3 ;  /* 0x000000ffff0ea224 */ /* 0x000fca00078e0003 */
[----:B------:R0:W3:Y:S01]  /*1c120*/  @!P2 LDG.E.U16 R27, desc[UR8][R14.64] ;  /* 0x000000080e1ba981 */ /* 0x0000e2000c1e1500 */
[----:B------:R-:W-:Y:S01]  /*1c130*/  PRMT R29, RZ, 0x7610, R29 ;  /* 0x00007610ff1d7816 */ /* 0x000fe2000000001d */
[----:B0-----:R-:W-:Y:S02]  /*1c140*/  @!P1 IMAD.MOV.U32 R14, RZ, RZ, R0 ;  /* 0x000000ffff0e9224 */ /* 0x001fe400078e0000 */
[----:B------:R-:W-:-:S05]  /*1c150*/  @!P1 IMAD.MOV.U32 R15, RZ, RZ, R2 ;  /* 0x000000ffff0f9224 */ /* 0x000fca00078e0002 */
[----:B------:R-:W3:Y:S04]  /*1c160*/  @!P1 LDG.E.U16 R29, desc[UR8][R14.64] ;  /* 0x000000080e1d9981 */ /* 0x000ee8000c1e1500 */
[----:B------:R-:W-:Y:S04]  /*1c170*/  STL [R1+0x1a98], R21 ;  /* 0x001a981501007387 */ /* 0x000fe80000100800 */
[----:B----4-:R-:W-:Y:S04]  /*1c180*/  STL [R1+0x1a9c], R23 ;  /* 0x001a9c1701007387 */ /* 0x010fe80000100800 */
[----:B------:R0:W-:Y:S04]  /*1c190*/  STS.U16 [R28+UR5+0x1000], R26 ;  /* 0x0010001a1c007988 */ /* 0x0001e80008000405 */
[----:B--2---:R-:W-:Y:S04]  /*1c1a0*/  STL [R1+0x1aa0], R25 ;  /* 0x001aa01901007387 */ /* 0x004fe80000100800 */
[----:B---3--:R-:W-:Y:S04]  /*1c1b0*/  STL [R1+0x1aa4], R27 ;  /* 0x001aa41b01007387 */ /* 0x008fe80000100800 */
[----:B------:R-:W2:Y:S04]  /*1c1c0*/  LDL.LU R13, [R1+0x2c0] ;  /* 0x0002c000010d7983 */ /* 0x000ea80000300800 */
[----:B------:R-:W3:Y:S04]  /*1c1d0*/  LDL.LU R12, [R1+0x2b0] ;  /* 0x0002b000010c7983 */ /* 0x000ee80000300800 */
[----:B------:R-:W4:Y:S04]  /*1c1e0*/  LDL.LU R11, [R1+0x2a0] ;  /* 0x0002a000010b7983 */ /* 0x000f280000300800 */
[----:B------:R-:W2:Y:S04]  /*1c1f0*/  LDL.LU R10, [R1+0x294] ;  /* 0x00029400010a7983 */ /* 0x000ea80000300800 */
[----:B------:R-:W2:Y:S04]  /*1c200*/  LDL.LU R9, [R1+0x290] ;  /* 0x0002900001097983 */ /* 0x000ea80000300800 */
[----:B------:R-:W2:Y:S04]  /*1c210*/  LDL.LU R8, [R1+0x28c] ;  /* 0x00028c0001087983 */ /* 0x000ea80000300800 */
[----:B------:R-:W2:Y:S04]  /*1c220*/  LDL.LU R16, [R1+0x17c] ;  /* 0x00017c0001107983 */ /* 0x000ea80000300800 */
[----:B------:R-:W2:Y:S04]  /*1c230*/  LDL.LU R18, [R1+0x178] ;  /* 0x0001780001127983 */ /* 0x000ea80000300800 */
[----:B------:R-:W2:Y:S04]  /*1c240*/  LDL.LU R24, [R1+0x174] ;  /* 0x0001740001187983 */ /* 0x000ea80000300800 */
[----:B0-----:R-:W2:Y:S04]  /*1c250*/  LDL.LU R26, [R1+0x170] ;  /* 0x00017000011a7983 */ /* 0x001ea80000300800 */
[----:B------:R-:W2:Y:S04]  /*1c260*/  LDL.LU R2, [R1+0x16c] ;  /* 0x00016c0001027983 */ /* 0x000ea80000300800 */
[----:B------:R-:W2:Y:S04]  /*1c270*/  LDL.LU R3, [R1+0x168] ;  /* 0x0001680001037983 */ /* 0x000ea80000300800 */
[----:B------:R-:W2:Y:S04]  /*1c280*/  LDL.LU R5, [R1+0x164] ;  /* 0x0001640001057983 */ /* 0x000ea80000300800 */
[----:B------:R-:W3:Y:S04]  /*1c290*/  LDL.LU R4, [R1+0x160] ;  /* 0x0001600001047983 */ /* 0x000ee80000300800 */
[----:B------:R0:W-:Y:S04]  /*1c2a0*/  STS.U16 [R28+UR5+0x1080], R7 ;  /* 0x001080071c007988 */ /* 0x0001e80008000405 */
[----:B------:R-:W3:Y:S04]  /*1c2b0*/  LDL.LU R6, [R1+0x15c] ;  /* 0x00015c0001067983 */ /* 0x000ee80000300800 */
[----:B------:R1:W-:Y:S04]  /*1c2c0*/  STS.U16 [R28+UR5+0x1800], R20 ;  /* 0x001800141c007988 */ /* 0x0003e80008000405 */
[----:B0-----:R-:W3:Y:S04]  /*1c2d0*/  LDL.LU R7, [R1+0x158] ;  /* 0x0001580001077983 */ /* 0x001ee80000300800 */
[----:B------:R0:W-:Y:S04]  /*1c2e0*/  STS.U16 [R28+UR5+0x1880], R22 ;  /* 0x001880161c007988 */ /* 0x0001e80008000405 */
[----:B-1----:R-:W3:Y:S04]  /*1c2f0*/  LDL.LU R20, [R1+0x154] ;  /* 0x0001540001147983 */ /* 0x002ee80000300800 */
[----:B------:R-:W3:Y:S04]  /*1c300*/  LDL.LU R0, [R1+0x150] ;  /* 0x0001500001007983 */ /* 0x000ee80000300800 */
[----:B0-----:R-:W3:Y:S04]  /*1c310*/  LDL.LU R22, [R1+0x14c] ;  /* 0x00014c0001167983 */ /* 0x001ee80000300800 */
        /* <DEDUP_REMOVED lines=37> */
[----:B--2---:R0:W-:Y:S04]  /*1c570*/  STS.U16 [R28+UR5+0x5000], R5 ;  /* 0x005000051c007988 */ /* 0x0041e80008000405 */
[----:B0-----:R-:W2:Y:S04]  /*1c580*/  LDL.LU R5, [R1+0x140] ;  /* 0x0001400001057983 */ /* 0x001ea80000300800 */
[----:B--2---:R0:W-:Y:S04]  /*1c590*/  STL [R1+0x1aec], R5 ;  /* 0x001aec0501007387 */ /* 0x0041e80000100800 */
[----:B0-----:R-:W2:Y:S04]  /*1c5a0*/  LDL.LU R5, [R1+0x144] ;  /* 0x0001440001057983 */ /* 0x001ea80000300800 */
[----:B---3--:R-:W-:Y:S04]  /*1c5b0*/  STS.U16 [R28+UR5+0x6080], R0 ;  /* 0x006080001c007988 */ /* 0x008fe80008000405 */
[----:B------:R-:W-:Y:S04]  /*1c5c0*/  STS.U16 [R28+UR5+0x2000], R13 ;  /* 0x0020000d1c007988 */ /* 0x000fe80008000405 */
[----:B------:R-:W-:Y:S04]  /*1c5d0*/  STS.U16 [R28+UR5+0x2080], R12 ;  /* 0x0020800c1c007988 */ /* 0x000fe80008000405 */
[----:B--2---:R0:W-:Y:S04]  /*1c5e0*/  STL [R1+0x1af0], R5 ;  /* 0x001af00501007387 */ /* 0x0041e80000100800 */
[----:B0-----:R-:W2:Y:S04]  /*1c5f0*/  LDL.LU R5, [R1+0x148] ;  /* 0x0001480001057983 */ /* 0x001ea80000300800 */
        /* <DEDUP_REMOVED lines=11> */
[----:B----4-:R0:W-:Y:S04]  /*1c6b0*/  STS.U16 [R28+UR5+0x2800], R11 ;  /* 0x0028000b1c007988 */ /* 0x0101e80008000405 */
[----:B------:R-:W4:Y:S04]  /*1c6c0*/  LDL.LU R12, [R1+0x110] ;  /* 0x00011000010c7983 */ /* 0x000f280000300800 */
[----:B------:R1:W-:Y:S04]  /*1c6d0*/  STS.U16 [R28+UR5+0x2880], R10 ;  /* 0x0028800a1c007988 */ /* 0x0003e80008000405 */
[----:B0-----:R-:W3:Y:S04]  /*1c6e0*/  LDL.LU R11, [R1+0x10c] ;  /* 0x00010c00010b7983 */ /* 0x001ee80000300800 */
[----:B------:R0:W-:Y:S04]  /*1c6f0*/  STS.U16 [R28+UR5+0x3000], R9 ;  /* 0x003000091c007988 */ /* 0x0001e80008000405 */
[----:B-1----:R-:W3:Y:S04]  /*1c700*/  LDL.LU R10, [R1+0x108] ;  /* 0x00010800010a7983 */ /* 0x002ee80000300800 */
        /* <DEDUP_REMOVED lines=24> */
[----:B0-----:R-:W3:Y:S04]  /*1c890*/  LDL.LU R22, [R1+0xd4] ;  /* 0x0000d40001167983 */ /* 0x001ee80000300800 */
[----:B--2---:R0:W-:Y:S04]  /*1c8a0*/  STS.U16 [R28+UR5+0x6880], R5 ;  /* 0x006880051c007988 */ /* 0x0041e80008000405 */
[----:B0-----:R-:W2:Y:S04]  /*1c8b0*/  LDL.LU R5, [R1+0x1af0] ;  /* 0x001af00001057983 */ /* 0x001ea80000300800 */
[----:B--2---:R0:W-:Y:S04]  /*1c8c0*/  STS.U16 [R28+UR5+0x7000], R5 ;  /* 0x007000051c007988 */ /* 0x0041e80008000405 */
[----:B0-----:R-:W2:Y:S04]  /*1c8d0*/  LDL.LU R5, [R1+0x1aec] ;  /* 0x001aec0001057983 */ /* 0x001ea80000300800 */
[----:B--2---:R0:W-:Y:S04]  /*1c8e0*/  STS.U16 [R28+UR5+0x7080], R5 ;  /* 0x007080051c007988 */ /* 0x0041e80008000405 */
[----:B0-----:R-:W2:Y:S04]  /*1c8f0*/  LDL.LU R5, [R1+0x1ae8] ;  /* 0x001ae80001057983 */ /* 0x001ea80000300800 */
[----:B---3--:R-:W-:Y:S04]  /*1c900*/  STS.U16 [R28+UR5+0x7800], R14 ;  /* 0x0078000e1c007988 */ /* 0x008fe80008000405 */
[----:B------:R0:W-:Y:S04]  /*1c910*/  STS.U16 [R28+UR5+0x7880], R0 ;  /* 0x007880001c007988 */ /* 0x0001e80008000405 */
[----:B0-----:R-:W3:Y:S04]  /*1c920*/  LDL.LU R0, [R1+0xd0] ;  /* 0x0000d00001007983 */ /* 0x001ee80000300800 */
[----:B--2---:R-:W-:Y:S04]  /*1c930*/  STS.U16 [R5+UR5+0x100], R15 ;  /* 0x0001000f05007988 */ /* 0x004fe80008000405 */
[----:B------:R-:W-:Y:S04]  /*1c940*/  STS.U16 [R5+UR5+0x180], R29 ;  /* 0x0001801d05007988 */ /* 0x000fe80008000405 */
[----:B------:R-:W-:Y:S04]  /*1c950*/  STS.U16 [R5+UR5+0x900], R27 ;  /* 0x0009001b05007988 */ /* 0x000fe80008000405 */
[----:B------:R-:W-:Y:S04]  /*1c960*/  STS.U16 [R5+UR5+0x980], R25 ;  /* 0x0009801905007988 */ /* 0x000fe80008000405 */
[----:B------:R-:W-:Y:S04]  /*1c970*/  STS.U16 [R5+UR5+0x1100], R23 ;  /* 0x0011001705007988 */ /* 0x000fe80008000405 */
[----:B------:R-:W-:Y:S04]  /*1c980*/  STS.U16 [R5+UR5+0x1180], R21 ;  /* 0x0011801505007988 */ /* 0x000fe80008000405 */
[----:B------:R-:W-:Y:S04]  /*1c990*/  STS.U16 [R5+UR5+0x1900], R19 ;  /* 0x0019001305007988 */ /* 0x000fe80008000405 */
[----:B------:R-:W-:Y:S04]  /*1c9a0*/  STS.U16 [R5+UR5+0x1980], R17 ;  /* 0x0019801105007988 */ /* 0x000fe80008000405 */
[----:B------:R-:W-:Y:S04]  /*1c9b0*/  STS.U16 [R5+UR5+0x2100], R13 ;  /* 0x0021000d05007988 */ /* 0x000fe80008000405 */
[----:B----4-:R-:W-:Y:S04]  /*1c9c0*/  STS.U16 [R5+UR5+0x2180], R12 ;  /* 0x0021800c05007988 */ /* 0x010fe80008000405 */
        /* <DEDUP_REMOVED lines=8> */
[----:B------:R0:W-:Y:S04]  /*1ca50*/  STS.U16 [R5+UR5+0x4900], R2 ;  /* 0x0049000205007988 */ /* 0x0001e80008000405 */
[----:B0-----:R-:W2:Y:S04]  /*1ca60*/  LDL.LU R2, [R1+0xc4] ;  /* 0x0000c40001027983 */ /* 0x001ea80000300800 */
[----:B--2---:R0:W-:Y:S04]  /*1ca70*/  STL [R1+0x1ae0], R2 ;  /* 0x001ae00201007387 */ /* 0x0041e80000100800 */
[----:B0-----:R-:W2:Y:S04]  /*1ca80*/  LDL.LU R2, [R1+0xc8] ;  /* 0x0000c80001027983 */ /* 0x001ea80000300800 */
[----:B------:R-:W-:Y:S04]  /*1ca90*/  STS.U16 [R5+UR5+0x4980], R3 ;  /* 0x0049800305007988 */ /* 0x000fe80008000405 */
[----:B------:R-:W-:Y:S04]  /*1caa0*/  STS.U16 [R5+UR5+0x5100], R4 ;  /* 0x0051000405007988 */ /* 0x000fe80008000405 */
[----:B------:R-:W-:Y:S04]  /*1cab0*/  STS.U16 [R5+UR5+0x5180], R6 ;  /* 0x0051800605007988 */ /* 0x000fe80008000405 */
[----:B------:R-:W-:Y:S04]  /*1cac0*/  STS.U16 [R5+UR5+0x5900], R7 ;  /* 0x0059000705007988 */ /* 0x000fe80008000405 */
[----:B------:R-:W-:Y:S04]  /*1cad0*/  STS.U16 [R5+UR5+0x5980], R20 ;  /* 0x0059801405007988 */ /* 0x000fe80008000405 */
[----:B--2---:R0:W-:Y:S04]  /*1cae0*/  STL [R1+0x1ae4], R2 ;  /* 0x001ae40201007387 */ /* 0x0041e80000100800 */
[----:B0-----:R-:W2:Y:S04]  /*1caf0*/  LDL.LU R2, [R1+0xcc] ;  /* 0x0000cc0001027983 */ /* 0x001ea80000300800 */
[----:B------:R-:W4:Y:S04]  /*1cb00*/  LDL.LU R3, [R1+0xc0] ;  /* 0x0000c00001037983 */ /* 0x000f280000300800 */
[----:B------:R-:W4:Y:S04]  /*1cb10*/  LDL.LU R4, [R1+0xbc] ;  /* 0x0000bc0001047983 */ /* 0x000f280000300800 */
[----:B------:R-:W4:Y:S04]  /*1cb20*/  LDL.LU R6, [R1+0xb8] ;  /* 0x0000b80001067983 */ /* 0x000f280000300800 */
[----:B------:R-:W4:Y:S04]  /*1cb30*/  LDL.LU R7, [R1+0xb4] ;  /* 0x0000b40001077983 */ /* 0x000f280000300800 */
[----:B------:R0:W-:Y:S04]  /*1cb40*/  STS.U16 [R5+UR5+0x6100], R22 ;  /* 0x0061001605007988 */ /* 0x0001e80008000405 */
[----:B------:R-:W4:Y:S04]  /*1cb50*/  LDL.LU R20, [R1+0xb0] ;  /* 0x0000b00001147983 */ /* 0x000f280000300800 */
[----:B---3--:R1:W-:Y:S04]  /*1cb60*/  STS.U16 [R5+UR5+0x6180], R0 ;  /* 0x0061800005007988 */ /* 0x0083e80008000405 */
[----:B0-----:R-:W3:Y:S04]  /*1cb70*/  LDL.LU R22, [R1+0xac] ;  /* 0x0000ac0001167983 */ /* 0x001ee80000300800 */
[----:B-1----:R-:W3:Y:S04]  /*1cb80*/  LDL.LU R0, [R1+0xa8] ;  /* 0x0000a80001007983 */ /* 0x002ee80000300800 */
        /* <DEDUP_REMOVED lines=19> */
[----:B--2---:R0:W-:Y:S04]  /*1ccc0*/  STS.U16 [R5+UR5+0x6900], R2 ;  /* 0x0069000205007988 */ /* 0x0041e80008000405 */
[----:B0-----:R-:W2:Y:S01]  /*1ccd0*/  LDL.LU R2, [R1+0x1ae4] ;  /* 0x001ae40001027983 */ /* 0x001ea20000300800 */
[----:B------:R-:W0:Y:S03]  /*1cce0*/  S2R R26, SR_TID.X ;  /* 0x00000000001a7919 */ /* 0x000e260000002100 */
[----:B--2---:R1:W-:Y:S04]  /*1ccf0*/  STS.U16 [R5+UR5+0x6980], R2 ;  /* 0x0069800205007988 */ /* 0x0043e80008000405 */
[----:B-1----:R-:W2:Y:S01]  /*1cd00*/  LDL.LU R2, [R1+0x1ae0] ;  /* 0x001ae00001027983 */ /* 0x002ea20000300800 */
[----:B0-----:R-:W-:-:S05]  /*1cd10*/  LOP3.LUT R26, R26, 0x3f, RZ, 0xc0, !PT ;  /* 0x0000003f1a1a7812 */ /* 0x001fca00078ec0ff */
[----:B------:R-:W-:-:S05]  /*1cd20*/  IMAD.SHL.U32 R26, R26, 0x2, RZ ;  /* 0x000000021a1a7824 */ /* 0x000fca00078e00ff */
[----:B------:R-:W-:Y:S01]  /*1cd30*/  LOP3.LUT R26, R26, 0x20, RZ, 0x3c, !PT ;  /* 0x000000201a1a7812 */ /* 0x000fe200078e3cff */
[----:B--2---:R0:W-:Y:S04]  /*1cd40*/  STS.U16 [R5+UR5+0x7100], R2 ;  /* 0x0071000205007988 */ /* 0x0041e80008000405 */
[----:B----4-:R1:W-:Y:S04]  /*1cd50*/  STS.U16 [R5+UR5+0x7180], R3 ;  /* 0x0071800305007988 */ /* 0x0103e80008000405 */
[----:B------:R2:W-:Y:S04]  /*1cd60*/  STS.U16 [R5+UR5+0x7900], R4 ;  /* 0x0079000405007988 */ /* 0x0005e80008000405 */
[----:B0-----:R-:W4:Y:S04]  /*1cd70*/  LDL.LU R2, [R1+0x1adc] ;  /* 0x001adc0001027983 */ /* 0x001f280000300800 */
[----:B-1----:R-:W4:Y:S04]  /*1cd80*/  LDL.LU R3, [R1+0x1ad8] ;  /* 0x001ad80001037983 */ /* 0x002f280000300800 */
[----:B--2---:R-:W2:Y:S04]  /*1cd90*/  LDL.LU R4, [R1+0x1ad4] ;  /* 0x001ad40001047983 */ /* 0x004ea80000300800 */
[----:B------:R0:W-:Y:S04]  /*1cda0*/  STS.U16 [R5+UR5+0x7980], R6 ;  /* 0x0079800605007988 */ /* 0x0001e80008000405 */
[----:B------:R1:W-:Y:S04]  /*1cdb0*/  STS.U16 [R26+UR5+0x200], R7 ;  /* 0x000200071a007988 */ /* 0x0003e80008000405 */
[----:B------:R1:W-:Y:S04]  /*1cdc0*/  STS.U16 [R26+UR5+0x280], R20 ;  /* 0x000280141a007988 */ /* 0x0003e80008000405 */
[----:B0-----:R-:W2:Y:S04]  /*1cdd0*/  LDL.LU R5, [R1+0x1ad0] ;  /* 0x001ad00001057983 */ /* 0x001ea80000300800 */
[----:B------:R-:W2:Y:S04]  /*1cde0*/  LDL.LU R6, [R1+0x1acc] ;  /* 0x001acc0001067983 */ /* 0x000ea80000300800 */
[----:B-1----:R-:W2:Y:S04]  /*1cdf0*/  LDL.LU R7, [R1+0x1ac8] ;  /* 0x001ac80001077983 */ /* 0x002ea80000300800 */
[----:B---3--:R0:W-:Y:S04]  /*1ce00*/  STS.U16 [R26+UR5+0xa00], R22 ;  /* 0x000a00161a007988 */ /* 0x0081e80008000405 */
[----:B------:R-:W3:Y:S04]  /*1ce10*/  LDL.LU R20, [R1+0x1ac4] ;  /* 0x001ac40001147983 */ /* 0x000ee80000300800 */
[----:B------:R1:W-:Y:S04]  /*1ce20*/  STS.U16 [R26+UR5+0xa80], R0 ;  /* 0x000a80001a007988 */ /* 0x0003e80008000405 */
[----:B0-----:R-:W2:Y:S04]  /*1ce30*/  LDL.LU R22, [R1+0x1ac0] ;  /* 0x001ac00001167983 */ /* 0x001ea80000300800 */
[----:B------:R-:W-:Y:S04]  /*1ce40*/  STS.U16 [R26+UR5+0x1200], R28 ;  /* 0x0012001c1a007988 */ /* 0x000fe80008000405 */
[----:B-1----:R-:W2:Y:S04]  /*1ce50*/  LDL.LU R0, [R1+0x1abc] ;  /* 0x001abc0001007983 */ /* 0x002ea80000300800 */
[----:B------:R0:W-:Y:S04]  /*1ce60*/  STS.U16 [R26+UR5+0x1280], R14 ;  /* 0x0012800e1a007988 */ /* 0x0001e80008000405 */
[----:B0-----:R-:W2:Y:S04]  /*1ce70*/  LDL.LU R14, [R1+0x54] ;  /* 0x00005400010e7983 */ /* 0x001ea80000300800 */
        /* <DEDUP_REMOVED lines=10> */
[----:B--2---:R0:W-:Y:S04]  /*1cf20*/  STL [R1+0x1ab4], R14 ;  /* 0x001ab40e01007387 */ /* 0x0041e80000100800 */
        /* <DEDUP_REMOVED lines=8> */
[----:B------:R0:W-:Y:S02]  /*1cfb0*/  STS.U16 [R26+UR5+0x5a80], R0 ;  /* 0x005a80001a007988 */ /* 0x0001e40008000405 */
[----:B0-----:R-:W0:Y:S02]  /*1cfc0*/  S2R R0, SR_TID.X ;  /* 0x0000000000007919 */ /* 0x001e240000002100 */
[----:B0-----:R-:W-:Y:S01]  /*1cfd0*/  LOP3.LUT R0, R0, 0x3f, RZ, 0xc0, !PT ;  /* 0x0000003f00007812 */ /* 0x001fe200078ec0ff */
[----:B--2---:R0:W-:Y:S04]  /*1cfe0*/  STL [R1+0x1ab8], R14 ;  /* 0x001ab80e01007387 */ /* 0x0041e80000100800 */
[----:B------:R-:W2:Y:S04]  /*1cff0*/  LDL.LU R15, [R1+0x50] ;  /* 0x00005000010f7983 */ /* 0x000ea80000300800 */
[----:B------:R-:W2:Y:S01]  /*1d000*/  LDL.LU R29, [R1+0x4c] ;  /* 0x00004c00011d7983 */ /* 0x000ea20000300800 */
[----:B0-----:R-:W-:-:S03]  /*1d010*/  IMAD.SHL.U32 R14, R0, 0x2, RZ ;  /* 0x00000002000e7824 */ /* 0x001fc600078e00ff */
[----:B------:R-:W2:Y:S04]  /*1d020*/  LDL.LU R27, [R1+0x48] ;  /* 0x00004800011b7983 */ /* 0x000ea80000300800 */
[----:B------:R-:W2:Y:S01]  /*1d030*/  LDL.LU R25, [R1+0x44] ;  /* 0x0000440001197983 */ /* 0x000ea20000300800 */
[----:B------:R-:W-:-:S03]  /*1d040*/  LOP3.LUT R14, R14, 0x20, RZ, 0x3c, !PT ;  /* 0x000000200e0e7812 */ /* 0x000fc600078e3cff */
        /* <DEDUP_REMOVED lines=9> */
[----:B------:R-:W-:Y:S04]  /*1d0e0*/  STS.U16 [R14+UR5+0x6200], R22 ;  /* 0x006200160e007988 */ /* 0x000fe80008000405 */
[----:B------:R-:W2:Y:S04]  /*1d0f0*/  LDL.LU R8, [R1+0x1c] ;  /* 0x00001c0001087983 */ /* 0x000ea80000300800 */
[----:B---3--:R-:W-:Y:S04]  /*1d100*/  STS.U16 [R14+UR5+0x6280], R20 ;  /* 0x006280140e007988 */ /* 0x008fe80008000405 */
[----:B------:R-:W3:Y:S04]  /*1d110*/  LDL.LU R16, [R1+0x18] ;  /* 0x0000180001107983 */ /* 0x000ee80000300800 */
[----:B------:R-:W-:Y:S04]  /*1d120*/  STS.U16 [R14+UR5+0x6a00], R7 ;  /* 0x006a00070e007988 */ /* 0x000fe80008000405 */
[----:B------:R-:W2:Y:S04]  /*1d130*/  LDL.LU R18, [R1+0x14] ;  /* 0x0000140001127983 */ /* 0x000ea80000300800 */
[----:B------:R-:W-:Y:S04]  /*1d140*/  STS.U16 [R14+UR5+0x6a80], R6 ;  /* 0x006a80060e007988 */ /* 0x000fe80008000405 */
[----:B------:R-:W2:Y:S04]  /*1d150*/  LDL.LU R24, [R1+0x10] ;  /* 0x0000100001187983 */ /* 0x000ea80000300800 */
[----:B------:R-:W-:Y:S04]  /*1d160*/  STS.U16 [R14+UR5+0x7200], R5 ;  /* 0x007200050e007988 */ /* 0x000fe80008000405 */
[----:B------:R-:W2:Y:S04]  /*1d170*/  LDL.LU R26, [R1+0xc] ;  /* 0x00000c00011a7983 */ /* 0x000ea80000300800 */
[----:B------:R-:W-:Y:S04]  /*1d180*/  STS.U16 [R14+UR5+0x7280], R4 ;  /* 0x007280040e007988 */ /* 0x000fe80008000405 */
[----:B------:R-:W-:Y:S04]  /*1d190*/  STL [R1+0x1918], R22 ;  /* 0x0019181601007387 */ /* 0x000fe80000100800 */
[----:B----4-:R0:W-:Y:S04]  /*1d1a0*/  STS.U16 [R14+UR5+0x7a00], R3 ;  /* 0x007a00030e007988 */ /* 0x0101e80008000405 */
[----:B------:R1:W-:Y:S04]  /*1d1b0*/  STS.U16 [R14+UR5+0x7a80], R2 ;  /* 0x007a80020e007988 */ /* 0x0003e80008000405 */
[----:B0-----:R-:W4:Y:S04]  /*1d1c0*/  LDL.LU R3, [R1+0x4] ;  /* 0x0000040001037983 */ /* 0x001f280000300800 */
[----:B-1----:R-:W2:Y:S01]  /*1d1d0*/  LDL.LU R14, [R1+0x1ab8] ;  /* 0x001ab800010e7983 */ /* 0x002ea20000300800 */
[----:B------:R-:W0:Y:S03]  /*1d1e0*/  S2R R0, SR_TID.X ;  /* 0x0000000000007919 */ /* 0x000e260000002100 */
[----:B------:R-:W3:Y:S01]  /*1d1f0*/  LDL.LU R2, [R1+0x8] ;  /* 0x0000080001027983 */ /* 0x000ee20000300800 */
[----:B0-----:R-:W-:-:S05]  /*1d200*/  LOP3.LUT R0, R0, 0x3f, RZ, 0xc0, !PT ;  /* 0x0000003f00007812 */ /* 0x001fca00078ec0ff */
[----:B------:R-:W-:-:S05]  /*1d210*/  IMAD.SHL.U32 R28, R0, 0x2, RZ ;  /* 0x00000002001c7824 */ /* 0x000fca00078e00ff */
[----:B------:R-:W-:-:S05]  /*1d220*/  LOP3.LUT R28, R28, 0x30, RZ, 0x3c, !PT ;  /* 0x000000301c1c7812 */ /* 0x000fca00078e3cff */
[----:B--2---:R0:W-:Y:S04]  /*1d230*/  STS.U16 [R28+UR5+0x300], R14 ;  /* 0x0003000e1c007988 */ /* 0x0041e80008000405 */
[----:B0-----:R-:W2:Y:S04]  /*1d240*/  LDL.LU R14, [R1+0x1ab4] ;  /* 0x001ab400010e7983 */ /* 0x001ea80000300800 */
[----:B--2---:R0:W-:Y:S04]  /*1d250*/  STS.U16 [R28+UR5+0x380], R14 ;  /* 0x0003800e1c007988 */ /* 0x0041e80008000405 */
[----:B------:R1:W-:Y:S04]  /*1d260*/  STS.U16 [R28+UR5+0xb00], R15 ;  /* 0x000b000f1c007988 */ /* 0x0003e80008000405 */
[----:B------:R2:W-:Y:S04]  /*1d270*/  STS.U16 [R28+UR5+0xb80], R29 ;  /* 0x000b801d1c007988 */ /* 0x0005e80008000405 */
[----:B------:R0:W-:Y:S04]  /*1d280*/  STS.U16 [R28+UR5+0x1300], R27 ;  /* 0x0013001b1c007988 */ /* 0x0001e80008000405 */
[----:B------:R0:W-:Y:S04]  /*1d290*/  STS.U16 [R28+UR5+0x1380], R25 ;  /* 0x001380191c007988 */ /* 0x0001e80008000405 */
[----:B------:R1:W-:Y:S04]  /*1d2a0*/  STS.U16 [R28+UR5+0x1b00], R23 ;  /* 0x001b00171c007988 */ /* 0x0003e80008000405 */
[----:B------:R2:W-:Y:S04]  /*1d2b0*/  STS.U16 [R28+UR5+0x1b80], R21 ;  /* 0x001b80151c007988 */ /* 0x0005e80008000405 */
[----:B0-----:R-:W4:Y:S04]  /*1d2c0*/  LDL.LU R14, [R1+0x1ab0] ;  /* 0x001ab000010e7983 */ /* 0x001f280000300800 */
[----:B-1----:R-:W4:Y:S04]  /*1d2d0*/  LDL.LU R15, [R1+0x1aac] ;  /* 0x001aac00010f7983 */ /* 0x002f280000300800 */
[----:B--2---:R-:W2:Y:S04]  /*1d2e0*/  LDL.LU R29, [R1+0x1aa8] ;  /* 0x001aa800011d7983 */ /* 0x004ea80000300800 */
[----:B------:R-:W2:Y:S04]  /*1d2f0*/  LDL.LU R27, [R1+0x1aa4] ;  /* 0x001aa400011b7983 */ /* 0x000ea80000300800 */
[----:B------:R-:W2:Y:S04]  /*1d300*/  LDL.LU R25, [R1+0x1aa0] ;  /* 0x001aa00001197983 */ /* 0x000ea80000300800 */
[----:B------:R-:W2:Y:S04]  /*1d310*/  LDL.LU R23, [R1+0x1a9c] ;  /* 0x001a9c0001177983 */ /* 0x000ea80000300800 */
[----:B------:R0:W-:Y:S04]  /*1d320*/  STS.U16 [R28+UR5+0x2300], R19 ;  /* 0x002300131c007988 */ /* 0x0001e80008000405 */
[----:B------:R-:W2:Y:S04]  /*1d330*/  LDL.LU R21, [R1+0x1a98] ;  /* 0x001a980001157983 */ /* 0x000ea80000300800 */
[----:B------:R1:W-:Y:S04]  /*1d340*/  STS.U16 [R28+UR5+0x2380], R17 ;  /* 0x002380111c007988 */ /* 0x0003e80008000405 */
[----:B------:R0:W-:Y:S04]  /*1d350*/  STS.U16 [R28+UR5+0x2b00], R13 ;  /* 0x002b000d1c007988 */ /* 0x0001e80008000405 */
[----:B------:R0:W-:Y:S04]  /*1d360*/  STS.U16 [R28+UR5+0x2b80], R12 ;  /* 0x002b800c1c007988 */ /* 0x0001e80008000405 */
[----:B------:R1:W-:Y:S04]  /*1d370*/  STS.U16 [R28+UR5+0x3300], R11 ;  /* 0x0033000b1c007988 */ /* 0x0003e80008000405 */
[----:B------:R3:W-:Y:S04]  /*1d380*/  STS.U16 [R28+UR5+0x3380], R10 ;  /* 0x0033800a1c007988 */ /* 0x0007e80008000405 */
[----:B0-----:R-:W2:Y:S04]  /*1d390*/  LDL.LU R19, [R1+0x1a94] ;  /* 0x001a940001137983 */ /* 0x001ea80000300800 */
[----:B-1----:R-:W2:Y:S04]  /*1d3a0*/  LDL.LU R17, [R1+0x1a90] ;  /* 0x001a900001117983 */ /* 0x002ea80000300800 */
[----:B------:R-:W2:Y:S04]  /*1d3b0*/  LDL.LU R13, [R1+0x1a8c] ;  /* 0x001a8c00010d7983 */ /* 0x000ea80000300800 */
[----:B------:R0:W-:Y:S04]  /*1d3c0*/  STS.U16 [R28+UR5+0x3b00], R9 ;  /* 0x003b00091c007988 */ /* 0x0001e80008000405 */
[----:B------:R-:W2:Y:S04]  /*1d3d0*/  LDL.LU R12, [R1+0x1a88] ;  /* 0x001a8800010c7983 */ /* 0x000ea80000300800 */
[----:B------:R-:W2:Y:S04]  /*1d3e0*/  LDL.LU R11, [R1+0x1a84] ;  /* 0x001a8400010b7983 */ /* 0x000ea80000300800 */
[----:B---3--:R-:W3:Y:S04]  /*1d3f0*/  LDL.LU R10, [R1+0x1a80] ;  /* 0x001a8000010a7983 */ /* 0x008ee80000300800 */
[----:B------:R1:W-:Y:S04]  /*1d400*/  STS.U16 [R28+UR5+0x3b80], R8 ;  /* 0x003b80081c007988 */ /* 0x0003e80008000405 */
[----:B------:R0:W-:Y:S04]  /*1d410*/  STS.U16 [R28+UR5+0x4300], R16 ;  /* 0x004300101c007988 */ /* 0x0001e80008000405 */
[----:B------:R1:W-:Y:S04]  /*1d420*/  STS.U16 [R28+UR5+0x4380], R18 ;  /* 0x004380121c007988 */ /* 0x0003e80008000405 */
[----:B------:R1:W-:Y:S04]  /*1d430*/  STS.U16 [R28+UR5+0x4b00], R24 ;  /* 0x004b00181c007988 */ /* 0x0003e80008000405 */
[----:B0-----:R-:W2:Y:S04]  /*1d440*/  LDL.LU R9, [R1+0x1a7c] ;  /* 0x001a7c0001097983 */ /* 0x001ea80000300800 */
[----:B------:R0:W-:Y:S04]  /*1d450*/  STS.U16 [R28+UR5+0x4b80], R26 ;  /* 0x004b801a1c007988 */ /* 0x0001e80008000405 */
[----:B-1----:R-:W2:Y:S04]  /*1d460*/  LDL.LU R8, [R1+0x1a78] ;  /* 0x001a780001087983 */ /* 0x002ea80000300800 */
[----:B------:R-:W2:Y:S04]  /*1d470*/  LDL.LU R16, [R1+0x1a74] ;  /* 0x001a740001107983 */ /* 0x000ea80000300800 */
[----:B------:R1:W-:Y:S04]  /*1d480*/  STS.U16 [R28+UR5+0x5300], R2 ;  /* 0x005300021c007988 */ /* 0x0003e80008000405 */
[----:B------:R-:W2:Y:S04]  /*1d490*/  LDL.LU R18, [R1+0x1a70] ;  /* 0x001a700001127983 */ /* 0x000ea80000300800 */
[----:B------:R-:W2:Y:S04]  /*1d4a0*/  LDL.LU R24, [R1+0x1a6c] ;  /* 0x001a6c0001187983 */ /* 0x000ea80000300800 */
[----:B----4-:R4:W-:Y:S04]  /*1d4b0*/  STS.U16 [R28+UR5+0x5380], R3 ;  /* 0x005380031c007988 */ /* 0x0109e80008000405 */
[----:B0-----:R-:W2:Y:S04]  /*1d4c0*/  LDL.LU R26, [R1+0x1a68] ;  /* 0x001a6800011a7983 */ /* 0x001ea80000300800 */
[----:B-1----:R-:W2:Y:S04]  /*1d4d0*/  LDL R2, [R1+0xabc] ;  /* 0x000abc0001027983 */ /* 0x002ea80000100800 */
[----:B----4-:R-:W2:Y:S01]  /*1d4e0*/  LDL R3, [R1+0xab8] ;  /* 0x000ab80001037983 */ /* 0x010ea20000100800 */
[----:B------:R-:W-:-:S06]  /*1d4f0*/  PRMT R15, RZ, 0x7610, R15 ;  /* 0x00007610ff0f7816 */ /* 0x000fcc000000000f */
[----:B--2---:R-:W2:Y:S04]  /*1d500*/  @!P1 LDG.E.U16 R15, desc[UR8][R2.64] ;  /* 0x00000008020f9981 */ /* 0x004ea8000c1e1500 */
[----:B------:R-:W-:Y:S01]  /*1d510*/  STS.U16 [R28+UR5+0x5b00], R26 ;  /* 0x005b001a1c007988 */ /* 0x000fe20008000405 */
[----:B------:R-:W-:-:S03]  /*1d520*/  IMAD.SHL.U32 R0, R0, 0x2, RZ ;  /* 0x0000000200007824 */ /* 0x000fc600078e00ff */
[----:B------:R-:W-:Y:S04]  /*1d530*/  STS.U16 [R28+UR5+0x5b80], R24 ;  /* 0x005b80181c007988 */ /* 0x000fe80008000405 */
[----:B------:R-:W-:Y:S04]  /*1d540*/  STS.U16 [R28+UR5+0x6300], R18 ;  /* 0x006300121c007988 */ /* 0x000fe80008000405 */
[----:B------:R-:W-:Y:S04]  /*1d550*/  STS.U16 [R28+UR5+0x6380], R16 ;  /* 0x006380101c007988 */ /* 0x000fe80008000405 */
[----:B------:R-:W-:Y:S04]  /*1d560*/  STS.U16 [R28+UR5+0x6b00], R8 ;  /* 0x006b00081c007988 */ /* 0x000fe80008000405 */
[----:B------:R-:W-:Y:S01]  /*1d570*/  STS.U16 [R28+UR5+0x6b80], R9 ;  /* 0x006b80091c007988 */ /* 0x000fe20008000405 */
[----:B------:R-:W-:-:S03]  /*1d580*/  LOP3.LUT R0, R0, 0x40, RZ, 0x3c, !PT ;  /* 0x0000004000007812 */ /* 0x000fc600078e3cff */
[----:B---3--:R-:W-:Y:S04]  /*1d590*/  STS.U16 [R28+UR5+0x7300], R10 ;  /* 0x0073000a1c007988 */ /* 0x008fe80008000405 */
[----:B------:R-:W-:Y:S04]  /*1d5a0*/  STS.U16 [R28+UR5+0x7380], R11 ;  /* 0x0073800b1c007988 */ /* 0x000fe80008000405 */
[----:B------:R-:W-:Y:S04]  /*1d5b0*/  STS.U16 [R28+UR5+0x7b00], R12 ;  /* 0x007b000c1c007988 */ /* 0x000fe80008000405 */
[----:B------:R0:W-:Y:S04]  /*1d5c0*/  STS.U16 [R28+UR5+0x7b80], R13 ;  /* 0x007b800d1c007988 */ /* 0x0001e80008000405 */
[----:B------:R-:W-:Y:S04]  /*1d5d0*/  STS.U16 [R0+UR5+0x400], R17 ;  /* 0x0004001100007988 */ /* 0x000fe80008000405 */
[----:B------:R-:W-:Y:S04]  /*1d5e0*/  STS.U16 [R0+UR5+0x480], R19 ;  /* 0x0004801300007988 */ /* 0x000fe80008000405 */
[----:B------:R-:W-:Y:S04]  /*1d5f0*/  STS.U16 [R0+UR5+0xc00], R21 ;  /* 0x000c001500007988 */ /* 0x000fe80008000405 */
[----:B------:R-:W-:Y:S04]  /*1d600*/  STS.U16 [R0+UR5+0xc80], R23 ;  /* 0x000c801700007988 */ /* 0x000fe80008000405 */
[----:B------:R-:W-:Y:S04]  /*1d610*/  STS.U16 [R0+UR5+0x1400], R25 ;  /* 0x0014001900007988 */ /* 0x000fe80008000405 */
[----:B------:R-:W-:Y:S04]  /*1d620*/  STS.U16 [R0+UR5+0x1480], R27 ;  /* 0x0014801b00007988 */ /* 0x000fe80008000405 */
[----:B------:R1:W-:Y:S04]  /*1d630*/  STS.U16 [R0+UR5+0x1c00], R29 ;  /* 0x001c001d00007988 */ /* 0x0003e80008000405 */
[----:B0-----:R-:W3:Y:S04]  /*1d640*/  LDL.LU R28, [R1+0x310] ;  /* 0x00031000011c7983 */ /* 0x001ee80000300800 */
[----:B-1----:R-:W4:Y:S04]  /*1d650*/  LDL.LU R0, [R1+0x1a64] ;  /* 0x001a640001007983 */ /* 0x002f280000300800 */
        /* <DEDUP_REMOVED lines=485> */
[----:B------:R0:W3:Y:S04]  /*1f4b0*/  @!P2 LDG.E.U16 R15, desc[UR8][R2.64] ;  /* 0x00000008020fa981 */ /* 0x0000e8000c1e1500 */
[----:B------:R-:W0:Y:S04]  /*1f4c0*/  LDL R2, [R1+0x718] ;  /* 0x0007180001027983 */ /* 0x000e280000100800 */
[----:B------:R-:W0:Y:S01]  /*1f4d0*/  LDL R3, [R1+0x71c] ;  /* 0x00071c0001037983 */ /* 0x000e220000100800 */
[----:B--2---:R-:W-:Y:S02]  /*1f4e0*/  PRMT R0, RZ, 0x7610, R0 ;  /* 0x00007610ff007816 */ /* 0x004fe40000000000 */
[----:B0-----:R-:W-:-:S04]  /*1f4f0*/  @!P1 LOP3.LUT R3, R3, R2, RZ, 0x3c, !PT ;  /* 0x0000000203039212 */ /* 0x001fc800078e3cff */
[----:B------:R-:W-:-:S04]  /*1f500*/  @!P1 LOP3.LUT R2, R3, R2, RZ, 0x3c, !PT ;  /* 0x0000000203029212 */ /* 0x000fc800078e3cff */
[----:B------:R-:W-:-:S05]  /*1f510*/  @!P1 LOP3.LUT R3, R3, R2, RZ, 0x3c, !PT ;  /* 0x0000000203039212 */ /* 0x000fca00078e3cff */
[----:B------:R-:W2:Y:S04]  /*1f520*/  @!P1 LDG.E.U16 R0, desc[UR8][R2.64] ;  /* 0x0000000802009981 */ /* 0x000ea8000c1e1500 */
[----:B---3--:R0:W-:Y:S04]  /*1f530*/  STL [R1+0xa0], R15 ;  /* 0x0000a00f01007387 */ /* 0x0081e80000100800 */
[----:B0-----:R-:W3:Y:S04]  /*1f540*/  LDL R15, [R1+0x6b4] ;  /* 0x0006b400010f7983 */ /* 0x001ee80000100800 */
        /* <DEDUP_REMOVED lines=35> */
[----:B------:R-:W2:Y:S01]  /*1f780*/  @!P1 LDG.E.U16 R0, desc[UR8][R2.64] ;  /* 0x0000000802009981 */ /* 0x000ea2000c1e1500 */
[----:B------:R-:W-:-:S03]  /*1f790*/  PRMT R12, RZ, 0x7610, R12 ;  /* 0x00007610ff0c7816 */ /* 0x000fc6000000000c */
[----:B--2---:R0:W-:Y:S04]  /*1f7a0*/  STL [R1+0x8c], R0 ;  /* 0x00008c0001007387 */ /* 0x0041e80000100800 */
[----:B0-----:R-:W2:Y:S04]  /*1f7b0*/  LDL.LU R0, [R1+0x1978] ;  /* 0x0019780001007983 */ /* 0x001ea80000300800 */
[----:B------:R-:W4:Y:S01]  /*1f7c0*/  LDL R3, [R1+0x6b0] ;  /* 0x0006b00001037983 */ /* 0x000f220000100800 */
[----:B------:R-:W-:Y:S01]  /*1f7d0*/  @!P2 IMAD.MOV.U32 R2, RZ, RZ, R15 ;  /* 0x000000ffff02a224 */ /* 0x000fe200078e000f */
[----:B---3--:R-:W-:-:S02]  /*1f7e0*/  PRMT R14, RZ, 0x7610, R14 ;  /* 0x00007610ff0e7816 */ /* 0x008fc4000000000e */
[----:B------:R-:W3:Y:S04]  /*1f7f0*/  LDL R15, [R1+0x640] ;  /* 0x00064000010f7983 */ /* 0x000ee80000100800 */
[----:B----4-:R0:W4:Y:S04]  /*1f800*/  @!P2 LDG.E.U16 R12, desc[UR8][R2.64] ;  /* 0x00000008020ca981 */ /* 0x010128000c1e1500 */
[----:B------:R-:W0:Y:S04]  /*1f810*/  LDL R2, [R1+0x6a8] ;  /* 0x0006a80001027983 */ /* 0x000e280000100800 */
[----:B------:R-:W0:Y:S02]  /*1f820*/  LDL R3, [R1+0x6ac] ;  /* 0x0006ac0001037983 */ /* 0x000e240000100800 */
[----:B0-----:R-:W-:-:S04]  /*1f830*/  @!P1 LOP3.LUT R3, R3, R2, RZ, 0x3c, !PT ;  /* 0x0000000203039212 */ /* 0x001fc800078e3cff */
[----:B------:R-:W-:-:S04]  /*1f840*/  @!P1 LOP3.LUT R2, R3, R2, RZ, 0x3c, !PT ;  /* 0x0000000203029212 */ /* 0x000fc800078e3cff */
[----:B------:R-:W-:-:S05]  /*1f850*/  @!P1 LOP3.LUT R3, R3, R2, RZ, 0x3c, !PT ;  /* 0x0000000203039212 */ /* 0x000fca00078e3cff */
[----:B------:R-:W2:Y:S04]  /*1f860*/  @!P1 LDG.E.U16 R14, desc[UR8][R2.64] ;  /* 0x00000008020e9981 */ /* 0x000ea8000c1e1500 */
[----:B----4-:R0:W-:Y:S04]  /*1f870*/  STL [R1+0x88], R12 ;  /* 0x0000880c01007387 */ /* 0x0101e80000100800 */
[----:B0-----:R-:W4:Y:S04]  /*1f880*/  LDL R12, [R1+0x644] ;  /* 0x00064400010c7983 */ /* 0x001f280000100800 */
        /* <DEDUP_REMOVED lines=34> */
[----:B------:R-:W-:Y:S02]  /*1fab0*/  @!P1 LOP3.LUT R3, R3, R2, RZ, 0x3c, !PT ;  /* 0x0000000203039212 */ /* 0x000fe400078e3cff */
[----:B------:R-:W-:-:S03]  /*1fac0*/  PRMT R0, RZ, 0x7610, R0 ;  /* 0x00007610ff007816 */ /* 0x000fc60000000000 */
[----:B------:R4:W2:Y:S02]  /*1fad0*/  @!P1 LDG.E.U16 R14, desc[UR8][R2.64] ;  /* 0x00000008020e9981 */ /* 0x0008a4000c1e1500 */
[----:B----4-:R-:W-:Y:S02]  /*1fae0*/  @!P2 IMAD.MOV.U32 R2, RZ, RZ, R12 ;  /* 0x000000ffff02a224 */ /* 0x010fe400078e000c */
[----:B---3--:R-:W-:-:S05]  /*1faf0*/  @!P2 IMAD.MOV.U32 R3, RZ, RZ, R15 ;  /* 0x000000ffff03a224 */ /* 0x008fca00078e000f */
[----:B------:R-:W3:Y:S04]  /*1fb00*/  @!P2 LDG.E.U16 R0, desc[UR8][R2.64] ;  /* 0x000000080200a981 */ /* 0x000ee8000c1e1500 */
[----:B--2---:R0:W-:Y:S04]  /*1fb10*/  STL [R1+0x74], R14 ;  /* 0x0000740e01007387 */ /* 0x0041e80000100800 */
[----:B0-----:R-:W2:Y:S04]  /*1fb20*/  LDL.LU R14, [R1+0x1964] ;  /* 0x00196400010e7983 */ /* 0x001ea80000300800 */
[----:B------:R-:W4:Y:S04]  /*1fb30*/  LDL R15, [R1+0x610] ;  /* 0x00061000010f7983 */ /* 0x000f280000100800 */
[----:B------:R-:W4:Y:S04]  /*1fb40*/  LDL R12, [R1+0x614] ;  /* 0x00061400010c7983 */ /* 0x000f280000100800 */
[----:B---3--:R0:W-:Y:S04]  /*1fb50*/  STL [R1+0x70], R0 ;  /* 0x0000700001007387 */ /* 0x0081e80000100800 */
[----:B0-----:R-:W3:Y:S04]  /*1fb60*/  LDL.LU R0, [R1+0x1960] ;  /* 0x0019600001007983 */ /* 0x001ee80000300800 */
        /* <DEDUP_REMOVED lines=37> */
[----:B------:R-:W2:Y:S02]  /*1fdc0*/  LDL R3, [R1+0x61c] ;  /* 0x00061c0001037983 */ /* 0x000ea40000100800 */
[----:B--2---:R-:W-:-:S02]  /*1fdd0*/  @!P1 LOP3.LUT R3, R3, R2, RZ, 0x3c, !PT ;  /* 0x0000000203039212 */ /* 0x004fc400078e3cff */
[----:B---3--:R-:W-:Y:S02]  /*1fde0*/  PRMT R0, RZ, 0x7610, R0 ;  /* 0x00007610ff007816 */ /* 0x008fe40000000000 */
[----:B------:R-:W-:-:S04]  /*1fdf0*/  @!P1 LOP3.LUT R2, R3, R2, RZ, 0x3c, !PT ;  /* 0x0000000203029212 */ /* 0x000fc800078e3cff */
[----:B------:R-:W-:-:S05]  /*1fe00*/  @!P1 LOP3.LUT R3, R3, R2, RZ, 0x3c, !PT ;  /* 0x0000000203039212 */ /* 0x000fca00078e3cff */
[----:B------:R4:W2:Y:S01]  /*1fe10*/  @!P1 LDG.E.U16 R0, desc[UR8][R2.64] ;  /* 0x0000000802009981 */ /* 0x0008a2000c1e1500 */
[----:B------:R-:W-:Y:S01]  /*1fe20*/  PRMT R11, RZ, 0x7610, R11 ;  /* 0x00007610ff0b7816 */ /* 0x000fe2000000000b */
[----:B----4-:R-:W-:Y:S02]  /*1fe30*/  @!P2 IMAD.MOV.U32 R2, RZ, RZ, R12 ;  /* 0x000000ffff02a224 */ /* 0x010fe400078e000c */
[----:B------:R-:W-:-:S05]  /*1fe40*/  @!P2 IMAD.MOV.U32 R3, RZ, RZ, R15 ;  /* 0x000000ffff03a224 */ /* 0x000fca00078e000f */
[----:B------:R0:W3:Y:S04]  /*1fe50*/  @!P2 LDG.E.U16 R11, desc[UR8][R2.64] ;  /* 0x00000008020ba981 */ /* 0x0000e8000c1e1500 */
[----:B--2---:R1:W-:Y:S04]  /*1fe60*/  STL [R1+0x5c], R0 ;  /* 0x00005c0001007387 */ /* 0x0043e80000100800 */
[----:B-1----:R-:W2:Y:S04]  /*1fe70*/  LDL.LU R0, [R1+0x194c] ;  /* 0x00194c0001007983 */ /* 0x002ea80000300800 */
[----:B------:R-:W0:Y:S04]  /*1fe80*/  LDL R2, [R1+0x5c8] ;  /* 0x0005c80001027983 */ /* 0x000e280000100800 */
[----:B------:R-:W0:Y:S04]  /*1fe90*/  LDL R3, [R1+0x5cc] ;  /* 0x0005cc0001037983 */ /* 0x000e280000100800 */
[----:B------:R-:W4:Y:S04]  /*1fea0*/  LDL R15, [R1+0x5ac] ;  /* 0x0005ac00010f7983 */ /* 0x000f280000100800 */
[----:B------:R-:W3:Y:S01]  /*1feb0*/  LDL R12, [R1+0x5a0] ;  /* 0x0005a000010c7983 */ /* 0x000ee20000100800 */
[----:B0-----:R-:W-:-:S02]  /*1fec0*/  @!P1 LOP3.LUT R3, R3, R2, RZ, 0x3c, !PT ;  /* 0x0000000203039212 */ /* 0x001fc400078e3cff */
[----:B--2---:R-:W-:Y:S02]  /*1fed0*/  PRMT R0, RZ, 0x7610, R0 ;  /* 0x00007610ff007816 */ /* 0x004fe40000000000 */
[----:B------:R-:W-:-:S04]  /*1fee0*/  @!P1 LOP3.LUT R2, R3, R2, RZ, 0x3c, !PT ;  /* 0x0000000203029212 */ /* 0x000fc800078e3cff */
[----:B------:R-:W-:-:S05]  /*1fef0*/  @!P1 LOP3.LUT R3, R3, R2, RZ, 0x3c, !PT ;  /* 0x0000000203039212 */ /* 0x000fca00078e3cff */
[----:B------:R-:W2:Y:S04]  /*1ff00*/  @!P1 LDG.E.U16 R0, desc[UR8][R2.64] ;  /* 0x0000000802009981 */ /* 0x000ea8000c1e1500 */
[----:B---3--:R0:W-:Y:S04]  /*1ff10*/  STL [R1+0x58], R11 ;  /* 0x0000580b01007387 */ /* 0x0081e80000100800 */
[----:B0-----:R-:W3:Y:S04]  /*1ff20*/  LDL R11, [R1+0x5a4] ;  /* 0x0005a400010b7983 */ /* 0x001ee80000100800 */
[----:B--2---:R0:W-:Y:S04]  /*1ff30*/  STL [R1+0x54], R0 ;  /* 0x0000540001007387 */ /* 0x0041e80000100800 */
[----:B0-----:R-:W2:Y:S04]  /*1ff40*/  LDL.LU R0, [R1+0x1948] ;  /* 0x0019480001007983 */ /* 0x001ea80000300800 */
[----:B------:R-:W2:Y:S04]  /*1ff50*/  LDL R2, [R1+0x5c0] ;  /* 0x0005c00001027983 */ /* 0x000ea80000100800 */
[----:B------:R-:W2:Y:S02]  /*1ff60*/  LDL R3, [R1+0x5c4] ;  /* 0x0005c40001037983 */ /* 0x000ea40000100800 */
[----:B--2---:R-:W-:-:S02]  /*1ff70*/  @!P2 LOP3.LUT R3, R3, R2, RZ, 0x3c, !PT ;  /* 0x000000020303a212 */ /* 0x004fc400078e3cff */
[----:B------:R-:W-:Y:S02]  /*1ff80*/  PRMT R0, RZ, 0x7610, R0 ;  /* 0x00007610ff007816 */ /* 0x000fe40000000000 */
[----:B------:R-:W-:-:S04]  /*1ff90*/  @!P2 LOP3.LUT R2, R3, R2, RZ, 0x3c, !PT ;  /* 0x000000020302a212 */ /* 0x000fc800078e3cff */
[----:B------:R-:W-:-:S05]  /*1ffa0*/  @!P2 LOP3.LUT R3, R3, R2, RZ, 0x3c, !PT ;  /* 0x000000020303a212 */ /* 0x000fca00078e3cff */
[----:B------:R-:W2:Y:S04]  /*1ffb0*/  @!P2 LDG.E.U16 R0, desc[UR8][R2.64] ;  /* 0x000000080200a981 */ /* 0x000ea8000c1e1500 */
        /* <DEDUP_REMOVED lines=20> */
[----:B------:R-:W3:Y:S01]  /*20100*/  LDL R3, [R1+0x5a8] ;  /* 0x0005a80001037983 */ /* 0x000ee20000100800 */
[----:B----4-:R-:W-:-:S03]  /*20110*/  @!P1 IMAD.MOV.U32 R2, RZ, RZ, R15 ;  /* 0x000000ffff029224 */ /* 0x010fc600078e000f */
[----:B------:R-:W4:Y:S01]  /*20120*/  LDL R15, [R1+0x544] ;  /* 0x00054400010f7983 */ /* 0x000f220000100800 */
[----:B--2---:R-:W-:-:S06]  /*20130*/  PRMT R0, RZ, 0x7610, R0 ;  /* 0x00007610ff007816 */ /* 0x004fcc0000000000 */
[----:B---3--:R-:W2:Y:S04]  /*20140*/  @!P1 LDG.E.U16 R0, desc[UR8][R2.64] ;  /* 0x0000000802009981 */ /* 0x008ea8000c1e1500 */
[----:B--2---:R0:W-:Y:S04]  /*20150*/  STL [R1+0x44], R0 ;  /* 0x0000440001007387 */ /* 0x0041e80000100800 */
[----:B0-----:R-:W2:Y:S01]  /*20160*/  LDL.LU R0, [R1+0x1938] ;  /* 0x0019380001007983 */ /* 0x001ea20000300800 */
[----:B------:R-:W-:Y:S02]  /*20170*/  @!P2 IMAD.MOV.U32 R2, RZ, RZ, R11 ;  /* 0x000000ffff02a224 */ /* 0x000fe400078e000b */
[----:B------:R-:W-:Y:S01]  /*20180*/  @!P2 IMAD.MOV.U32 R3, RZ, RZ, R12 ;  /* 0x000000ffff03a224 */ /* 0x000fe200078e000c */
[----:B------:R-:W3:Y:S04]  /*20190*/  LDL R11, [R1+0x53c] ;  /* 0x00053c00010b7983 */ /* 0x000ee80000100800 */
[----:B------:R-:W3:Y:S01]  /*201a0*/  LDL R12, [R1+0x538] ;  /* 0x00053800010c7983 */ /* 0x000ee20000100800 */
[----:B--2---:R-:W-:-:S06]  /*201b0*/  PRMT R0, RZ, 0x7610, R0 ;  /* 0x00007610ff007816 */ /* 0x004fcc0000000000 */
        /* <DEDUP_REMOVED lines=27> */
[----:B------:R-:W2:Y:S01]  /*20370*/  @!P1 LDG.E.U16 R0, desc[UR8][R2.64] ;  /* 0x0000000802009981 */ /* 0x000ea2000c1e1500 */
[----:B------:R-:W-:-:S03]  /*20380*/  PRMT R14, RZ, 0x7610, R14 ;  /* 0x00007610ff0e7816 */ /* 0x000fc6000000000e */
[----:B--2---:R0:W-:Y:S04]  /*20390*/  STL [R1+0x34], R0 ;  /* 0x0000340001007387 */ /* 0x0041e80000100800 */
[----:B0-----:R-:W2:Y:S04]  /*203a0*/  LDL.LU R0, [R1+0x1928] ;  /* 0x0019280001007983 */ /* 0x001ea80000300800 */
[----:B------:R-:W3:Y:S01]  /*203b0*/  LDL R3, [R1+0x540] ;  /* 0x0005400001037983 */ /* 0x000ee20000100800 */
[----:B----4-:R-:W-:-:S03]  /*203c0*/  @!P2 IMAD.MOV.U32 R2, RZ, RZ, R15 ;  /* 0x000000ffff02a224 */ /* 0x010fc600078e000f */
[----:B------:R-:W4:Y:S01]  /*203d0*/  LDL R15, [R1+0x518] ;  /* 0x00051800010f7983 */ /* 0x000f220000100800 */
[----:B--2---:R-:W-:-:S03]  /*203e0*/  PRMT R0, RZ, 0x7610, R0 ;  /* 0x00007610ff007816 */ /* 0x004fc60000000000 */
[----:B---3--:R0:W2:Y:S02]  /*203f0*/  @!P2 LDG.E.U16 R14, desc[UR8][R2.64] ;  /* 0x00000008020ea981 */ /* 0x0080a4000c1e1500 */
[----:B0-----:R-:W-:Y:S02]  /*20400*/  @!P1 IMAD.MOV.U32 R2, RZ, RZ, R11 ;  /* 0x000000ffff029224 */ /* 0x001fe400078e000b */
[----:B------:R-:W-:-:S05]  /*20410*/  @!P1 IMAD.MOV.U32 R3, RZ, RZ, R12 ;  /* 0x000000ffff039224 */ /* 0x000fca00078e000c */
[----:B------:R-:W3:Y:S04]  /*20420*/  @!P1 LDG.E.U16 R0, desc[UR8][R2.64] ;  /* 0x0000000802009981 */ /* 0x000ee8000c1e1500 */
[----:B--2---:R0:W-:Y:S04]  /*20430*/  STL [R1+0x30], R14 ;  /* 0x0000300e01007387 */ /* 0x0041e80000100800 */
[----:B------:R-:W2:Y:S04]  /*20440*/  LDL R12, [R1+0x510] ;  /* 0x00051000010c7983 */ /* 0x000ea80000100800 */
[----:B------:R-:W2:Y:S04]  /*20450*/  LDL R11, [R1+0x514] ;  /* 0x00051400010b7983 */ /* 0x000ea80000100800 */
[----:B0-----:R-:W2:Y:S04]  /*20460*/  LDL R14, [R1+0x51c] ;  /* 0x00051c00010e7983 */ /* 0x001ea80000100800 */
        /* <DEDUP_REMOVED lines=8> */
[----:B------:R-:W2:Y:S04]  /*204f0*/  @!P2 LDG.E.U16 R0, desc[UR8][R2.64] ;  /* 0x000000080200a981 */ /* 0x000ea8000c1e1500 */
[----:B--2---:R0:W-:Y:S04]  /*20500*/  STL [R1+0x28], R0 ;  /* 0x0000280001007387 */ /* 0x0041e80000100800 */
[----:B0-----:R-:W2:Y:S04]  /*20510*/  LDL.LU R0, [R1+0x1920] ;  /* 0x0019200001007983 */ /* 0x001ea80000300800 */
[----:B------:R-:W3:Y:S04]  /*20520*/  LDL R2, [R1+0x528] ;  /* 0x0005280001027983 */ /* 0x000ee80000100800 */
[----:B------:R-:W3:Y:S02]  /*20530*/  LDL R3, [R1+0x52c] ;  /* 0x00052c0001037983 */ /* 0x000ee40000100800 */
[----:B---3--:R-:W-:-:S02]  /*20540*/  @!P1 LOP3.LUT R3, R3, R2, RZ, 0x3c, !PT ;  /* 0x0000000203039212 */ /* 0x008fc400078e3cff */
[----:B--2---:R-:W-:Y:S02]  /*20550*/  PRMT R0, RZ, 0x7610, R0 ;  /* 0x00007610ff007816 */ /* 0x004fe40000000000 */
        /* <DEDUP_REMOVED lines=8> */
[----:B------:R-:W-:Y:S02]  /*205e0*/  PRMT R10, RZ, 0x7610, R10 ;  /* 0x00007610ff0a7816 */ /* 0x000fe4000000000a */
[----:B---3--:R-:W-:-:S04]  /*205f0*/  @!P2 LOP3.LUT R3, R3, R2, RZ, 0x3c, !PT ;  /* 0x000000020303a212 */ /* 0x008fc800078e3cff */
[----:B------:R-:W-:-:S04]  /*20600*/  @!P2 LOP3.LUT R2, R3, R2, RZ, 0x3c, !PT ;  /* 0x000000020302a212 */ /* 0x000fc800078e3cff */
[----:B------:R-:W-:-:S05]  /*20610*/  @!P2 LOP3.LUT R3, R3, R2, RZ, 0x3c, !PT ;  /* 0x000000020303a212 */ /* 0x000fca00078e3cff */
[----:B------:R0:W3:Y:S02]  /*20620*/  @!P2 LDG.E.U16 R7, desc[UR8][R2.64] ;  /* 0x000000080207a981 */ /* 0x0000e4000c1e1500 */
[----:B0-----:R-:W-:Y:S02]  /*20630*/  @!P1 IMAD.MOV.U32 R2, RZ, RZ, R14 ;  /* 0x000000ffff029224 */ /* 0x001fe400078e000e */
[----:B----4-:R-:W-:-:S05]  /*20640*/  @!P1 IMAD.MOV.U32 R3, RZ, RZ, R15 ;  /* 0x000000ffff039224 */ /* 0x010fca00078e000f */
[----:B------:R0:W4:Y:S01]  /*20650*/  @!P1 LDG.E.U16 R10, desc[UR8][R2.64] ;  /* 0x00000008020a9981 */ /* 0x000122000c1e1500 */
[----:B--2---:R-:W-:Y:S01]  /*20660*/  PRMT R0, RZ, 0x7610, R0 ;  /* 0x00007610ff007816 */ /* 0x004fe20000000000 */
[----:B0-----:R-:W-:Y:S02]  /*20670*/  @!P2 IMAD.MOV.U32 R2, RZ, RZ, R11 ;  /* 0x000000ffff02a224 */ /* 0x001fe400078e000b */
[----:B------:R-:W-:-:S05]  /*20680*/  @!P2 IMAD.MOV.U32 R3, RZ, RZ, R12 ;  /* 0x000000ffff03a224 */ /* 0x000fca00078e000c */
[----:B------:R0:W2:Y:S04]  /*20690*/  @!P2 LDG.E.U16 R0, desc[UR8][R2.64] ;  /* 0x000000080200a981 */ /* 0x0000a8000c1e1500 */
[----:B---3--:R1:W-:Y:S04]  /*206a0*/  STL [R1+0x20], R7 ;  /* 0x0000200701007387 */ /* 0x0083e80000100800 */
[----:B-1----:R-:W3:Y:S04]  /*206b0*/  LDL R7, [R1+0x4c4] ;  /* 0x0004c40001077983 */ /* 0x002ee80000100800 */
[----:B----4-:R1:W-:Y:S04]  /*206c0*/  STL [R1+0x1c], R10 ;  /* 0x00001c0a01007387 */ /* 0x0103e80000100800 */
[----:B------:R-:W0:Y:S04]  /*206d0*/  LDL R2, [R1+0x4c8] ;  /* 0x0004c80001027983 */ /* 0x000e280000100800 */
[----:B------:R-:W0:Y:S01]  /*206e0*/  LDL R3, [R1+0x4cc] ;  /* 0x0004cc0001037983 */ /* 0x000e220000100800 */
[----:B------:R-:W-:-:S03]  /*206f0*/  PRMT R22, RZ, 0x7610, R22 ;  /* 0x00007610ff167816 */ /* 0x000fc60000000016 */
[----:B------:R-:W4:Y:S04]  /*20700*/  LDL R15, [R1+0x4b0] ;  /* 0x0004b000010f7983 */ /* 0x000f280000100800 */
[----:B------:R-:W2:Y:S04]  /*20710*/  LDL R14, [R1+0x4b4] ;  /* 0x0004b400010e7983 */ /* 0x000ea80000100800 */
[----:B------:R-:W2:Y:S04]  /*20720*/  LDL R12, [R1+0x4a8] ;  /* 0x0004a800010c7983 */ /* 0x000ea80000100800 */
[----:B------:R-:W2:Y:S04]  /*20730*/  LDL R11, [R1+0x4ac] ;  /* 0x0004ac00010b7983 */ /* 0x000ea80000100800 */
[----:B-1----:R-:W3:Y:S01]  /*20740*/  LDL R10, [R1+0x4bc] ;  /* 0x0004bc00010a7983 */ /* 0x002ee20000100800 */
[----:B0-----:R-:W-:-:S04]  /*20750*/  @!P1 LOP3.LUT R3, R3, R2, RZ, 0x3c, !PT ;  /* 0x0000000203039212 */ /* 0x001fc800078e3cff */
[----:B------:R-:W-:-:S04]  /*20760*/  @!P1 LOP3.LUT R2, R3, R2, RZ, 0x3c, !PT ;  /* 0x0000000203029212 */ /* 0x000fc800078e3cff */
[----:B------:R-:W-:-:S05]  /*20770*/  @!P1 LOP3.LUT R3, R3, R2, RZ, 0x3c, !PT ;  /* 0x0000000203039212 */ /* 0x000fca00078e3cff */
[----:B------:R-:W3:Y:S04]  /*20780*/  @!P1 LDG.E.U16 R22, desc[UR8][R2.64] ;  /* 0x0000000802169981 */ /* 0x000ee8000c1e1500 */
[----:B--2---:R-:W-:Y:S01]  /*20790*/  STL [R1+0x18c8], R0 ;  /* 0x0018c80001007387 */ /* 0x004fe20000100800 */
[----:B------:R-:W-:-:S03]  /*207a0*/  PRMT R6, RZ, 0x7610, R6 ;  /* 0x00007610ff067816 */ /* 0x000fc60000000006 */
[----:B---3--:R0:W-:Y:S04]  /*207b0*/  STL [R1+0x14], R22 ;  /* 0x0000141601007387 */ /* 0x0081e80000100800 */
[----:B0-----:R-:W2:Y:S04]  /*207c0*/  LDL.LU R22, [R1+0x1918] ;  /* 0x0019180001167983 */ /* 0x001ea80000300800 */
[----:B------:R-:W3:Y:S01]  /*207d0*/  LDL R3, [R1+0x4c0] ;  /* 0x0004c00001037983 */ /* 0x000ee20000100800 */
[----:B------:R-:W-:Y:S01]  /*207e0*/  @!P2 IMAD.MOV.U32 R2, RZ, RZ, R7 ;  /* 0x000000ffff02a224 */ /* 0x000fe200078e0007 */
[----:B------:R-:W-:-:S02]  /*207f0*/  PRMT R9, RZ, 0x7610, R9 ;  /* 0x00007610ff097816 */ /* 0x000fc40000000009 */
[----:B------:R-:W2:Y:S04]  /*20800*/  LDL R7, [R1+0x4a0] ;  /* 0x0004a00001077983 */ /* 0x000ea80000100800 */
[----:B---3--:R0:W3:Y:S04]  /*20810*/  @!P2 LDG.E.U16 R6, desc[UR8][R2.64] ;  /* 0x000000080206a981 */ /* 0x0080e8000c1e1500 */
[----:B------:R-:W2:Y:S01]  /*20820*/  LDL R3, [R1+0x4b8] ;  /* 0x0004b80001037983 */ /* 0x000ea20000100800 */
[----:B0-----:R-:W-:Y:S01]  /*20830*/  @!P1 IMAD.MOV.U32 R2, RZ, RZ, R10 ;  /* 0x000000ffff029224 */ /* 0x001fe200078e000a */
[----:B------:R-:W-:-:S02]  /*20840*/  PRMT R13, RZ, 0x7610, R13 ;  /* 0x00007610ff0d7816 */ /* 0x000fc4000000000d */
[----:B------:R-:W-:Y:S01]  /*20850*/  PRMT R8, RZ, 0x7610, R8 ;  /* 0x00007610ff087816 */ /* 0x000fe20000000008 */
[----:B---3--:R0:W-:Y:S04]  /*20860*/  STL [R1+0x10], R6 ;  /* 0x0000100601007387 */ /* 0x0081e80000100800 */
[----:B------:R-:W3:Y:S04]  /*20870*/  LDL R10, [R1+0x498] ;  /* 0x00049800010a7983 */ /* 0x000ee80000100800 */
[----:B--2---:R1:W2:Y:S04]  /*20880*/  @!P1 LDG.E.U16 R9, desc[UR8][R2.64] ;  /* 0x0000000802099981 */ /* 0x0042a8000c1e1500 */
[----:B0-----:R-:W3:Y:S01]  /*20890*/  LDL R6, [R1+0x4a4] ;  /* 0x0004a40001067983 */ /* 0x001ee20000100800 */
[----:B-1----:R-:W-:-:S02]  /*208a0*/  @!P2 IMAD.MOV.U32 R2, RZ, RZ, R14 ;  /* 0x000000ffff02a224 */ /* 0x002fc400078e000e */
[----:B----4-:R-:W-:-:S05]  /*208b0*/  @!P2 IMAD.MOV.U32 R3, RZ, RZ, R15 ;  /* 0x000000ffff03a224 */ /* 0x010fca00078e000f */
[----:B------:R0:W4:Y:S02]  /*208c0*/  @!P2 LDG.E.U16 R13, desc[UR8][R2.64] ;  /* 0x00000008020da981 */ /* 0x000124000c1e1500 */
[----:B0-----:R-:W-:Y:S02]  /*208d0*/  @!P1 IMAD.MOV.U32 R2, RZ, RZ, R11 ;  /* 0x000000ffff029224 */ /* 0x001fe400078e000b */
[----:B------:R-:W-:-:S05]  /*208e0*/  @!P1 IMAD.MOV.U32 R3, RZ, RZ, R12 ;  /* 0x000000ffff039224 */ /* 0x000fca00078e000c */
[----:B------:R0:W4:Y:S01]  /*208f0*/  @!P1 LDG.E.U16 R8, desc[UR8][R2.64] ;  /* 0x0000000802089981 */ /* 0x000122000c1e1500 */
[----:B------:R-:W-:Y:S01]  /*20900*/  PRMT R0, RZ, 0x7610, R0 ;  /* 0x00007610ff007816 */ /* 0x000fe20000000000 */
[----:B0-----:R-:W-:Y:S02]  /*20910*/  @!P2 IMAD.MOV.U32 R3, RZ, RZ, R7 ;  /* 0x000000ffff03a224 */ /* 0x001fe400078e0007 */
[----:B--2---:R0:W-:Y:S01]  /*20920*/  STL [R1+0xc], R9 ;  /* 0x00000c0901007387 */ /* 0x0041e20000100800 */
[----:B---3--:R-:W-:-:S05]  /*20930*/  @!P2 IMAD.MOV.U32 R2, RZ, RZ, R6 ;  /* 0x000000ffff02a224 */ /* 0x008fca00078e0006 */
[----:B------:R1:W2:Y:S04]  /*20940*/  @!P2 LDG.E.U16 R0, desc[UR8][R2.64] ;  /* 0x000000080200a981 */ /* 0x0002a8000c1e1500 */
[----:B0-----:R-:W3:Y:S04]  /*20950*/  LDL R9, [R1+0x49c] ;  /* 0x00049c0001097983 */ /* 0x001ee80000100800 */
[----:B----4-:R0:W-:Y:S04]  /*20960*/  STL [R1+0x8], R13 ;  /* 0x0000080d01007387 */ /* 0x0101e80000100800 */
[----:B------:R-:W4:Y:S04]  /*20970*/  LDL R12, [R1+0x44c] ;  /* 0x00044c00010c7983 */ /* 0x000f280000100800 */
[----:B------:R-:W4:Y:S04]  /*20980*/  LDL R11, [R1+0x440] ;  /* 0x00044000010b7983 */ /* 0x000f280000100800 */
[----:B0-----:R-:W4:Y:S04]  /*20990*/  LDL R13, [R1+0x448] ;  /* 0x00044800010d7983 */ /* 0x001f280000100800 */
[----:B------:R0:W-:Y:S04]  /*209a0*/  STL [R1+0x4], R8 ;  /* 0x0000040801007387 */ /* 0x0001e80000100800 */
[----:B------:R-:W4:Y:S04]  /*209b0*/  LDL R7, [R1+0x438] ;  /* 0x0004380001077983 */ /* 0x000f280000100800 */
[----:B------:R-:W4:Y:S04]  /*209c0*/  LDL R6, [R1+0x43c] ;  /* 0x00043c0001067983 */ /* 0x000f280000100800 */
[----:B0-----:R-:W4:Y:S01]  /*209d0*/  LDL R8, [R1+0x444] ;  /* 0x0004440001087983 */ /* 0x001f220000100800 */
[----:B------:R-:W-:Y:S01]  /*209e0*/  PRMT R26, RZ, 0x7610, R26 ;  /* 0x00007610ff1a7816 */ /* 0x000fe2000000001a */
[----:B-1----:R-:W-:-:S02]  /*209f0*/  @!P1 IMAD.MOV.U32 R3, RZ, RZ, R10 ;  /* 0x000000ffff039224 */ /* 0x002fc400078e000a */
[----:B---3--:R-:W-:Y:S01]  /*20a00*/  @!P1 IMAD.MOV.U32 R2, RZ, RZ, R9 ;  /* 0x000000ffff029224 */ /* 0x008fe200078e0009 */
[----:B--2---:R0:W-:Y:S04]  /*20a10*/  STL [R1+0x18d8], R0 ;  /* 0x0018d80001007387 */ /* 0x0041e80000100800 */
[----:B------:R-:W2:Y:S04]  /*20a20*/  LDL R10, [R1+0x430] ;  /* 0x00043000010a7983 */ /* 0x000ea80000100800 */
[----:B------:R-:W3:Y:S04]  /*20a30*/  LDL R9, [R1+0x434] ;  /* 0x0004340001097983 */ /* 0x000ee80000100800 */
[----:B------:R4:W3:Y:S01]  /*20a40*/  @!P1 LDG.E.U16 R26, desc[UR8][R2.64] ;  /* 0x00000008021a9981 */ /* 0x0008e2000c1e1500 */
[----:B------:R-:W-:-:S02]  /*20a50*/  PRMT R24, RZ, 0x7610, R24 ;  /* 0x00007610ff187816 */ /* 0x000fc40000000018 */
[----:B------:R-:W-:Y:S01]  /*20a60*/  PRMT R22, RZ, 0x7610, R22 ;  /* 0x00007610ff167816 */ /* 0x000fe20000000016 */
[----:B----4-:R-:W-:Y:S02]  /*20a70*/  @!P1 IMAD.MOV.U32 R2, RZ, RZ, R12 ;  /* 0x000000ffff029224 */ /* 0x010fe400078e000c */
[----:B------:R-:W-:-:S05]  /*20a80*/  @!P1 IMAD.MOV.U32 R3, RZ, RZ, R13 ;  /* 0x000000ffff039224 */ /* 0x000fca00078e000d */
[----:B------:R1:W4:Y:S01]  /*20a90*/  @!P1 LDG.E.U16 R24, desc[UR8][R2.64] ;  /* 0x0000000802189981 */ /* 0x000322000c1e1500 */
[----:B------:R-:W-:Y:S01]  /*20aa0*/  PRMT R20, RZ, 0x7610, R20 ;  /* 0x00007610ff147816 */ /* 0x000fe20000000014 */
[----:B-1----:R-:W-:Y:S02]  /*20ab0*/  @!P2 IMAD.MOV.U32 R3, RZ, RZ, R11 ;  /* 0x000000ffff03a224 */ /* 0x002fe400078e000b */
[----:B------:R-:W-:-:S05]  /*20ac0*/  @!P2 IMAD.MOV.U32 R2, RZ, RZ, R8 ;  /* 0x000000ffff02a224 */ /* 0x000fca00078e0008 */
[----:B------:R1:W4:Y:S02]  /*20ad0*/  @!P2 LDG.E.U16 R22, desc[UR8][R2.64] ;  /* 0x000000080216a981 */ /* 0x000324000c1e1500 */
[----:B-1----:R-:W-:Y:S02]  /*20ae0*/  @!P1 IMAD.MOV.U32 R2, RZ, RZ, R6 ;  /* 0x000000ffff029224 */ /* 0x002fe400078e0006 */
[----:B------:R-:W-:-:S05]  /*20af0*/  @!P1 IMAD.MOV.U32 R3, RZ, RZ, R7 ;  /* 0x000000ffff039224 */ /* 0x000fca00078e0007 */
[----:B------:R2:W4:Y:S01]  /*20b00*/  @!P1 LDG.E.U16 R20, desc[UR8][R2.64] ;  /* 0x0000000802149981 */ /* 0x000522000c1e1500 */
[----:B------:R-:W-:Y:S01]  /*20b10*/  PRMT R18, RZ, 0x7610, R18 ;  /* 0x00007610ff127816 */ /* 0x000fe20000000012 */
[----:B--2---:R-:W-:Y:S02]  /*20b20*/  @!P2 IMAD.MOV.U32 R3, RZ, RZ, R10 ;  /* 0x000000ffff03a224 */ /* 0x004fe400078e000a */
[----:B---3--:R-:W-:Y:S01]  /*20b30*/  @!P2 IMAD.MOV.U32 R2, RZ, RZ, R9 ;  /* 0x000000ffff02a224 */ /* 0x008fe200078e0009 */
[----:B------:R-:W-:Y:S04]  /*20b40*/  STL [R1+0x18cc], R26 ;  /* 0x0018cc1a01007387 */ /* 0x000fe80000100800 */
[----:B------:R-:W2:Y:S04]  /*20b50*/  LDL R14, [R1+0x3c8] ;  /* 0x0003c800010e7983 */ /* 0x000ea80000100800 */
[----:B------:R-:W3:Y:S04]  /*20b60*/  LDL R13, [R1+0x3cc] ;  /* 0x0003cc00010d7983 */ /* 0x000ee80000100800 */
[----:B------:R-:W3:Y:S04]  /*20b70*/  LDL R8, [R1+0x3c0] ;  /* 0x0003c00001087983 */ /* 0x000ee80000100800 */
[----:B------:R2:W3:Y:S04]  /*20b80*/  @!P2 LDG.E.U16 R18, desc[UR8][R2.64] ;  /* 0x000000080212a981 */ /* 0x0004e8000c1e1500 */
[----:B0-----:R-:W3:Y:S04]  /*20b90*/  LDL R0, [R1+0x3c4] ;  /* 0x0003c40001007983 */ /* 0x001ee80000100800 */
[----:B------:R-:W3:Y:S04]  /*20ba0*/  LDL R7, [R1+0x348] ;  /* 0x0003480001077983 */ /* 0x000ee80000100800 */
[----:B------:R-:W3:Y:S01]  /*20bb0*/  LDL R6, [R1+0x34c] ;  /* 0x00034c0001067983 */ /* 0x000ee20000100800 */
[----:B------:R-:W-:-:S03]  /*20bc0*/  PRMT R5, RZ, 0x7610, R5 ;  /* 0x00007610ff057816 */ /* 0x000fc60000000005 */
[----:B----4-:R-:W-:Y:S04]  /*20bd0*/  STL [R1+0x1900], R20 ;  /* 0x0019001401007387 */ /* 0x010fe80000100800 */
[----:B------:R-:W4:Y:S04]  /*20be0*/  LDL R12, [R1+0x340] ;  /* 0x00034000010c7983 */ /* 0x000f280000100800 */
[----:B------:R-:W4:Y:S04]  /*20bf0*/  LDL R11, [R1+0x344] ;  /* 0x00034400010b7983 */ /* 0x000f280000100800 */
[----:B------:R-:W4:Y:S04]  /*20c00*/  LDL R10, [R1+0x428] ;  /* 0x00042800010a7983 */ /* 0x000f280000100800 */
[----:B------:R-:W4:Y:S01]  /*20c10*/  LDL R9, [R1+0x42c] ;  /* 0x00042c0001097983 */ /* 0x000f220000100800 */
[----:B--2---:R-:W-:-:S02]  /*20c20*/  @!P1 IMAD.MOV.U32 R3, RZ, RZ, R14 ;  /* 0x000000ffff039224 */ /* 0x004fc400078e000e */
[----:B---3--:R-:W-:Y:S01]  /*20c30*/  @!P1 IMAD.MOV.U32 R2, RZ, RZ, R13 ;  /* 0x000000ffff029224 */ /* 0x008fe200078e000d */
[----:B------:R0:W-:Y:S04]  /*20c40*/  STL [R1+0x1904], R18 ;  /* 0x0019041201007387 */ /* 0x0001e80000100800 */
[----:B------:R1:W2:Y:S04]  /*20c50*/  @!P1 LDG.E.U16 R5, desc[UR8][R2.64] ;  /* 0x0000000802059981 */ /* 0x0002a8000c1e1500 */
[----:B------:R-:W3:Y:S04]  /*20c60*/  LDL R15, [R1+0x3b0] ;  /* 0x0003b000010f7983 */ /* 0x000ee80000100800 */
[----:B------:R-:W2:Y:S01]  /*20c70*/  LDL R14, [R1+0x3b4] ;  /* 0x0003b400010e7983 */ /* 0x000ea20000100800 */
[----:B-1----:R-:W-:-:S02]  /*20c80*/  @!P2 IMAD.MOV.U32 R3, RZ, RZ, R8 ;  /* 0x000000ffff03a224 */ /* 0x002fc400078e0008 */
[----:B------:R-:W-:Y:S01]  /*20c90*/  @!P2 IMAD.MOV.U32 R2, RZ, RZ, R0 ;  /* 0x000000ffff02a224 */ /* 0x000fe200078e0000 */
[----:B------:R-:W2:Y:S04]  /*20ca0*/  LDL R8, [R1+0x3b8] ;  /* 0x0003b80001087983 */ /* 0x000ea80000100800 */
[----:B------:R-:W3:Y:S01]  /*20cb0*/  LDL R0, [R1+0x3bc] ;  /* 0x0003bc0001007983 */ /* 0x000ee20000100800 */
[----:B------:R-:W-:-:S06]  /*20cc0*/  PRMT R4, RZ, 0x7610, R4 ;  /* 0x00007610ff047816 */ /* 0x000fcc0000000004 */
[----:B------:R1:W3:Y:S02]  /*20cd0*/  @!P2 LDG.E.U16 R4, desc[UR8][R2.64] ;  /* 0x000000080204a981 */ /* 0x0002e4000c1e1500 */
[----:B-1----:R-:W-:Y:S02]  /*20ce0*/  PRMT R3, RZ, 0x7610, R3 ;  /* 0x00007610ff037816 */ /* 0x002fe40000000003 */
[----:B------:R-:W-:-:S04]  /*20cf0*/  PRMT R2, RZ, 0x7610, R2 ;  /* 0x00007610ff027816 */ /* 0x000fc80000000002 */
[----:B------:R4:W3:Y:S01]  /*20d00*/  @!P1 LDG.E.U16 R3, desc[UR8][R6.64] ;  /* 0x0000000806039981 */ /* 0x0008e2000c1e1500 */
[----:B------:R-:W-:Y:S01]  /*20d10*/  PRMT R16, RZ, 0x7610, R16 ;  /* 0x00007610ff107816 */ /* 0x000fe20000000010 */
[----:B----4-:R-:W-:Y:S02]  /*20d20*/  @!P2 IMAD.MOV.U32 R6, RZ, RZ, R11 ;  /* 0x000000ffff06a224 */ /* 0x010fe400078e000b */
[----:B------:R-:W-:Y:S01]  /*20d30*/  @!P2 IMAD.MOV.U32 R7, RZ, RZ, R12 ;  /* 0x000000ffff07a224 */ /* 0x000fe200078e000c */
[----:B------:R-:W4:Y:S04]  /*20d40*/  LDL R11, [R1+0x338] ;  /* 0x00033800010b7983 */ /* 0x000f280000100800 */
[----:B------:R1:W4:Y:S02]  /*20d50*/  @!P2 LDG.E.U16 R2, desc[UR8][R6.64] ;  /* 0x000000080602a981 */ /* 0x000324000c1e1500 */
[----:B-1----:R-:W-:-:S02]  /*20d60*/  @!P1 IMAD.MOV.U32 R6, RZ, RZ, R9 ;  /* 0x000000ffff069224 */ /* 0x002fc400078e0009 */
[----:B------:R-:W-:Y:S02]  /*20d70*/  @!P1 IMAD.MOV.U32 R7, RZ, RZ, R10 ;  /* 0x000000ffff079224 */ /* 0x000fe400078e000a */
[----:B------:R-:W4:Y:S04]  /*20d80*/  LDL R10, [R1+0x33c] ;  /* 0x00033c00010a7983 */ /* 0x000f280000100800 */
[----:B------:R1:W4:Y:S02]  /*20d90*/  @!P1 LDG.E.U16 R16, desc[UR8][R6.64] ;  /* 0x0000000806109981 */ /* 0x000324000c1e1500 */
[----:B-1----:R-:W-:Y:S02]  /*20da0*/  PRMT R6, RZ, 0x7610, R6 ;  /* 0x00007610ff067816 */ /* 0x002fe40000000006 */
[----:B------:R-:W-:Y:S01]  /*20db0*/  PRMT R7, RZ, 0x7610, R7 ;  /* 0x00007610ff077816 */ /* 0x000fe20000000007 */
[----:B--2---:R-:W-:-:S02]  /*20dc0*/  @!P1 IMAD.MOV.U32 R9, RZ, RZ, R8 ;  /* 0x000000ffff099224 */ /* 0x004fc400078e0008 */
[----:B---3--:R-:W-:-:S05]  /*20dd0*/  @!P1 IMAD.MOV.U32 R8, RZ, RZ, R0 ;  /* 0x000000ffff089224 */ /* 0x008fca00078e0000 */
[----:B------:R1:W2:Y:S02]  /*20de0*/  @!P1 LDG.E.U16 R6, desc[UR8][R8.64] ;  /* 0x0000000808069981 */ /* 0x0002a4000c1e1500 */
[----:B-1----:R-:W-:Y:S02]  /*20df0*/  @!P2 IMAD.MOV.U32 R8, RZ, RZ, R14 ;  /* 0x000000ffff08a224 */ /* 0x002fe400078e000e */
[----:B------:R-:W-:-:S05]  /*20e00*/  @!P2 IMAD.MOV.U32 R9, RZ, RZ, R15 ;  /* 0x000000ffff09a224 */ /* 0x000fca00078e000f */
[----:B------:R-:W3:Y:S04]  /*20e10*/  @!P2 LDG.E.U16 R7, desc[UR8][R8.64] ;  /* 0x000000080807a981 */ /* 0x000ee8000c1e1500 */
[----:B----4-:R1:W-:Y:S04]  /*20e20*/  STL [R1+0x18dc], R16 ;  /* 0x0018dc1001007387 */ /* 0x0103e80000100800 */
[----:B0-----:R-:W4:Y:S04]  /*20e30*/  LDL R18, [R1+0x330] ;  /* 0x0003300001127983 */ /* 0x001f280000100800 */
[----:B------:R-:W4:Y:S04]  /*20e40*/  LDL R13, [R1+0x334] ;  /* 0x00033400010d7983 */ /* 0x000f280000100800 */
[----:B------:R-:W4:Y:S04]  /*20e50*/  LDL R12, [R1+0x420] ;  /* 0x00042000010c7983 */ /* 0x000f280000100800 */
[----:B------:R-:W4:Y:S04]  /*20e60*/  LDL R0, [R1+0x424] ;  /* 0x0004240001007983 */ /* 0x000f280000100800 */
[----:B--2---:R-:W-:Y:S04]  /*20e70*/  STL [R1+0x1908], R6 ;  /* 0x0019080601007387 */ /* 0x004fe80000100800 */
[----:B-1----:R-:W2:Y:S04]  /*20e80*/  LDL R16, [R1+0x3a8] ;  /* 0x0003a80001107983 */ /* 0x002ea80000100800 */
[----:B------:R-:W2:Y:S04]  /*20e90*/  LDL R15, [R1+0x3ac] ;  /* 0x0003ac00010f7983 */ /* 0x000ea80000100800 */
[----:B---3--:R0:W-:Y:S04]  /*20ea0*/  STL [R1+0x190c], R7 ;  /* 0x00190c0701007387 */ /* 0x0081e80000100800 */
[----:B------:R-:W3:Y:S04]  /*20eb0*/  LDL R14, [R1+0x3a0] ;  /* 0x0003a000010e7983 */ /* 0x000ee80000100800 */
[----:B0-----:R-:W3:Y:S01]  /*20ec0*/  LDL R7, [R1+0x3a4] ;  /* 0x0003a40001077983 */ /* 0x001ee20000100800 */
[----:B------:R-:W-:-:S02]  /*20ed0*/  PRMT R8, RZ, 0x7610, R8 ;  /* 0x00007610ff087816 */ /* 0x000fc40000000008 */
[----:B------:R-:W-:-:S04]  /*20ee0*/  PRMT R9, RZ, 0x7610, R9 ;  /* 0x00007610ff097816 */ /* 0x000fc80000000009 */
[----:B------:R4:W3:Y:S02]  /*20ef0*/  @!P1 LDG.E.U16 R8, desc[UR8][R10.64] ;  /* 0x000000080a089981 */ /* 0x0008e4000c1e1500 */
[----:B----4-:R-:W-:Y:S02]  /*20f00*/  @!P2 IMAD.MOV.U32 R11, RZ, RZ, R18 ;  /* 0x000000ffff0ba224 */ /* 0x010fe400078e0012 */
[----:B------:R-:W-:Y:S02]  /*20f10*/  @!P2 IMAD.MOV.U32 R10, RZ, RZ, R13 ;  /* 0x000000ffff0aa224 */ /* 0x000fe400078e000d */
[----:B------:R-:W-:Y:S02]  /*20f20*/  @!P2 IMAD.MOV.U32 R13, RZ, RZ, R12 ;  /* 0x000000ffff0da224 */ /* 0x000fe400078e000c */
[----:B------:R-:W-:Y:S01]  /*20f30*/  @!P2 IMAD.MOV.U32 R12, RZ, RZ, R0 ;  /* 0x000000ffff0ca224 */ /* 0x000fe200078e0000 */
[----:B------:R0:W4:Y:S02]  /*20f40*/  @!P2 LDG.E.U16 R9, desc[UR8][R10.64] ;  /* 0x000000080a09a981 */ /* 0x000124000c1e1500 */
[----:B0-----:R-:W-:-:S02]  /*20f50*/  PRMT R10, RZ, 0x7610, R10 ;  /* 0x00007610ff0a7816 */ /* 0x001fc4000000000a */
[----:B------:R-:W-:-:S04]  /*20f60*/  PRMT R11, RZ, 0x7610, R11 ;  /* 0x00007610ff0b7816 */ /* 0x000fc8000000000b */
[----:B------:R2:W4:Y:S02]  /*20f70*/  @!P2 LDG.E.U16 R10, desc[UR8][R12.64] ;  /* 0x000000080c0aa981 */ /* 0x000524000c1e1500 */
[----:B--2---:R-:W-:Y:S02]  /*20f80*/  @!P1 IMAD.MOV.U32 R13, RZ, RZ, R16 ;  /* 0x000000ffff0d9224 */ /* 0x004fe400078e0010 */
[----:B------:R-:W-:-:S05]  /*20f90*/  @!P1 IMAD.MOV.U32 R12, RZ, RZ, R15 ;  /* 0x000000ffff0c9224 */ /* 0x000fca00078e000f */
[----:B------:R0:W2:Y:S02]  /*20fa0*/  @!P1 LDG.E.U16 R11, desc[UR8][R12.64] ;  /* 0x000000080c0b9981 */ /* 0x0000a4000c1e1500 */
[----:B0-----:R-:W-:Y:S01]  /*20fb0*/  PRMT R12, RZ, 0x7610, R12 ;  /* 0x00007610ff0c7816 */ /* 0x001fe2000000000c */
[----:B---3--:R-:W-:Y:S02]  /*20fc0*/  @!P2 IMAD.MOV.U32 R15, RZ, RZ, R14 ;  /* 0x000000ffff0fa224 */ /* 0x008fe400078e000e */
[----:B------:R-:W-:-:S05]  /*20fd0*/  @!P2 IMAD.MOV.U32 R14, RZ, RZ, R7 ;  /* 0x000000ffff0ea224 */ /* 0x000fca00078e0007 */
[----:B------:R-:W3:Y:S04]  /*20fe0*/  @!P2 LDG.E.U16 R12, desc[UR8][R14.64] ;  /* 0x000000080e0ca981 */ /* 0x000ee8000c1e1500 */
[----:B------:R-:W-:Y:S04]  /*20ff0*/  STL [R1+0x1910], R8 ;  /* 0x0019100801007387 */ /* 0x000fe80000100800 */
[----:B----4-:R-:W-:Y:S04]  /*21000*/  STL [R1+0x1914], R9 ;  /* 0x0019140901007387 */ /* 0x010fe80000100800 */
[----:B------:R-:W4:Y:S04]  /*21010*/  LDL R6, [R1+0x328] ;  /* 0x0003280001067983 */ /* 0x000f280000100800 */
[----:B------:R-:W4:Y:S04]  /*21020*/  LDL R0, [R1+0x32c] ;  /* 0x00032c0001007983 */ /* 0x000f280000100800 */
[----:B------:R0:W-:Y:S04]  /*21030*/  STL [R1+0x18e0], R10 ;  /* 0x0018e00a01007387 */ /* 0x0001e80000100800 */
[----:B------:R-:W4:Y:S04]  /*21040*/  LDL R20, [R1+0x320] ;  /* 0x0003200001147983 */ /* 0x000f280000100800 */
[----:B------:R-:W4:Y:S04]  /*21050*/  LDL R18, [R1+0x324] ;  /* 0x0003240001127983 */ /* 0x000f280000100800 */
[----:B--2---:R1:W-:Y:S04]  /*21060*/  STL [R1+0x18e4], R11 ;  /* 0x0018e40b01007387 */ /* 0x0043e80000100800 */
[----:B------:R-:W2:Y:S04]  /*21070*/  LDL R16, [R1+0x490] ;  /* 0x0004900001107983 */ /* 0x000ea80000100800 */
[----:B0-----:R-:W2:Y:S04]  /*21080*/  LDL R10, [R1+0x418] ;  /* 0x00041800010a7983 */ /* 0x001ea80000100800 */
[----:B------:R-:W2:Y:S04]  /*21090*/  LDL R9, [R1+0x41c] ;  /* 0x00041c0001097983 */ /* 0x000ea80000100800 */
[----:B-1----:R-:W2:Y:S04]  /*210a0*/  LDL R11, [R1+0x494] ;  /* 0x00049400010b7983 */ /* 0x002ea80000100800 */
[----:B---3--:R-:W-:Y:S04]  /*210b0*/  STL [R1+0x18e8], R12 ;  /* 0x0018e80c01007387 */ /* 0x008fe80000100800 */
[----:B------:R-:W3:Y:S04]  /*210c0*/  LDL R8, [R1+0x410] ;  /* 0x0004100001087983 */ /* 0x000ee80000100800 */
[----:B------:R-:W3:Y:S01]  /*210d0*/  LDL R7, [R1+0x414] ;  /* 0x0004140001077983 */ /* 0x000ee20000100800 */
[----:B------:R-:W-:-:S02]  /*210e0*/  PRMT R13, RZ, 0x7610, R13 ;  /* 0x00007610ff0d7816 */ /* 0x000fc4000000000d */
[----:B------:R-:W-:Y:S02]  /*210f0*/  PRMT R17, RZ, 0x7610, R17 ;  /* 0x00007610ff117816 */ /* 0x000fe40000000011 */
[----:B------:R-:W-:Y:S02]  /*21100*/  PRMT R19, RZ, 0x7610, R19 ;  /* 0x00007610ff137816 */ /* 0x000fe40000000013 */
[----:B------:R-:W-:Y:S01]  /*21110*/  PRMT R21, RZ, 0x7610, R21 ;  /* 0x00007610ff157816 */ /* 0x000fe20000000015 */
[----:B----4-:R-:W-:Y:S02]  /*21120*/  @!P1 IMAD.MOV.U32 R15, RZ, RZ, R6 ;  /* 0x000000ffff0f9224 */ /* 0x010fe400078e0006 */
[----:B------:R-:W-:Y:S01]  /*21130*/  @!P1 IMAD.MOV.U32 R14, RZ, RZ, R0 ;  /* 0x000000ffff0e9224 */ /* 0x000fe200078e0000 */
[----:B------:R-:W-:Y:S01]  /*21140*/  PRMT R23, RZ, 0x7610, R23 ;  /* 0x00007610ff177816 */ /* 0x000fe20000000017 */
[----:B------:R-:W4:Y:S04]  /*21150*/  LDL R6, [R1+0x398] ;  /* 0x0003980001067983 */ /* 0x000f280000100800 */
[----:B------:R0:W4:Y:S04]  /*21160*/  @!P1 LDG.E.U16 R13, desc[UR8][R14.64] ;  /* 0x000000080e0d9981 */ /* 0x000128000c1e1500 */
[----:B------:R-:W4:Y:S01]  /*21170*/  LDL R0, [R1+0x39c] ;  /* 0x00039c0001007983 */ /* 0x000f220000100800 */
[----:B0-----:R-:W-:-:S02]  /*21180*/  @!P2 IMAD.MOV.U32 R15, RZ, RZ, R20 ;  /* 0x000000ffff0fa224 */ /* 0x001fc400078e0014 */
[----:B------:R-:W-:-:S05]  /*21190*/  @!P2 IMAD.MOV.U32 R14, RZ, RZ, R18 ;  /* 0x000000ffff0ea224 */ /* 0x000fca00078e0012 */
[----:B------:R2:W4:Y:S02]  /*211a0*/  @!P2 LDG.E.U16 R17, desc[UR8][R14.64] ;  /* 0x000000080e11a981 */ /* 0x000524000c1e1500 */
[----:B--2---:R-:W-:Y:S02]  /*211b0*/  @!P2 IMAD.MOV.U32 R15, RZ, RZ, R16 ;  /* 0x000000ffff0fa224 */ /* 0x004fe400078e0010 */
[----:B------:R-:W-:-:S05]  /*211c0*/  @!P2 IMAD.MOV.U32 R14, RZ, RZ, R11 ;  /* 0x000000ffff0ea224 */ /* 0x000fca00078e000b */
[----:B------:R0:W2:Y:S02]  /*211d0*/  @!P2 LDG.E.U16 R19, desc[UR8][R14.64] ;  /* 0x000000080e13a981 */ /* 0x0000a4000c1e1500 */
[----:B0-----:R-:W-:Y:S02]  /*211e0*/  @!P1 IMAD.MOV.U32 R14, RZ, RZ, R9 ;  /* 0x000000ffff0e9224 */ /* 0x001fe400078e0009 */
[----:B------:R-:W-:-:S05]  /*211f0*/  @!P1 IMAD.MOV.U32 R15, RZ, RZ, R10 ;  /* 0x000000ffff0f9224 */ /* 0x000fca00078e000a */
[----:B------:R3:W2:Y:S02]  /*21200*/  @!P1 LDG.E.U16 R21, desc[UR8][R14.64] ;  /* 0x000000080e159981 */ /* 0x0006a4000c1e1500 */
[----:B---3--:R-:W-:Y:S02]  /*21210*/  @!P2 IMAD.MOV.U32 R14, RZ, RZ, R7 ;  /* 0x000000ffff0ea224 */ /* 0x008fe400078e0007 */
[----:B------:R-:W-:-:S05]  /*21220*/  @!P2 IMAD.MOV.U32 R15, RZ, RZ, R8 ;  /* 0x000000ffff0fa224 */ /* 0x000fca00078e0008 */
[----:B------:R0:W3:Y:S04]  /*21230*/  @!P2 LDG.E.U16 R23, desc[UR8][R14.64] ;  /* 0x000000080e17a981 */ /* 0x0000e8000c1e1500 */
[----:B----4-:R-:W-:Y:S01]  /*21240*/  STL [R1+0x18ec], R13 ;  /* 0x0018ec0d01007387 */ /* 0x010fe20000100800 */
[----:B------:R-:W-:Y:S01]  /*21250*/  PRMT R25, RZ, 0x7610, R25 ;  /* 0x00007610ff197816 */ /* 0x000fe20000000019 */
[----:B0-----:R-:W-:Y:S02]  /*21260*/  @!P1 IMAD.MOV.U32 R14, RZ, RZ, R0 ;  /* 0x000000ffff0e9224 */ /* 0x001fe400078e0000 */
[----:B------:R-:W-:Y:S01]  /*21270*/  STL [R1+0x18f0], R17 ;  /* 0x0018f01101007387 */ /* 0x000fe20000100800 */
[----:B------:R-:W-:-:S05]  /*21280*/  @!P1 IMAD.MOV.U32 R15, RZ, RZ, R6 ;  /* 0x000000ffff0f9224 */ /* 0x000fca00078e0006 */
[----:B------:R-:W4:Y:S04]  /*21290*/  @!P1 LDG.E.U16 R25, desc[UR8][R14.64] ;  /* 0x000000080e199981 */ /* 0x000f28000c1e1500 */
[----:B--2---:R-:W-:Y:S04]  /*212a0*/  STL [R1+0x18d0], R19 ;  /* 0x0018d01301007387 */ /* 0x004fe80000100800 */
[----:B------:R-:W-:Y:S04]  /*212b0*/  STL [R1+0x18d4], R21 ;  /* 0x0018d41501007387 */ /* 0x000fe80000100800 */
[----:B---3--:R0:W-:Y:S04]  /*212c0*/  STL [R1+0x18f4], R23 ;  /* 0x0018f41701007387 */ /* 0x0081e80000100800 */
[----:B------:R-:W2:Y:S04]  /*212d0*/  LDL R9, [R1+0x394] ;  /* 0x0003940001097983 */ /* 0x000ea80000100800 */
[----:B0-----:R-:W3:Y:S04]  /*212e0*/  LDL.LU R23, [R1+0xf0] ;  /* 0x0000f00001177983 */ /* 0x001ee80000300800 */
        /* <DEDUP_REMOVED lines=14> */
[----:B------:R-:W3:Y:S01]  /*213d0*/  LDL R15, [R1+0x390] ;  /* 0x00039000010f7983 */ /* 0x000ee20000100800 */
[----:B------:R-:W-:-:S03]  /*213e0*/  PRMT R27, RZ, 0x7610, R27 ;  /* 0x00007610ff1b7816 */ /* 0x000fc6000000001b */
[----:B----4-:R0:W-:Y:S04]  /*213f0*/  STL [R1+0x18f8], R25 ;  /* 0x0018f81901007387 */ /* 0x0101e80000100800 */
[----:B0-----:R-:W4:Y:S01]  /*21400*/  LDL.LU R25, [R1+0xf4] ;  /* 0x0000f40001197983 */ /* 0x001f220000300800 */
[----:B--2---:R-:W-:-:S05]  /*21410*/  @!P2 IMAD.MOV.U32 R14, RZ, RZ, R9 ;  /* 0x000000ffff0ea224 */ /* 0x004fca00078e0009 */
[----:B---3--:R-:W2:Y:S04]  /*21420*/  @!P2 LDG.E.U16 R27, desc[UR8][R14.64] ;  /* 0x000000080e1ba981 */ /* 0x008ea8000c1e1500 */
[----:B------:R-:W3:Y:S01]  /*21430*/  LDL R15, [R1+0x314] ;  /* 0x00031400010f7983 */ /* 0x000ee20000100800 */
[----:B------:R-:W-:Y:S01]  /*21440*/  PRMT R29, RZ, 0x7610, R29 ;  /* 0x00007610ff1d7816 */ /* 0x000fe2000000001d */
[----:B------:R-:W0:Y:S02]  /*21450*/  S2R R26, SR_TID.X ;  /* 0x00000000001a7919 */ /* 0x000e240000002100 */
[----:B--2---:R1:W-:Y:S01]  /*21460*/  STL [R1+0x18fc], R27 ;  /* 0x0018fc1b01007387 */ /* 0x0043e20000100800 */
[----:B---3--:R-:W-:Y:S02]  /*21470*/  @!P2 IMAD.MOV.U32 R14, RZ, RZ, R15 ;  /* 0x000000ffff0ea224 */ /* 0x008fe400078e000f */
[----:B------:R-:W-:Y:S01]  /*21480*/  @!P2 IMAD.MOV.U32 R15, RZ, RZ, R28 ;  /* 0x000000ffff0fa224 */ /* 0x000fe200078e001c */
[----:B-1----:R-:W2:Y:S04]  /*21490*/  LDL.LU R27, [R1+0x110] ;  /* 0x00011000011b7983 */ /* 0x002ea80000300800 */
[----:B------:R1:W-:Y:S04]  /*214a0*/  STL [R1+0xe34], R28 ;  /* 0x000e341c01007387 */ /* 0x0003e80000100800 */
[----:B------:R-:W3:Y:S04]  /*214b0*/  @!P2 LDG.E.U16 R29, desc[UR8][R14.64] ;  /* 0x000000080e1da981 */ /* 0x000ee8000c1e1500 */
[----:B-1----:R-:W2:Y:S04]  /*214c0*/  LDL.LU R28, [R1+0x114] ;  /* 0x00011400011c7983 */ /* 0x002ea80000300800 */
[----:B------:R-:W2:Y:S01]  /*214d0*/  LDL.LU R15, [R1+0x130] ;  /* 0x00013000010f7983 */ /* 0x000ea20000300800 */
[----:B0-----:R-:W-:-:S05]  /*214e0*/  LOP3.LUT R26, R26, 0x3f, RZ, 0xc0, !PT ;  /* 0x0000003f1a1a7812 */ /* 0x001fca00078ec0ff */
[----:B------:R-:W-:-:S05]  /*214f0*/  IMAD.SHL.U32 R9, R26, 0x2, RZ ;  /* 0x000000021a097824 */ /* 0x000fca00078e00ff */
[----:B------:R-:W-:-:S05]  /*21500*/  LOP3.LUT R9, R9, 0x40, RZ, 0x3c, !PT ;  /* 0x0000004009097812 */ /* 0x000fca00078e3cff */
[----:B--2---:R-:W-:Y:S04]  /*21510*/  STS.U16 [R9+UR5+0x1c80], R15 ;  /* 0x001c800f09007988 */ /* 0x004fe80008000405 */
        /* <DEDUP_REMOVED lines=12> */
[----:B------:R1:W-:Y:S04]  /*215e0*/  STS.U16 [R9+UR5+0x5400], R7 ;  /* 0x0054000709007988 */ /* 0x0003e80008000405 */
[----:B------:R2:W-:Y:S04]  /*215f0*/  STS.U16 [R9+UR5+0x5480], R6 ;  /* 0x0054800609007988 */ /* 0x0005e80008000405 */
[----:B------:R-:W-:Y:S04]  /*21600*/  STS.U16 [R9+UR5+0x5c00], R16 ;  /* 0x005c001009007988 */ /* 0x000fe80008000405 */
[----:B------:R4:W-:Y:S04]  /*21610*/  STS.U16 [R9+UR5+0x5c80], R18 ;  /* 0x005c801209007988 */ /* 0x0009e80008000405 */
[----:B------:R2:W-:Y:S04]  /*21620*/  STS.U16 [R9+UR5+0x6400], R20 ;  /* 0x0064001409007988 */ /* 0x0005e80008000405 */
[----:B0-----:R-:W3:Y:S04]  /*21630*/  LDL.LU R8, [R1+0x178] ;  /* 0x0001780001087983 */ /* 0x001ee80000300800 */
[----:B-1----:R-:W3:Y:S04]  /*21640*/  LDL.LU R7, [R1+0x174] ;  /* 0x0001740001077983 */ /* 0x002ee80000300800 */
[----:B--2---:R-:W2:Y:S04]  /*21650*/  LDL.LU R6, [R1+0x160] ;  /* 0x0001600001067983 */ /* 0x004ea80000300800 */
[----:B----4-:R-:W4:Y:S04]  /*21660*/  LDL.LU R18, [R1+0x15c] ;  /* 0x00015c0001127983 */ /* 0x010f280000300800 */
[----:B------:R-:W4:Y:S04]  /*21670*/  LDL.LU R20, [R1+0x148] ;  /* 0x0001480001147983 */ /* 0x000f280000300800 */
        /* <DEDUP_REMOVED lines=10> */
[----:B------:R0:W-:Y:S04]  /*21720*/  STS.U16 [R9+UR5+0x6480], R0 ;  /* 0x0064800009007988 */ /* 0x0001e80008000405 */
[----:B------:R-:W4:Y:S04]  /*21730*/  LDL.LU R11, [R1+0x48] ;  /* 0x00004800010b7983 */ /* 0x000f280000300800 */
[----:B------:R1:W-:Y:S04]  /*21740*/  STS.U16 [R9+UR5+0x6c00], R24 ;  /* 0x006c001809007988 */ /* 0x0003e80008000405 */
[----:B------:R1:W-:Y:S04]  /*21750*/  STS.U16 [R9+UR5+0x6c80], R22 ;  /* 0x006c801609007988 */ /* 0x0003e80008000405 */
[----:B------:R1:W-:Y:S01]  /*21760*/  STS.U16 [R9+UR5+0x7400], R5 ;  /* 0x0074000509007988 */ /* 0x0003e20008000405 */
[----:B------:R-:W-:-:S03]  /*21770*/  IMAD.SHL.U32 R27, R26, 0x2, RZ ;  /* 0x000000021a1b7824 */ /* 0x000fc600078e00ff */
[----:B0-----:R-:W4:Y:S04]  /*21780*/  LDL.LU R0, [R1+0x2c] ;  /* 0x00002c0001007983 */ /* 0x001f280000300800 */
[----:B-1----:R-:W4:Y:S04]  /*21790*/  LDL.LU R24, [R1+0xec] ;  /* 0x0000ec0001187983 */ /* 0x002f280000300800 */
[----:B------:R-:W4:Y:S04]  /*217a0*/  LDL.LU R22, [R1+0x108] ;  /* 0x0001080001167983 */ /* 0x000f280000300800 */
[----:B------:R-:W4:Y:S04]  /*217b0*/  LDL.LU R5, [R1+0x10c] ;  /* 0x00010c0001057983 */ /* 0x000f280000300800 */
[----:B------:R-:W4:Y:S04]  /*217c0*/  LDL.LU R10, [R1+0x28] ;  /* 0x00002800010a7983 */ /* 0x000f280000300800 */
[----:B------:R-:W4:Y:S04]  /*217d0*/  LDL.LU R16, [R1+0xc] ;  /* 0x00000c0001107983 */ /* 0x000f280000300800 */
[----:B------:R-:W4:Y:S04]  /*217e0*/  LDL.LU R26, [R1+0x8] ;  /* 0x00000800011a7983 */ /* 0x000f280000300800 */
[----:B------:R0:W-:Y:S04]  /*217f0*/  STS.U16 [R9+UR5+0x7480], R4 ;  /* 0x0074800409007988 */ /* 0x0001e80008000405 */
[----:B------:R1:W-:Y:S04]  /*21800*/  STS.U16 [R9+UR5+0x7c00], R3 ;  /* 0x007c000309007988 */ /* 0x0003e80008000405 */
[----:B------:R1:W-:Y:S04]  /*21810*/  STS.U16 [R9+UR5+0x7c80], R2 ;  /* 0x007c800209007988 */ /* 0x0003e80008000405 */
[----:B0-----:R-:W4:Y:S04]  /*21820*/  LDL.LU R4, [R1+0x128] ;  /* 0x0001280001047983 */ /* 0x001f280000300800 */
[----:B-1----:R-:W4:Y:S04]  /*21830*/  LDL.LU R3, [R1+0x12c] ;  /* 0x00012c0001037983 */ /* 0x002f280000300800 */
[----:B------:R-:W4:Y:S04]  /*21840*/  LDL.LU R9, [R1+0x1914] ;  /* 0x0019140001097983 */ /* 0x000f280000300800 */
[----:B------:R-:W4:Y:S01]  /*21850*/  LDL.LU R2, [R1+0x144] ;  /* 0x0001440001027983 */ /* 0x000f220000300800 */
[----:B------:R-:W-:-:S05]  /*21860*/  LOP3.LUT R27, R27, 0x50, RZ, 0x3c, !PT ;  /* 0x000000501b1b7812 */ /* 0x000fca00078e3cff */
[----:B---3--:R0:W-:Y:S04]  /*21870*/  STS.U16 [R27+UR5+0x500], R8 ;  /* 0x000500081b007988 */ /* 0x0081e80008000405 */
[----:B------:R1:W-:Y:S04]  /*21880*/  STS.U16 [R27+UR5+0x580], R7 ;  /* 0x000580071b007988 */ /* 0x0003e80008000405 */
[----:B--2---:R2:W-:Y:S04]  /*21890*/  STS.U16 [R27+UR5+0xd00], R6 ;  /* 0x000d00061b007988 */ /* 0x0045e80008000405 */
[----:B----4-:R3:W-:Y:S04]  /*218a0*/  STS.U16 [R27+UR5+0xd80], R18 ;  /* 0x000d80121b007988 */ /* 0x0107e80008000405 */
[----:B------:R4:W-:Y:S04]  /*218b0*/  STS.U16 [R27+UR5+0x1500], R20 ;  /* 0x001500141b007988 */ /* 0x0009e80008000405 */
[----:B0-----:R-:W4:Y:S04]  /*218c0*/  LDL.LU R8, [R1+0x1910] ;  /* 0x0019100001087983 */ /* 0x001f280000300800 */
[----:B-1----:R-:W4:Y:S04]  /*218d0*/  LDL.LU R7, [R1+0x190c] ;  /* 0x00190c0001077983 */ /* 0x002f280000300800 */
[----:B--2---:R-:W2:Y:S04]  /*218e0*/  LDL.LU R6, [R1+0x1908] ;  /* 0x0019080001067983 */ /* 0x004ea80000300800 */
[----:B---3--:R-:W3:Y:S04]  /*218f0*/  LDL.LU R18, [R1+0x1904] ;  /* 0x0019040001127983 */ /* 0x008ee80000300800 */
[----:B----4-:R-:W4:Y:S04]  /*21900*/  LDL.LU R20, [R1+0x1900] ;  /* 0x0019000001147983 */ /* 0x010f280000300800 */
        /* <DEDUP_REMOVED lines=19> */
[----:B-1----:R-:W2:Y:S01]  /*21a40*/  LDL.LU R23, [R1+0x16c] ;  /* 0x00016c0001177983 */ /* 0x002ea20000300800 */
[----:B------:R-:W0:Y:S03]  /*21a50*/  S2R R0, SR_TID.X ;  /* 0x0000000000007919 */ /* 0x000e260000002100 */
[----:B------:R-:W2:Y:S04]  /*21a60*/  LDL.LU R17, [R1+0x158] ;  /* 0x0001580001117983 */ /* 0x000ea80000300800 */
[----:B------:R-:W2:Y:S04]  /*21a70*/  LDL.LU R13, [R1+0x154] ;  /* 0x00015400010d7983 */ /* 0x000ea80000300800 */
[----:B------:R-:W2:Y:S04]  /*21a80*/  LDL.LU R12, [R1+0x140] ;  /* 0x00014000010c7983 */ /* 0x000ea80000300800 */
[----:B------:R1:W-:Y:S04]  /*21a90*/  STS.U16 [R27+UR5+0x5d80], R10 ;  /* 0x005d800a1b007988 */ /* 0x0003e80008000405 */
[----:B------:R-:W2:Y:S04]  /*21aa0*/  LDL.LU R11, [R1+0x13c] ;  /* 0x00013c00010b7983 */ /* 0x000ea80000300800 */
[----:B------:R0:W-:Y:S04]  /*21ab0*/  STS.U16 [R27+UR5+0x6500], R16 ;  /* 0x006500101b007988 */ /* 0x0001e80008000405 */
[----:B-1----:R-:W2:Y:S04]  /*21ac0*/  LDL.LU R10, [R1+0x124] ;  /* 0x00012400010a7983 */ /* 0x002ea80000300800 */
[----:B0-----:R-:W2:Y:S01]  /*21ad0*/  LDL.LU R16, [R1+0x120] ;  /* 0x0001200001107983 */ /* 0x001ea20000300800 */
        /* <DEDUP_REMOVED lines=10> */
[----:B------:R0:W-:Y:S04]  /*21b80*/  STS.U16 [R27+UR5+0x6580], R26 ;  /* 0x0065801a1b007988 */ /* 0x0001e80008000405 */
[----:B------:R-:W2:Y:S01]  /*21b90*/  LDL.LU R19, [R1+0x20] ;  /* 0x0000200001137983 */ /* 0x000ea20000300800 */
[----:B------:R-:W-:-:S03]  /*21ba0*/  IMAD.SHL.U32 R21, R4, 0x2, RZ ;  /* 0x0000000204157824 */ /* 0x000fc600078e00ff */
[----:B0-----:R-:W2:Y:S02]  /*21bb0*/  LDL.LU R26, [R1+0x4] ;  /* 0x00000400011a7983 */ /* 0x001ea40000300800 */
[----:B------:R-:W-:Y:S02]  /*21bc0*/  LOP3.LUT R21, R21, 0x60, RZ, 0x3c, !PT ;  /* 0x0000006015157812 */ /* 0x000fe400078e3cff */
[----:B----4-:R0:W-:Y:S04]  /*21bd0*/  STS.U16 [R27+UR5+0x6d00], R20 ;  /* 0x006d00141b007988 */ /* 0x0101e80008000405 */
[----:B---3--:R1:W-:Y:S04]  /*21be0*/  STS.U16 [R27+UR5+0x6d80], R18 ;  /* 0x006d80121b007988 */ /* 0x0083e80008000405 */
[----:B--2---:R2:W-:Y:S04]  /*21bf0*/  STS.U16 [R27+UR5+0x7500], R6 ;  /* 0x007500061b007988 */ /* 0x0045e80008000405 */
[----:B------:R3:W-:Y:S04]  /*21c00*/  STS.U16 [R27+UR5+0x7580], R7 ;  /* 0x007580071b007988 */ /* 0x0007e80008000405 */
[----:B------:R4:W-:Y:S04]  /*21c10*/  STS.U16 [R27+UR5+0x7d00], R8 ;  /* 0x007d00081b007988 */ /* 0x0009e80008000405 */
[----:B------:R2:W-:Y:S04]  /*21c20*/  STS.U16 [R27+UR5+0x7d80], R9 ;  /* 0x007d80091b007988 */ /* 0x0005e80008000405 */
[----:B0-----:R-:W2:Y:S04]  /*21c30*/  LDL.LU R20, [R1+0xa4] ;  /* 0x0000a40001147983 */ /* 0x001ea80000300800 */
[----:B-1----:R-:W2:Y:S04]  /*21c40*/  LDL.LU R18, [R1+0xc0] ;  /* 0x0000c00001127983 */ /* 0x002ea80000300800 */
[----:B--2---:R-:W2:Y:S04]  /*21c50*/  LDL.LU R6, [R1+0xc4] ;  /* 0x0000c40001067983 */ /* 0x004ea80000300800 */
[----:B---3--:R-:W3:Y:S04]  /*21c60*/  LDL.LU R7, [R1+0xe0] ;  /* 0x0000e00001077983 */ /* 0x008ee80000300800 */
[----:B----4-:R-:W4:Y:S04]  /*21c70*/  LDL.LU R8, [R1+0xe4] ;  /* 0x0000e40001087983 */ /* 0x010f280000300800 */
[----:B------:R-:W2:Y:S04]  /*21c80*/  LDL.LU R27, [R1+0x18fc] ;  /* 0x0018fc00011b7983 */ /* 0x000ea80000300800 */
[----:B------:R-:W2:Y:S04]  /*21c90*/  LDL.LU R9, [R1+0x100] ;  /* 0x0001000001097983 */ /* 0x000ea80000300800 */
[----:B------:R0:W-:Y:S04]  /*21ca0*/  STS.U16 [R21+UR5+0x600], R25 ;  /* 0x0006001915007988 */ /* 0x0001e80008000405 */
[----:B------:R1:W-:Y:S04]  /*21cb0*/  STS.U16 [R21+UR5+0x680], R23 ;  /* 0x0006801715007988 */ /* 0x0003e80008000405 */
[----:B0-----:R-:W3:Y:S04]  /*21cc0*/  LDL.LU R25, [R1+0x18f8] ;  /* 0x0018f80001197983 */ /* 0x001ee80000300800 */
[----:B-1----:R-:W3:Y:S04]  /*21cd0*/  LDL.LU R23, [R1+0x18f4] ;  /* 0x0018f40001177983 */ /* 0x002ee80000300800 */
[----:B------:R0:W-:Y:S04]  /*21ce0*/  STS.U16 [R21+UR5+0xe00], R17 ;  /* 0x000e001115007988 */ /* 0x0001e80008000405 */
[----:B------:R1:W-:Y:S04]  /*21cf0*/  STS.U16 [R21+UR5+0xe80], R13 ;  /* 0x000e800d15007988 */ /* 0x0003e80008000405 */
[----:B------:R1:W-:Y:S04]  /*21d00*/  STS.U16 [R21+UR5+0x1600], R12 ;  /* 0x0016000c15007988 */ /* 0x0003e80008000405 */
[----:B------:R1:W-:Y:S04]  /*21d10*/  STS.U16 [R21+UR5+0x1680], R11 ;  /* 0x0016800b15007988 */ /* 0x0003e80008000405 */
[----:B0-----:R-:W3:Y:S04]  /*21d20*/  LDL.LU R17, [R1+0x18f0] ;  /* 0x0018f00001117983 */ /* 0x001ee80000300800 */
[----:B-1----:R-:W3:Y:S04]  /*21d30*/  LDL.LU R13, [R1+0x18ec] ;  /* 0x0018ec00010d7983 */ /* 0x002ee80000300800 */
[----:B------:R-:W3:Y:S04]  /*21d40*/  LDL.LU R12, [R1+0x18e8] ;  /* 0x0018e800010c7983 */ /* 0x000ee80000300800 */
[----:B------:R-:W3:Y:S04]  /*21d50*/  LDL.LU R11, [R1+0x18e4] ;  /* 0x0018e400010b7983 */ /* 0x000ee80000300800 */
[----:B------:R0:W-:Y:S04]  /*21d60*/  STS.U16 [R21+UR5+0x1e00], R10 ;  /* 0x001e000a15007988 */ /* 0x0001e80008000405 */
[----:B------:R1:W-:Y:S04]  /*21d70*/  STS.U16 [R21+UR5+0x1e80], R16 ;  /* 0x001e801015007988 */ /* 0x0003e80008000405 */
[----:B0-----:R-:W3:Y:S04]  /*21d80*/  LDL.LU R10, [R1+0x18e0] ;  /* 0x0018e000010a7983 */ /* 0x001ee80000300800 */
[----:B-1----:R-:W3:Y:S04]  /*21d90*/  LDL.LU R16, [R1+0x18dc] ;  /* 0x0018dc0001107983 */ /* 0x002ee80000300800 */
[----:B------:R0:W-:Y:S04]  /*21da0*/  STS.U16 [R21+UR5+0x2600], R0 ;  /* 0x0026000015007988 */ /* 0x0001e80008000405 */
[----:B0-----:R-:W3:Y:S04]  /*21db0*/  LDL.LU R0, [R1+0x18d8] ;  /* 0x0018d80001007983 */ /* 0x001ee80000300800 */
[----:B--2---:R-:W-:Y:S04]  /*21dc0*/  STS.U16 [R21+UR5+0x2680], R9 ;  /* 0x0026800915007988 */ /* 0x004fe80008000405 */
[----:B----4-:R-:W-:Y:S04]  /*21dd0*/  STS.U16 [R21+UR5+0x2e00], R8 ;  /* 0x002e000815007988 */ /* 0x010fe80008000405 */
[----:B---3--:R-:W-:Y:S04]  /*21de0*/  STS.U16 [R21+UR5+0x2e80], R7 ;  /* 0x002e800715007988 */ /* 0x008fe80008000405 */
        /* <DEDUP_REMOVED lines=13> */
[----:B0-----:R-:W2:Y:S04]  /*21ec0*/  LDL.LU R19, [R1+0x168] ;  /* 0x0001680001137983 */ /* 0x001ea80000300800 */
[----:B-1----:R-:W3:Y:S04]  /*21ed0*/  LDL.LU R26, [R1+0x164] ;  /* 0x00016400011a7983 */ /* 0x002ee80000300800 */
[----:B------:R-:W4:Y:S04]  /*21ee0*/  LDL.LU R28, [R1+0x150] ;  /* 0x00015000011c7983 */ /* 0x000f280000300800 */
[----:B------:R0:W-:Y:S04]  /*21ef0*/  STS.U16 [R21+UR5+0x6680], R0 ;  /* 0x0066800015007988 */ /* 0x0001e80008000405 */
[----:B0-----:R-:W4:Y:S04]  /*21f00*/  LDL.LU R0, [R1+0x14c] ;  /* 0x00014c0001007983 */ /* 0x001f280000300800 */
        /* <DEDUP_REMOVED lines=21> */
[----:B------:R-:W4:Y:S04]  /*22060*/  LDL.LU R11, [R1+0x118] ;  /* 0x00011800010b7983 */ /* 0x000f280000300800 */
[----:B------:R-:W4:Y:S04]  /*22070*/  LDL.LU R12, [R1+0x11c] ;  /* 0x00011c00010c7983 */ /* 0x000f280000300800 */
[----:B------:R-:W4:Y:S04]  /*22080*/  LDL.LU R13, [R1+0x134] ;  /* 0x00013400010d7983 */ /* 0x000f280000300800 */
[----:B------:R-:W4:Y:S04]  /*22090*/  LDL.LU R21, [R1+0x18d4] ;  /* 0x0018d40001157983 */ /* 0x000f280000300800 */
[----:B------:R-:W4:Y:S01]  /*220a0*/  LDL.LU R17, [R1+0x138] ;  /* 0x0001380001117983 */ /* 0x000f220000300800 */
[----:B------:R-:W-:-:S05]  /*220b0*/  IMAD.SHL.U32 R4, R4, 0x2, RZ ;  /* 0x0000000204047824 */ /* 0x000fca00078e00ff */
[----:B------:R-:W-:-:S05]  /*220c0*/  LOP3.LUT R4, R4, 0x70, RZ, 0x3c, !PT ;  /* 0x0000007004047812 */ /* 0x000fca00078e3cff */
[----:B--2---:R0:W-:Y:S04]  /*220d0*/  STS.U16 [R4+UR5+0x700], R19 ;  /* 0x0007001304007988 */ /* 0x0041e80008000405 */
[----:B---3--:R1:W-:Y:S04]  /*220e0*/  STS.U16 [R4+UR5+0x780], R26 ;  /* 0x0007801a04007988 */ /* 0x0083e80008000405 */
[----:B----4-:R2:W-:Y:S04]  /*220f0*/  STS.U16 [R4+UR5+0xf00], R28 ;  /* 0x000f001c04007988 */ /* 0x0105e80008000405 */
[----:B0-----:R-:W3:Y:S04]  /*22100*/  LDL.LU R19, [R1+0x18d0] ;  /* 0x0018d00001137983 */ /* 0x001ee80000300800 */
[----:B-1----:R-:W4:Y:S04]  /*22110*/  LDL.LU R26, [R1+0x18cc] ;  /* 0x0018cc00011a7983 */ /* 0x002f280000300800 */
[----:B--2---:R-:W2:Y:S04]  /*22120*/  LDL.LU R28, [R1+0x30c] ;  /* 0x00030c00011c7983 */ /* 0x004ea80000300800 */
        /* <DEDUP_REMOVED lines=16> */
[----:B0-----:R-:W3:Y:S04]  /*22230*/  LDL R2, [R1+0x308] ;  /* 0x0003080001027983 */ /* 0x001ee80000100800 */
[----:B-1----:R-:W3:Y:S04]  /*22240*/  LDL R3, [R1+0x284] ;  /* 0x0002840001037983 */ /* 0x002ee80000100800 */
[----:B------:R-:W-:Y:S04]  /*22250*/  STS.U16 [R4+UR5+0x4f00], R5 ;  /* 0x004f000504007988 */ /* 0x000fe80008000405 */
[----:B------:R-:W-:Y:S04]  /*22260*/  STS.U16 [R4+UR5+0x4f80], R22 ;  /* 0x004f801604007988 */ /* 0x000fe80008000405 */
[----:B------:R-:W-:Y:S04]  /*22270*/  STS.U16 [R4+UR5+0x5700], R24 ;  /* 0x0057001804007988 */ /* 0x000fe80008000405 */
[----:B------:R-:W-:Y:S04]  /*22280*/  STS.U16 [R4+UR5+0x5780], R14 ;  /* 0x0057800e04007988 */ /* 0x000fe80008000405 */
[----:B------:R-:W-:Y:S04]  /*22290*/  STS.U16 [R4+UR5+0x5f00], R15 ;  /* 0x005f000f04007988 */ /* 0x000fe80008000405 */
[----:B--2---:R0:W-:Y:S04]  /*222a0*/  STS.U16 [R4+UR5+0x5f80], R0 ;  /* 0x005f800004007988 */ /* 0x0041e80008000405 */
[----:B----4-:R-:W-:Y:S04]  /*222b0*/  STS.U16 [R4+UR5+0x6700], R26 ;  /* 0x0067001a04007988 */ /* 0x010fe80008000405 */
[----:B---3--:R-:W-:Y:S04]  /*222c0*/  STS.U16 [R4+UR5+0x6780], R19 ;  /* 0x0067801304007988 */ /* 0x008fe80008000405 */
[----:B------:R-:W-:Y:S04]  /*222d0*/  STS.U16 [R4+UR5+0x6f00], R21 ;  /* 0x006f001504007988 */ /* 0x000fe80008000405 */
[----:B------:R-:W-:Y:S04]  /*222e0*/  STS.U16 [R4+UR5+0x6f80], R23 ;  /* 0x006f801704007988 */ /* 0x000fe80008000405 */
[----:B------:R-:W-:Y:S04]  /*222f0*/  STS.U16 [R4+UR5+0x7700], R25 ;  /* 0x0077001904007988 */ /* 0x000fe80008000405 */
[----:B------:R-:W-:Y:S04]  /*22300*/  STS.U16 [R4+UR5+0x7780], R27 ;  /* 0x0077801b04007988 */ /* 0x000fe80008000405 */
[----:B------:R-:W-:Y:S04]  /*22310*/  STS.U16 [R4+UR5+0x7f00], R28 ;  /* 0x007f001c04007988 */ /* 0x000fe80008000405 */
[----:B------:R-:W-:Y:S01]  /*22320*/  STS.U16 [R4+UR5+0x7f80], R29 ;  /* 0x007f801d04007988 */ /* 0x000fe20008000405 */
[----:B------:R-:W-:Y:S06]  /*22330*/  BAR.SYNC.DEFER_BLOCKING 0x0 ;  /* 0x0000000000007b1d */ /* 0x000fec0000010000 */
[----:B0-----:R-:W2:Y:S04]  /*22340*/  LDL R0, [R1+0x304] ;  /* 0x0003040001007983 */ /* 0x001ea80000100800 */
[----:B------:R-:W-:Y:S04]  /*22350*/  LDSM.16.MT88.4 R8, [R2+UR5+0x8000] ;  /* 0x008000050208783b */ /* 0x000fe80008004200 */
[----:B------:R-:W0:Y:S04]  /*22360*/  LDSM.16.M88.4 R12, [R3+UR5] ;  /* 0x00000005030c783b */ /* 0x000e280008000200 */
[----:B------:R-:W1:Y:S04]  /*22370*/  LDSM.16.M88.4 R4, [R3+UR5+0x1000] ;  /* 0x001000050304783b */ /* 0x000e680008000200 */
[----:B------:R-:W3:Y:S04]  /*22380*/  LDSM.16.M88.4 R20, [R3+UR5+0x3000] ;  /* 0x003000050314783b */ /* 0x000ee80008000200 */
[----:B------:R-:W4:Y:S04]  /*22390*/  LDSM.16.M88.4 R16, [R3+UR5+0x2000] ;  /* 0x002000050310783b */ /* 0x000f280008000200 */
[----:B------:R-:W-:Y:S04]  /*223a0*/  LDSM.16.M88.4 R24, [R3+UR5+0x6000] ;  /* 0x006000050318783b */ /* 0x000fe80008000200 */
[----:B0-----:R-:W-:Y:S04]  /*223b0*/  STL.64 [R1+0x50], R12 ;  /* 0x0000500c01007387 */ /* 0x001fe80000100a00 */
[----:B------:R-:W-:Y:S04]  /*223c0*/  STL.64 [R1+0x58], R14 ;  /* 0x0000580e01007387 */ /* 0x000fe80000100a00 */
[----:B------:R-:W0:Y:S04]  /*223d0*/  LDSM.16.M88.4 R12, [R3+UR5+0x4000] ;  /* 0x00400005030c783b */ /* 0x000e280008000200 */
[----:B-1----:R-:W-:Y:S04]  /*223e0*/  STL.64 [R1+0x40], R4 ;  /* 0x0000400401007387 */ /* 0x002fe80000100a00 */
[----:B------:R-:W-:Y:S04]  /*223f0*/  STL.64 [R1+0x48], R6 ;  /* 0x0000480601007387 */ /* 0x000fe80000100a00 */
[----:B------:R-:W1:Y:S04]  /*22400*/  LDSM.16.M88.4 R4, [R3+UR5+0x5000] ;  /* 0x005000050304783b */ /* 0x000e680008000200 */
[----:B---3--:R-:W-:Y:S04]  /*22410*/  STL.64 [R1+0x20], R20 ;  /* 0x0000201401007387 */ /* 0x008fe80000100a00 */
[----:B------:R-:W-:Y:S04]  /*22420*/  STL.64 [R1+0x28], R22 ;  /* 0x0000281601007387 */ /* 0x000fe80000100a00 */
[----:B----4-:R-:W-:Y:S04]  /*22430*/  STL.64 [R1+0x30], R16 ;  /* 0x0000301001007387 */ /* 0x010fe80000100a00 */
[----:B------:R-:W-:Y:S04]  /*22440*/  LDSM.16.MT88.4 R20, [R2+UR5+0x8400] ;  /* 0x008400050214783b */ /* 0x000fe80008004200 */
[----:B0-----:R-:W-:Y:S04]  /*22450*/  STL.64 [R1+0x10], R12 ;  /* 0x0000100c01007387 */ /* 0x001fe80000100a00 */
[----:B------:R-:W-:Y:S04]  /*22460*/  STL.64 [R1+0x18], R14 ;  /* 0x0000180e01007387 */ /* 0x000fe80000100a00 */
[----:B------:R-:W-:Y:S04]  /*22470*/  STL.64 [R1+0x38], R18 ;  /* 0x0000381201007387 */ /* 0x000fe80000100a00 */
[----:B-1----:R-:W-:Y:S04]  /*22480*/  STL.64 [R1], R4 ;  /* 0x0000000401007387 */ /* 0x002fe80000100a00 */
[----:B------:R-:W-:Y:S04]  /*22490*/  STL.64 [R1+0x8], R6 ;  /* 0x0000080601007387 */ /* 0x000fe80000100a00 */
[----:B------:R0:W-:Y:S04]  /*224a0*/  STL.64 [R1+0x18b0], R16 ;  /* 0x0018b01001007387 */ /* 0x0001e80000100a00 */
[----:B------:R-:W1:Y:S04]  /*224b0*/  LDSM.16.M88.4 R4, [R3+UR5+0x7000] ;  /* 0x007000050304783b */ /* 0x000e680008000200 */
[----:B0-----:R-:W3:Y:S04]  /*224c0*/  LDL.LU.64 R16, [R1+0x40] ;  /* 0x0000400001107983 */ /* 0x001ee80000300a00 */
[----:B------:R-:W-:Y:S04]  /*224d0*/  STL [R1+0x1780], R27 ;  /* 0x0017801b01007387 */ /* 0x000fe80000100800 */
[----:B------:R-:W-:Y:S04]  /*224e0*/  STL [R1+0x1898], R26 ;  /* 0x0018981a01007387 */ /* 0x000fe80000100800 */
[----:B------:R0:W-:Y:S04]  /*224f0*/  STL.64 [R1+0x1890], R24 ;  /* 0x0018901801007387 */ /* 0x0001e80000100a00 */
[----:B0-----:R-:W4:Y:S04]  /*22500*/  LDL.LU.64 R24, [R1+0x250] ;  /* 0x0002500001187983 */ /* 0x001f280000300a00 */
[----:B------:R-:W3:Y:S04]  /*22510*/  LDL.LU.64 R26, [R1+0x258] ;  /* 0x00025800011a7983 */ /* 0x000ee80000300a00 */
[----:B--2---:R-:W0:Y:S04]  /*22520*/  LDSM.16.MT88.4 R12, [R0+UR5+0x8000] ;  /* 0x00800005000c783b */ /* 0x004e280008004200 */
[----:B---3--:R-:W-:Y:S04]  /*22530*/  STL.64 [R1+0x18c0], R26 ;  /* 0x0018c01a01007387 */ /* 0x008fe80000100a00 */
[----:B----4-:R2:W-:Y:S04]  /*22540*/  STL.64 [R1+0x18b8], R24 ;  /* 0x0018b81801007387 */ /* 0x0105e80000100a00 */
[----:B--2---:R-:W2:Y:S04]  /*22550*/  LDL.LU.64 R24, [R1+0x260] ;  /* 0x0002600001187983 */ /* 0x004ea80000300a00 */
[----:B------:R-:W2:Y:S04]  /*22560*/  LDL.LU.64 R26, [R1+0x268] ;  /* 0x00026800011a7983 */ /* 0x000ea80000300a00 */
[----:B-1----:R-:W-:Y:S04]  /*22570*/  STL [R1+0x186c], R4 ;  /* 0x00186c0401007387 */ /* 0x002fe80000100800 */
[----:B------:R1:W-:Y:S04]  /*22580*/  STL [R1+0x1868], R5 ;  /* 0x0018680501007387 */ /* 0x0003e80000100800 */
[----:B------:R-:W-:Y:S04]  /*22590*/  STL [R1+0x174c], R6 ;  /* 0x00174c0601007387 */ /* 0x000fe80000100800 */
[----:B------:R3:W-:Y:S04]  /*225a0*/  STL [R1+0x1748], R7 ;  /* 0x0017480701007387 */ /* 0x0007e80000100800 */
[----:B-1----:R-:W4:Y:S04]  /*225b0*/  LDL.LU.64 R4, [R1+0x270] ;  /* 0x0002700001047983 */ /* 0x002f280000300a00 */
[----:B---3--:R-:W4:Y:S04]  /*225c0*/  LDL.LU.64 R6, [R1+0x278] ;  /* 0x0002780001067983 */ /* 0x008f280000300a00 */
[----:B0-----:R-:W-:Y:S04]  /*225d0*/  STL.64 [R1+0x1878], R14 ;  /* 0x0018780e01007387 */ /* 0x001fe80000100a00 */
[----:B------:R0:W-:Y:S04]  /*225e0*/  STL.64 [R1+0x1870], R12 ;  /* 0x0018700c01007387 */ /* 0x0001e80000100a00 */
[----:B0-----:R-:W4:Y:S04]  /*225f0*/  LDL.LU.64 R12, [R1+0x50] ;  /* 0x00005000010c7983 */ /* 0x001f280000300a00 */
[----:B------:R-:W-:Y:S04]  /*22600*/  STL [R1+0x179c], R0 ;  /* 0x00179c0001007387 */ /* 0x000fe80000100800 */
[----:B------:R-:W-:Y:S04]  /*22610*/  STL.64 [R1+0x17c0], R22 ;  /* 0x0017c01601007387 */ /* 0x000fe80000100a00 */
[----:B------:R4:W-:Y:S04]  /*22620*/  STL.64 [R1+0x17b8], R20 ;  /* 0x0017b81401007387 */ /* 0x0009e80000100a00 */
[----:B------:R-:W-:Y:S01]  /*22630*/  STL [R1+0x17a0], R2 ;  /* 0x0017a00201007387 */ /* 0x000fe20000100800 */
[----:B----4-:R-:W-:Y:S01]  /*22640*/  HMMA.16816.F32 R20, R8, R12, R4 ;  /* 0x0000000c0814723c */ /* 0x010fe20000001804 */
[----:B------:R-:W-:-:S02]  /*22650*/  IMAD.MOV.U32 R7, RZ, RZ, R12 ;  /* 0x000000ffff077224 */ /* 0x000fc400078e000c */
[----:B------:R-:W-:-:S15]  /*22660*/  IMAD.MOV.U32 R6, RZ, RZ, R13 ;  /* 0x000000ffff067224 */ /* 0x000fde00078e000d */
[----:B------:R-:W-:Y:S01]  /*22670*/  NOP ;  /* 0x0000000000007918 */ /* 0x000fe20000000000 */
[----:B------:R0:W-:Y:S04]  /*22680*/  STL.64 [R1+0x70], R20 ;  /* 0x0000701401007387 */ /* 0x0001e80000100a00 */
[----:B------:R1:W-:Y:S04]  /*22690*/  STL.64 [R1+0x78], R22 ;  /* 0x0000781601007387 */ /* 0x0003e80000100a00 */
[----:B0-----:R-:W3:Y:S04]  /*226a0*/  LDL.LU.64 R20, [R1+0x240] ;  /* 0x0002400001147983 */ /* 0x001ee80000300a00 */
[----:B-1----:R-:W3:Y:S04]  /*226b0*/  LDL.LU.64 R22, [R1+0x248] ;  /* 0x0002480001167983 */ /* 0x002ee80000300a00 */
[----:B------:R-:W4:Y:S04]  /*226c0*/  LDL.LU.64 R12, [R1+0x220] ;  /* 0x00022000010c7983 */ /* 0x000f280000300a00 */
[----:B------:R-:W3:Y:S01]  /*226d0*/  LDL.LU.64 R14, [R1+0x228] ;  /* 0x00022800010e7983 */ /* 0x000ee20000300a00 */
[----:B--2---:R-:W-:Y:S01]  /*226e0*/  HMMA.16816.F32 R24, R8, R16, R24 ;  /* 0x000000100818723c */ /* 0x004fe20000001818 */
[----:B------:R-:W-:-:S02]  /*226f0*/  IMAD.MOV.U32 R4, RZ, RZ, R16 ;  /* 0x000000ffff047224 */ /* 0x000fc400078e0010 */
[----:B------:R-:W-:Y:S01]  /*22700*/  IMAD.MOV.U32 R5, RZ, RZ, R17 ;  /* 0x000000ffff057224 */ /* 0x000fe200078e0011 */
[----:B---3--:R-:W-:Y:S04]  /*22710*/  STL.64 [R1+0x18a8], R14 ;  /* 0x0018a80e01007387 */ /* 0x008fe80000100a00 */
[----:B----4-:R0:W-:Y:S04]  /*22720*/  STL.64 [R1+0x18a0], R12 ;  /* 0x0018a00c01007387 */ /* 0x0101e80000100a00 */
[----:B0-----:R-:W2:Y:S07]  /*22730*/  LDL.LU.64 R12, [R1+0x20] ;  /* 0x00002000010c7983 */ /* 0x001eae0000300a00 */
[----:B------:R-:W-:Y:S04]  /*22740*/  STL.64 [R1+0x60], R24 ;  /* 0x0000601801007387 */ /* 0x000fe80000100a00 */
[----:B------:R0:W-:Y:S04]  /*22750*/  STL.64 [R1+0x68], R26 ;  /* 0x0000681a01007387 */ /* 0x0001e80000100a00 */
[----:B0-----:R-:W3:Y:S04]  /*22760*/  LDL.LU.64 R26, [R1+0x18c0] ;  /* 0x0018c000011a7983 */ /* 0x001ee80000300a00 */
[----:B------:R-:W3:Y:S04]  /*22770*/  LDL.LU.64 R24, [R1+0x18b8] ;  /* 0x0018b80001187983 */ /* 0x000ee80000300a00 */
[----:B------:R-:W3:Y:S04]  /*22780*/  LDL.LU.64 R16, [R1+0x18b0] ;  /* 0x0018b00001107983 */ /* 0x000ee80000300a00 */
[----:B------:R-:W-:Y:S04]  /*22790*/  STL.64 [R1+0x1888], R6 ;  /* 0x0018880601007387 */ /* 0x000fe80000100a00 */
[----:B------:R0:W-:Y:S04]  /*227a0*/  STL.64 [R1+0x1880], R4 ;  /* 0x0018800401007387 */ /* 0x0001e80000100a00 */
[----:B0-----:R-:W4:Y:S01]  /*227b0*/  LDL.LU.64 R4, [R1] ;  /* 0x0000000001047983 */ /* 0x001f220000300a00 */
[C---:B---3--:R-:W-:Y:S08]  /*227c0*/  HMMA.16816.F32 R16, R8.reuse, R16, R24 ;  /* 0x000000100810723c */ /* 0x048ff00000001818 */
[----:B--2---:R-:W-:Y:S01]  /*227d0*/  HMMA.16816.F32 R24, R8, R12, R20 ;  /* 0x0000000c0818723c */ /* 0x004fe20000001814 */
[----:B------:R-:W-:-:S02]  /*227e0*/  IMAD.MOV.U32 R21, RZ, RZ, R12 ;  /* 0x000000ffff157224 */ /* 0x000fc400078e000c */
[----:B------:R-:W-:-:S08]  /*227f0*/  IMAD.MOV.U32 R20, RZ, RZ, R13 ;  /* 0x000000ffff147224 */ /* 0x000fd000078e000d */
[----:B------:R-:W-:Y:S04]  /*22800*/  STL.64 [R1+0x17b0], R18 ;  /* 0x0017b01201007387 */ /* 0x000fe80000100a00 */
[----:B------:R0:W-:Y:S04]  /*22810*/  STL.64 [R1+0x17a8], R16 ;  /* 0x0017a81001007387 */ /* 0x0001e80000100a00 */
[----:B0-----:R-:W2:Y:S04]  /*22820*/  LDL.LU.64 R16, [R1+0x10] ;  /* 0x0000100001107983 */ /* 0x001ea80000300a00 */
[----:B------:R-:W2:Y:S04]  /*22830*/  LDL.LU.64 R14, [R1+0x18a8] ;  /* 0x0018a800010e7983 */ /* 0x000ea80000300a00 */
[----:B------:R-:W2:Y:S01]  /*22840*/  LDL.LU.64 R12, [R1+0x18a0] ;  /* 0x0018a000010c7983 */ /* 0x000ea20000300a00 */
[----:B------:R-:W-:-:S03]  /*22850*/  IMAD.MOV.U32 R2, RZ, RZ, R26 ;  /* 0x000000ffff027224 */ /* 0x000fc600078e001a */
[----:B------:R0:W-:Y:S01]  /*22860*/  STL.64 [R1+0xc0], R24 ;  /* 0x0000c01801007387 */ /* 0x0001e20000100a00 */
[----:B------:R-:W-:-:S03]  /*22870*/  IMAD.MOV.U32 R0, RZ, RZ, R27 ;  /* 0x000000ffff007224 */ /* 0x000fc600078e001b */
[----:B------:R-:W3:Y:S04]  /*22880*/  LDL.LU R26, [R1+0x1898] ;  /* 0x00189800011a7983 */ /* 0x000ee80000300800 */
[----:B0-----:R-:W3:Y:S01]  /*22890*/  LDL.LU.64 R24, [R1+0x1890] ;  /* 0x0018900001187983 */ /* 0x001ee20000300a00 */
[----:B--2---:R-:W-:Y:S01]  /*228a0*/  HMMA.16816.F32 R12, R8, R16, R12 ;  /* 0x00000010080c723c */ /* 0x004fe2000000180c */
[----:B------:R-:W-:Y:S02]  /*228b0*/  IMAD.MOV.U32 R23, RZ, RZ, R16 ;  /* 0x000000ffff177224 */ /* 0x000fe400078e0010 */
[----:B------:R-:W-:-:S15]  /*228c0*/  IMAD.MOV.U32 R22, RZ, RZ, R17 ;  /* 0x000000ffff167224 */ /* 0x000fde00078e0011 */
[----:B------:R-:W-:Y:S01]  /*228d0*/  NOP ;  /* 0x0000000000007918 */ /* 0x000fe20000000000 */
[----:B------:R-:W-:Y:S02]  /*228e0*/  IMAD.MOV.U32 R27, RZ, RZ, R12 ;  /* 0x000000ffff1b7224 */ /* 0x000fe400078e000c */
[----:B------:R-:W-:Y:S02]  /*228f0*/  IMAD.MOV.U32 R29, RZ, RZ, R13 ;  /* 0x000000ffff1d7224 */ /* 0x000fe400078e000d */
[----:B------:R-:W-:Y:S02]  /*22900*/  IMAD.MOV.U32 R28, RZ, RZ, R14 ;  /* 0x000000ffff1c7224 */ /* 0x000fe400078e000e */
[----:B------:R-:W-:Y:S01]  /*22910*/  IMAD.MOV.U32 R3, RZ, RZ, R15 ;  /* 0x000000ffff037224 */ /* 0x000fe200078e000f */
[----:B------:R-:W3:Y:S04]  /*22920*/  LDL.LU.64 R12, [R1+0x1f0] ;  /* 0x0001f000010c7983 */ /* 0x000ee80000300a00 */
[----:B------:R-:W3:Y:S04]  /*22930*/  LDL.LU.64 R14, [R1+0x1f8] ;  /* 0x0001f800010e7983 */ /* 0x000ee80000300a00 */
[----:B------:R-:W2:Y:S04]  /*22940*/  LDL.LU R16, [R1+0x70] ;  /* 0x0000700001107983 */ /* 0x000ea80000300800 */
[----:B------:R-:W2:Y:S04]  /*22950*/  LDL.LU R17, [R1+0x74] ;  /* 0x0000740001117983 */ /* 0x000ea80000300800 */
[----:B------:R-:W2:Y:S04]  /*22960*/  LDL.LU R18, [R1+0x78] ;  /* 0x0000780001127983 */ /* 0x000ea80000300800 */
[----:B------:R-:W2:Y:S04]  /*22970*/  LDL.LU R19, [R1+0x7c] ;  /* 0x00007c0001137983 */ /* 0x000ea80000300800 */
[----:B--2---:R-:W-:Y:S04]  /*22980*/  STL.64 [R1+0x17d0], R18 ;  /* 0x0017d01201007387 */ /* 0x004fe80000100a00 */
[----:B------:R0:W-:Y:S04]  /*22990*/  STL.64 [R1+0x17c8], R16 ;  /* 0x0017c81001007387 */ /* 0x0001e80000100a00 */
[----:B0-----:R-:W4:Y:S04]  /*229a0*/  LDL.LU.64 R16, [R1+0x210] ;  /* 0x0002100001107983 */ /* 0x001f280000300a00 */
[----:B------:R-:W4:Y:S01]  /*229b0*/  LDL.LU.64 R18, [R1+0x218] ;  /* 0x0002180001127983 */ /* 0x000f220000300a00 */
[----:B---3--:R-:W-:Y:S03]  /*229c0*/  HMMA.16816.F32 R12, R8, R24, R12 ;  /* 0x00000018080c723c */ /* 0x008fe6000000180c */
[----:B------:R-:W-:Y:S04]  /*229d0*/  STL [R1+0x1798], R3 ;  /* 0x0017980301007387 */ /* 0x000fe80000100800 */
[----:B------:R0:W-:Y:S04]  /*229e0*/  STL [R1+0x1794], R28 ;  /* 0x0017941c01007387 */ /* 0x0001e80000100800 */
[----:B------:R1:W-:Y:S08]  /*229f0*/  STL [R1+0x1790], R29 ;  /* 0x0017901d01007387 */ /* 0x0003f00000100800 */
[----:B0-----:R-:W-:-:S02]  /*22a00*/  IMAD.MOV.U32 R28, RZ, RZ, R14 ;  /* 0x000000ffff1c7224 */ /* 0x001fc400078e000e */
[----:B-1----:R-:W-:Y:S02]  /*22a10*/  IMAD.MOV.U32 R29, RZ, RZ, R15 ;  /* 0x000000ffff1d7224 */ /* 0x002fe400078e000f */
[----:B------:R-:W-:Y:S01]  /*22a20*/  IMAD.MOV.U32 R3, RZ, RZ, R13 ;  /* 0x000000ffff037224 */ /* 0x000fe200078e000d */
[----:B----4-:R-:W-:-:S15]  /*22a30*/  HMMA.16816.F32 R16, R8, R4, R16 ;  /* 0x000000040810723c */ /* 0x010fde0000001810 */
[----:B------:R-:W-:-:S04]  /*22a40*/  NOP ;  /* 0x0000000000007918 */ /* 0x000fc80000000000 */
[----:B------:R0:W-:Y:S04]  /*22a50*/  STL.64 [R1+0xa0], R16 ;  /* 0x0000a01001007387 */ /* 0x0001e80000100a00 */
[----:B------:R-:W-:Y:S04]  /*22a60*/  STL.64 [R1+0xa8], R18 ;  /* 0x0000a81201007387 */ /* 0x000fe80000100a00 */
[----:B------:R-:W2:Y:S01]  /*22a70*/  LDL.LU.64 R6, [R1+0x1888] ;  /* 0x0018880001067983 */ /* 0x000ea20000300a00 */
[----:B0-----:R-:W-:Y:S02]  /*22a80*/  IMAD.MOV.U32 R17, RZ, RZ, R4 ;  /* 0x000000ffff117224 */ /* 0x001fe400078e0004 */
[----:B------:R-:W-:-:S02]  /*22a90*/  IMAD.MOV.U32 R16, RZ, RZ, R5 ;  /* 0x000000ffff107224 */ /* 0x000fc400078e0005 */
[----:B------:R-:W3:Y:S04]  /*22aa0*/  LDL.LU.64 R4, [R1+0x1880] ;  /* 0x0018800001047983 */ /* 0x000ee80000300a00 */
[----:B------:R0:W-:Y:S04]  /*22ab0*/  STL [R1+0x90], R12 ;  /* 0x0000900c01007387 */ /* 0x0001e80000100800 */
[----:B------:R-:W4:Y:S04]  /*22ac0*/  LDL.LU.64 R14, [R1+0x1878] ;  /* 0x00187800010e7983 */ /* 0x000f280000300a00 */
[----:B0-----:R-:W4:Y:S04]  /*22ad0*/  LDL.LU.64 R12, [R1+0x1870] ;  /* 0x00187000010c7983 */ /* 0x001f280000300a00 */
[----:B------:R-:W-:Y:S04]  /*22ae0*/  STL.64 [R1+0x17e0], R26 ;  /* 0x0017e01a01007387 */ /* 0x000fe80000100a00 */
[----:B------:R0:W-:Y:S02]  /*22af0*/  STL.64 [R1+0x17d8], R24 ;  /* 0x0017d81801007387 */ /* 0x0001e40000100a00 */
[----:B0-----:R-:W-:-:S02]  /*22b00*/  IMAD.MOV.U32 R24, RZ, RZ, R17 ;  /* 0x000000ffff187224 */ /* 0x001fc400078e0011 */
[----:B------:R-:W-:-:S05]  /*22b10*/  IMAD.MOV.U32 R25, RZ, RZ, R16 ;  /* 0x000000ffff197224 */ /* 0x000fca00078e0010 */
[----:B------:R0:W-:Y:S02]  /*22b20*/  STL.64 [R1+0x17f8], R24 ;  /* 0x0017f81801007387 */ /* 0x0001e40000100a00 */
[----:B0-----:R-:W-:Y:S02]  /*22b30*/  IMAD.MOV.U32 R24, RZ, RZ, R23 ;  /* 0x000000ffff187224 */ /* 0x001fe400078e0017 */
[----:B------:R-:W-:-:S05]  /*22b40*/  IMAD.MOV.U32 R25, RZ, RZ, R22 ;  /* 0x000000ffff197224 */ /* 0x000fca00078e0016 */
[----:B------:R0:W-:Y:S02]  /*22b50*/  STL.64 [R1+0x1810], R24 ;  /* 0x0018101801007387 */ /* 0x0001e40000100a00 */
[----:B0-----:R-:W-:Y:S02]  /*22b60*/  IMAD.MOV.U32 R24, RZ, RZ, R21 ;  /* 0x000000ffff187224 */ /* 0x001fe400078e0015 */
[----:B------:R-:W-:Y:S02]  /*22b70*/  IMAD.MOV.U32 R25, RZ, RZ, R20 ;  /* 0x000000ffff197224 */ /* 0x000fe400078e0014 */
[----:B------:R-:W2:Y:S04]  /*22b80*/  LDL.LU.64 R20, [R1+0x1e0] ;  /* 0x0001e00001147983 */ /* 0x000ea80000300a00 */
[----:B------:R-:W2:Y:S04]  /*22b90*/  LDL.LU.64 R22, [R1+0x1e8] ;  /* 0x0001e80001167983 */ /* 0x000ea80000300a00 */
[----:B------:R0:W-:Y:S04]  /*22ba0*/  STL.64 [R1+0x1828], R24 ;  /* 0x0018281801007387 */ /* 0x0001e80000100a00 */
[----:B0-----:R-:W2:Y:S04]  /*22bb0*/  LDL.LU.64 R24, [R1+0x1d0] ;  /* 0x0001d00001187983 */ /* 0x001ea80000300a00 */
[----:B------:R-:W2:Y:S04]  /*22bc0*/  LDL.LU.64 R26, [R1+0x1d8] ;  /* 0x0001d800011a7983 */ /* 0x000ea80000300a00 */
[----:B--2---:R-:W-:Y:S04]  /*22bd0*/  STL.64 [R1+0x1838], R26 ;  /* 0x0018381a01007387 */ /* 0x004fe80000100a00 */
[----:B------:R3:W-:Y:S02]  /*22be0*/  STL.64 [R1+0x1830], R24 ;  /* 0x0018301801007387 */ /* 0x0007e40000100a00 */
[----:B---3--:R-:W-:-:S02]  /*22bf0*/  IMAD.MOV.U32 R24, RZ, RZ, R4 ;  /* 0x000000ffff187224 */ /* 0x008fc400078e0004 */
[----:B------:R-:W-:Y:S01]  /*22c00*/  IMAD.MOV.U32 R25, RZ, RZ, R5 ;  /* 0x000000ffff197224 */ /* 0x000fe200078e0005 */
[----:B------:R-:W2:Y:S04]  /*22c10*/  LDL.LU R4, [R1+0x186c] ;  /* 0x00186c0001047983 */ /* 0x000ea80000300800 */
[----:B------:R-:W2:Y:S04]  /*22c20*/  LDL.LU R5, [R1+0x1868] ;  /* 0x0018680001057983 */ /* 0x000ea80000300800 */
[----:B------:R-:W-:Y:S04]  /*22c30*/  STL.64 [R1+0x1850], R24 ;  /* 0x0018501801007387 */ /* 0x000fe80000100a00 */
[----:B------:R-:W3:Y:S04]  /*22c40*/  LDL.LU.64 R16, [R1+0x190] ;  /* 0x0001900001107983 */ /* 0x000ee80000300a00 */
[----:B------:R-:W2:Y:S04]  /*22c50*/  LDL.LU.64 R18, [R1+0x198] ;  /* 0x0001980001127983 */ /* 0x000ea80000300a00 */
[----:B--2---:R-:W-:Y:S04]  /*22c60*/  STL.64 [R1+0x17f0], R18 ;  /* 0x0017f01201007387 */ /* 0x004fe80000100a00 */
[----:B---3--:R0:W-:Y:S04]  /*22c70*/  STL.64 [R1+0x17e8], R16 ;  /* 0x0017e81001007387 */ /* 0x0081e80000100a00 */
[----:B0-----:R-:W2:Y:S04]  /*22c80*/  LDL.LU.64 R16, [R1+0x1a0] ;  /* 0x0001a00001107983 */ /* 0x001ea80000300a00 */
[----:B------:R-:W3:Y:S04]  /*22c90*/  LDL.LU.64 R18, [R1+0x1a8] ;  /* 0x0001a80001127983 */ /* 0x000ee80000300a00 */
[----:B---3--:R-:W-:Y:S04]  /*22ca0*/  STL.64 [R1+0x1808], R18 ;  /* 0x0018081201007387 */ /* 0x008fe80000100a00 */
[----:B--2---:R0:W-:Y:S04]  /*22cb0*/  STL.64 [R1+0x1800], R16 ;  /* 0x0018001001007387 */ /* 0x0041e80000100a00 */
        /* <DEDUP_REMOVED lines=9> */
[----:B------:R-:W3:Y:S01]  /*22d50*/  LDL.LU.64 R18, [R1+0x208] ;  /* 0x0002080001127983 */ /* 0x000ee20000300a00 */
[----:B------:R-:W-:-:S02]  /*22d60*/  IMAD.MOV.U32 R24, RZ, RZ, R7 ;  /* 0x000000ffff187224 */ /* 0x000fc400078e0007 */
[----:B------:R-:W-:Y:S01]  /*22d70*/  IMAD.MOV.U32 R25, RZ, RZ, R6 ;  /* 0x000000ffff197224 */ /* 0x000fe200078e0006 */
[----:B------:R-:W-:Y:S01]  /*22d80*/  HMMA.16816.F32 R8, R8, R4, R20 ;  /* 0x000000040808723c */ /* 0x000fe20000001814 */
[----:B---3--:R-:W-:Y:S04]  /*22d90*/  STL.64 [R1+0x1860], R18 ;  /* 0x0018601201007387 */ /* 0x008fe80000100a00 */
[----:B--2---:R0:W-:Y:S04]  /*22da0*/  STL.64 [R1+0x1858], R16 ;  /* 0x0018581001007387 */ /* 0x0041e80000100a00 */
[----:B0-----:R-:W4:Y:S04]  /*22db0*/  LDL.LU.64 R16, [R1+0x230] ;  /* 0x0002300001107983 */ /* 0x001f280000300a00 */
[----:B------:R-:W4:Y:S04]  /*22dc0*/  LDL.LU.64 R18, [R1+0x238] ;  /* 0x0002380001127983 */ /* 0x000f280000300a00 */
[----:B------:R-:W2:Y:S04]  /*22dd0*/  LDL.LU.64 R20, [R1+0x180] ;  /* 0x0001800001147983 */ /* 0x000ea80000300a00 */
[----:B------:R-:W2:Y:S04]  /*22de0*/  LDL.LU.64 R22, [R1+0x188] ;  /* 0x0001880001167983 */ /* 0x000ea80000300a00 */
[----:B------:R0:W-:Y:S04]  /*22df0*/  STL.64 [R1+0x80], R8 ;  /* 0x0000800801007387 */ /* 0x0001e80000100a00 */
[----:B------:R1:W-:Y:S04]  /*22e00*/  STL.64 [R1+0x88], R10 ;  /* 0x0000880a01007387 */ /* 0x0003e80000100a00 */
[----:B0-----:R-:W3:Y:S04]  /*22e10*/  LDL.LU.64 R8, [R1+0x30] ;  /* 0x0000300001087983 */ /* 0x001ee80000300a00 */
[----:B-1----:R-:W2:Y:S01]  /*22e20*/  LDL.LU.64 R10, [R1+0x38] ;  /* 0x00003800010a7983 */ /* 0x002ea20000300a00 */
[----:B----4-:R-:W-:Y:S03]  /*22e30*/  HMMA.16816.F32 R24, R12, R24, R16 ;  /* 0x000000180c18723c */ /* 0x010fe60000001810 */
[----:B------:R-:W4:Y:S04]  /*22e40*/  LDL.LU.64 R18, [R1+0x1860] ;  /* 0x0018600001127983 */ /* 0x000f280000300a00 */
[----:B------:R-:W4:-:S12]  /*22e50*/  LDL.LU.64 R16, [R1+0x1858] ;  /* 0x0018580001107983 */ /* 0x000f180000300a00 */
[----:B------:R0:W-:Y:S04]  /*22e60*/  STL.64 [R1+0xf0], R24 ;  /* 0x0000f01801007387 */ /* 0x0001e80000100a00 */
[----:B------:R4:W-:Y:S04]  /*22e70*/  STL.64 [R1+0xf8], R26 ;  /* 0x0000f81a01007387 */ /* 0x0009e80000100a00 */
[----:B0-----:R-:W4:Y:S02]  /*22e80*/  LDL.LU.64 R24, [R1+0x1850] ;  /* 0x0018500001187983 */ /* 0x001f240000300a00 */
[----:B----4-:R-:W-:Y:S02]  /*22e90*/  HMMA.16816.F32 R24, R12, R24, R16 ;  /* 0x000000180c18723c */ /* 0x010fe40000001810 */
[----:B------:R-:W4:Y:S04]  /*22ea0*/  LDL.LU.64 R18, [R1+0x1848] ;  /* 0x0018480001127983 */ /* 0x000f280000300a00 */
[----:B------:R-:W4:-:S13]  /*22eb0*/  LDL.LU.64 R16, [R1+0x1840] ;  /* 0x0018400001107983 */ /* 0x000f1a0000300a00 */
[----:B------:R-:W-:Y:S04]  /*22ec0*/  STL.64 [R1+0xe0], R24 ;  /* 0x0000e01801007387 */ /* 0x000fe80000100a00 */
[----:B------:R0:W-:Y:S04]  /*22ed0*/  STL.64 [R1+0xe8], R26 ;  /* 0x0000e81a01007387 */ /* 0x0001e80000100a00 */
[----:B0-----:R-:W3:Y:S04]  /*22ee0*/  LDL.LU.64 R26, [R1+0x1838] ;  /* 0x00183800011a7983 */ /* 0x001ee80000300a00 */
[----:B------:R-:W3:Y:S02]  /*22ef0*/  LDL.LU.64 R24, [R1+0x1830] ;  /* 0x0018300001187983 */ /* 0x000ee40000300a00 */
[----:B---3--:R-:W-:-:S15]  /*22f00*/  HMMA.16816.F32 R24, R12, R8, R24 ;  /* 0x000000080c18723c */ /* 0x008fde0000001818 */
[----:B------:R-:W-:-:S04]  /*22f10*/  NOP ;  /* 0x0000000000007918 */ /* 0x000fc80000000000 */
[----:B------:R0:W-:Y:S04]  /*22f20*/  STL.64 [R1+0xd0], R24 ;  /* 0x0000d01801007387 */ /* 0x0001e80000100a00 */
[----:B0-----:R-:W4:Y:S01]  /*22f30*/  LDL.LU.64 R24, [R1+0x1828] ;  /* 0x0018280001187983 */ /* 0x001f220000300a00 */
[----:B------:R-:W-:Y:S02]  /*22f40*/  IMAD.MOV.U32 R6, RZ, RZ, R26 ;  /* 0x000000ffff067224 */ /* 0x000fe400078e001a */
[----:B------:R-:W-:-:S05]  /*22f50*/  IMAD.MOV.U32 R7, RZ, RZ, R27 ;  /* 0x000000ffff077224 */ /* 0x000fca00078e001b */
[----:B------:R-:W-:Y:S04]  /*22f60*/  STL [R1+0x1754], R7 ;  /* 0x0017540701007387 */ /* 0x000fe80000100800 */
[----:B------:R-:W-:Y:S01]  /*22f70*/  STL [R1+0x1750], R6 ;  /* 0x0017500601007387 */ /* 0x000fe20000100800 */
[----:B----4-:R-:W-:Y:S03]  /*22f80*/  HMMA.16816.F32 R24, R12, R24, R16 ;  /* 0x000000180c18723c */ /* 0x010fe60000001810 */
[----:B------:R-:W3:Y:S04]  /*22f90*/  LDL.LU.64 R18, [R1+0x1820] ;  /* 0x0018200001127983 */ /* 0x000ee80000300a00 */
[----:B------:R-:W3:-:S12]  /*22fa0*/  LDL.LU.64 R16, [R1+0x1818] ;  /* 0x0018180001107983 */ /* 0x000ed80000300a00 */
[----:B------:R0:W-:Y:S04]  /*22fb0*/  STL.64 [R1+0x100], R24 ;  /* 0x0001001801007387 */ /* 0x0001e80000100a00 */
[----:B------:R3:W-:Y:S04]  /*22fc0*/  STL.64 [R1+0x108], R26 ;  /* 0x0001081a01007387 */ /* 0x0007e80000100a00 */
[----:B0-----:R-:W3:Y:S02]  /*22fd0*/  LDL.LU.64 R24, [R1+0x1810] ;  /* 0x0018100001187983 */ /* 0x001ee40000300a00 */
[----:B---3--:R-:W-:Y:S02]  /*22fe0*/  HMMA.16816.F32 R24, R12, R24, R16 ;  /* 0x000000180c18723c */ /* 0x008fe40000001810 */
[----:B------:R-:W3:Y:S04]  /*22ff0*/  LDL.LU.64 R18, [R1+0x1808] ;  /* 0x0018080001127983 */ /* 0x000ee80000300a00 */
[----:B------:R-:W3:-:S13]  /*23000*/  LDL.LU.64 R16, [R1+0x1800] ;  /* 0x0018000001107983 */ /* 0x000eda0000300a00 */
[----:B------:R0:W-:Y:S04]  /*23010*/  STL.64 [R1+0x120], R24 ;  /* 0x0001201801007387 */ /* 0x0001e80000100a00 */
[----:B------:R3:W-:Y:S04]  /*23020*/  STL.64 [R1+0x128], R26 ;  /* 0x0001281a01007387 */ /* 0x0007e80000100a00 */
[----:B0-----:R-:W3:Y:S02]  /*23030*/  LDL.LU.64 R24, [R1+0x17f8] ;  /* 0x0017f80001187983 */ /* 0x001ee40000300a00 */
[----:B---3--:R-:W-:Y:S02]  /*23040*/  HMMA.16816.F32 R24, R12, R24, R16 ;  /* 0x000000180c18723c */ /* 0x008fe40000001810 */
[----:B------:R-:W3:Y:S04]  /*23050*/  LDL.LU.64 R18, [R1+0x17f0] ;  /* 0x0017f00001127983 */ /* 0x000ee80000300a00 */
[----:B------:R-:W3:-:S13]  /*23060*/  LDL.LU.64 R16, [R1+0x17e8] ;  /* 0x0017e80001107983 */ /* 0x000eda0000300a00 */
[----:B------:R-:W-:Y:S04]  /*23070*/  STL.64 [R1+0x130], R24 ;  /* 0x0001301801007387 */ /* 0x000fe80000100a00 */
[----:B------:R0:W-:Y:S04]  /*23080*/  STL.64 [R1+0x138], R26 ;  /* 0x0001381a01007387 */ /* 0x0001e80000100a00 */
[----:B0-----:R-:W4:Y:S04]  /*23090*/  LDL.LU.64 R26, [R1+0x17e0] ;  /* 0x0017e000011a7983 */ /* 0x001f280000300a00 */
[----:B------:R-:W3:Y:S02]  /*230a0*/  LDL.LU.64 R24, [R1+0x17d8] ;  /* 0x0017d80001187983 */ /* 0x000ee40000300a00 */
[C---:B---3--:R-:W-:Y:S08]  /*230b0*/  HMMA.16816.F32 R16, R12.reuse, R24, R16 ;  /* 0x000000180c10723c */ /* 0x048ff00000001810 */
[----:B--2---:R-:W-:Y:S11]  /*230c0*/  HMMA.16816.F32 R12, R12, R4, R20 ;  /* 0x000000040c0c723c */ /* 0x004ff60000001814 */
[----:B------:R-:W-:Y:S04]  /*230d0*/  STL.64 [R1+0x1a0], R16 ;  /* 0x0001a01001007387 */ /* 0x000fe80000100a00 */
[----:B------:R0:W-:Y:S04]  /*230e0*/  STL.64 [R1+0x1a8], R18 ;  /* 0x0001a81201007387 */ /* 0x0001e80000100a00 */
[----:B0-----:R-:W2:Y:S04]  /*230f0*/  LDL.LU.64 R18, [R1+0x17d0] ;  /* 0x0017d00001127983 */ /* 0x001ea80000300a00 */
[----:B------:R-:W2:Y:S04]  /*23100*/  LDL.LU.64 R16, [R1+0x17c8] ;  /* 0x0017c80001107983 */ /* 0x000ea80000300a00 */
[----:B----4-:R0:W-:Y:S04]  /*23110*/  STL.64 [R1+0x1788], R26 ;  /* 0x0017881a01007387 */ /* 0x0101e80000100a00 */
[----:B0-----:R-:W2:Y:S04]  /*23120*/  LDL R26, [R1+0x58] ;  /* 0x00005800011a7983 */ /* 0x001ea80000100800 */
[----:B------:R-:W2:Y:S04]  /*23130*/  LDL R27, [R1+0x5c] ;  /* 0x00005c00011b7983 */ /* 0x000ea80000100800 */
[----:B------:R-:W2:Y:S04]  /*23140*/  LDL.LU.64 R22, [R1+0x17c0] ;  /* 0x0017c00001167983 */ /* 0x000ea80000300a00 */
[----:B------:R-:W2:Y:S04]  /*23150*/  LDL.LU.64 R20, [R1+0x17b8] ;  /* 0x0017b80001147983 */ /* 0x000ea80000300a00 */
[----:B------:R-:W3:Y:S04]  /*23160*/  LDL.LU R4, [R1+0x60] ;  /* 0x0000600001047983 */ /* 0x000ee80000300800 */
[----:B------:R-:W-:Y:S04]  /*23170*/  STL.64 [R1+0x190], R12 ;  /* 0x0001900c01007387 */ /* 0x000fe80000100a00 */
[----:B------:R0:W-:Y:S04]  /*23180*/  STL.64 [R1+0x198], R14 ;  /* 0x0001980e01007387 */ /* 0x0001e80000100a00 */
[----:B------:R-:W3:Y:S04]  /*23190*/  LDL.LU R5, [R1+0x64] ;  /* 0x0000640001057983 */ /* 0x000ee80000300800 */
[----:B------:R-:W3:Y:S04]  /*231a0*/  LDL.LU R6, [R1+0x68] ;  /* 0x0000680001067983 */ /* 0x000ee80000300800 */
[----:B------:R-:W3:Y:S04]  /*231b0*/  LDL.LU R7, [R1+0x6c] ;  /* 0x00006c0001077983 */ /* 0x000ee80000300800 */
[----:B0-----:R-:W3:Y:S01]  /*231c0*/  LDL.LU.64 R14, [R1+0x48] ;  /* 0x00004800010e7983 */ /* 0x001ee20000300a00 */
[----:B--2---:R-:W-:Y:S03]  /*231d0*/  HMMA.16816.F32 R24, R20, R26, R16 ;  /* 0x0000001a1418723c */ /* 0x004fe60000001810 */
[----:B------:R-:W2:Y:S04]  /*231e0*/  LDL.LU.64 R18, [R1+0x17b0] ;  /* 0x0017b00001127983 */ /* 0x000ea80000300a00 */
[----:B------:R-:W2:-:S12]  /*231f0*/  LDL.LU.64 R16, [R1+0x17a8] ;  /* 0x0017a80001107983 */ /* 0x000e980000300a00 */
[----:B------:R0:W-:Y:S04]  /*23200*/  STL.64 [R1+0x180], R24 ;  /* 0x0001801801007387 */ /* 0x0001e80000100a00 */
[----:B------:R1:W-:Y:S04]  /*23210*/  STL.64 [R1+0x188], R26 ;  /* 0x0001881a01007387 */ /* 0x0003e80000100a00 */
[----:B0-----:R-:W4:Y:S04]  /*23220*/  LDL.LU R24, [R1+0xc0] ;  /* 0x0000c00001187983 */ /* 0x001f280000300800 */
[----:B------:R-:W4:Y:S01]  /*23230*/  LDL.LU R25, [R1+0xc4] ;  /* 0x0000c40001197983 */ /* 0x000f220000300800 */
[----:B-1----:R-:W-:-:S02]  /*23240*/  IMAD.MOV.U32 R26, RZ, RZ, R2 ;  /* 0x000000ffff1a7224 */ /* 0x002fc400078e0002 */
[----:B------:R-:W-:Y:S01]  /*23250*/  IMAD.MOV.U32 R27, RZ, RZ, R0 ;  /* 0x000000ffff1b7224 */ /* 0x000fe200078e0000 */
[----:B------:R-:W4:Y:S04]  /*23260*/  LDL.LU R2, [R1+0x17a0] ;  /* 0x0017a00001027983 */ /* 0x000f280000300800 */
[----:B------:R-:W4:Y:S01]  /*23270*/  LDL.LU R0, [R1+0x179c] ;  /* 0x00179c0001007983 */ /* 0x000f220000300800 */
[----:B---3--:R-:W-:-:S15]  /*23280*/  HMMA.16816.F32 R4, R20, R14, R4 ;  /* 0x0000000e1404723c */ /* 0x008fde0000001804 */
[----:B------:R-:W-:-:S04]  /*23290*/  NOP ;  /* 0x0000000000007918 */ /* 0x000fc80000000000 */
[----:B------:R-:W-:Y:S04]  /*232a0*/  STL.64 [R1+0x170], R4 ;  /* 0x0001700401007387 */ /* 0x000fe80000100a00 */
[----:B------:R0:W-:Y:S02]  /*232b0*/  STL.64 [R1+0x178], R6 ;  /* 0x0001780601007387 */ /* 0x0001e40000100a00 */
[----:B0-----:R-:W-:Y:S02]  /*232c0*/  IMAD.MOV.U32 R7, RZ, RZ, R14 ;  /* 0x000000ffff077224 */ /* 0x001fe400078e000e */
[----:B------:R-:W-:Y:S02]  /*232d0*/  IMAD.MOV.U32 R6, RZ, RZ, R15 ;  /* 0x000000ffff067224 */ /* 0x000fe400078e000f */
[----:B--2---:R-:W-:Y:S01]  /*232e0*/  HMMA.16816.F32 R12, R20, R10, R16 ;  /* 0x0000000a140c723c */ /* 0x004fe20000001810 */
[----:B------:R-:W-:-:S02]  /*232f0*/  IMAD.MOV.U32 R17, RZ, RZ, R10 ;  /* 0x000000ffff117224 */ /* 0x000fc400078e000a */
[----:B------:R-:W-:Y:S02]  /*23300*/  IMAD.MOV.U32 R16, RZ, RZ, R11 ;  /* 0x000000ffff107224 */ /* 0x000fe400078e000b */
[----:B----4-:R-:W0:-:S14]  /*23310*/  LDSM.16.MT88.4 R8, [R0+UR5+0x8400] ;  /* 0x008400050008783b */ /* 0x010e1c0008004200 */
[----:B------:R-:W-:Y:S04]  /*23320*/  STL.64 [R1+0x160], R12 ;  /* 0x0001600c01007387 */ /* 0x000fe80000100a00 */
[----:B------:R-:W-:Y:S04]  /*23330*/  STL.64 [R1+0x168], R14 ;  /* 0x0001680e01007387 */ /* 0x000fe80000100a00 */
[----:B------:R-:W-:Y:S04]  /*23340*/  STL.64 [R1+0x1758], R16 ;  /* 0x0017581001007387 */ /* 0x000fe80000100a00 */
[----:B------:R1:W2:Y:S04]  /*23350*/  LDSM.16.MT88.4 R12, [R2+UR5+0x8800] ;  /* 0x00880005020c783b */ /* 0x0002a80008004200 */
[----:B0-----:R-:W-:Y:S04]  /*23360*/  STL.64 [R1+0x1740], R10 ;  /* 0x0017400a01007387 */ /* 0x001fe80000100a00 */
[----:B------:R-:W-:Y:S04]  /*23370*/  STL.64 [R1+0x1738], R8 ;  /* 0x0017380801007387 */ /* 0x000fe80000100a00 */
[----:B-1----:R-:W3:Y:S04]  /*23380*/  LDL R2, [R1+0xe28] ;  /* 0x000e280001027983 */ /* 0x002ee80000100800 */
[----:B------:R-:W4:Y:S04]  /*23390*/  LDL.LU.64 R18, [R1+0x8] ;  /* 0x0000080001127983 */ /* 0x000f280000300a00 */
[----:B----4-:R0:W-:Y:S04]  /*233a0*/  STL.64 [R1+0x1770], R18 ;  /* 0x0017701201007387 */ /* 0x0101e80000100a00 */
[----:B0-----:R-:W4:Y:S01]  /*233b0*/  LDL.LU.64 R18, [R1+0x18] ;  /* 0x0000180001127983 */ /* 0x001f220000300a00 */
[----:B------:R-:W-:-:S02]  /*233c0*/  IMAD.MOV.U32 R10, RZ, RZ, R28 ;  /* 0x000000ffff0a7224 */ /* 0x000fc400078e001c */
[----:B------:R-:W-:Y:S02]  /*233d0*/  IMAD.MOV.U32 R11, RZ, RZ, R29 ;  /* 0x000000ffff0b7224 */ /* 0x000fe400078e001d */
[----:B------:R-:W-:Y:S01]  /*233e0*/  IMAD.MOV.U32 R9, RZ, RZ, R3 ;  /* 0x000000ffff097224 */ /* 0x000fe200078e0003 */
[----:B----4-:R0:W-:Y:S04]  /*233f0*/  STL.64 [R1+0x1778], R18 ;  /* 0x0017781201007387 */ /* 0x0101e80000100a00 */
[----:B0-----:R-:W4:Y:S04]  /*23400*/  LDL R18, [R1+0x28] ;  /* 0x0000280001127983 */ /* 0x001f280000100800 */
[----:B------:R-:W4:Y:S04]  /*23410*/  LDL R19, [R1+0x2c] ;  /* 0x00002c0001137983 */ /* 0x000f280000100800 */
[----:B------:R-:W2:Y:S04]  /*23420*/  LDL.LU R8, [R1+0x90] ;  /* 0x0000900001087983 */ /* 0x000ea80000300800 */
[----:B------:R-:W3:Y:S04]  /*23430*/  LDL.LU R3, [R1+0x1798] ;  /* 0x0017980001037983 */ /* 0x000ee80000300800 */
[----:B------:R-:W3:Y:S04]  /*23440*/  LDL.LU R28, [R1+0x1794] ;  /* 0x00179400011c7983 */ /* 0x000ee80000300800 */
[----:B------:R-:W3:Y:S04]  /*23450*/  LDL.LU R29, [R1+0x1790] ;  /* 0x00179000011d7983 */ /* 0x000ee80000300800 */
[----:B------:R-:W-:Y:S04]  /*23460*/  STL.64 [R1+0x1768], R10 ;  /* 0x0017680a01007387 */ /* 0x000fe80000100a00 */
[----:B--2---:R0:W-:Y:S01]  /*23470*/  STL.64 [R1+0x1760], R8 ;  /* 0x0017600801007387 */ /* 0x0041e20000100a00 */
[----:B----4-:R-:W-:Y:S03]  /*23480*/  HMMA.16816.F32 R16, R20, R18, R24 ;  /* 0x000000121410723c */ /* 0x010fe60000001818 */
[----:B0-----:R-:W2:Y:S04]  /*23490*/  LDL.LU R8, [R1+0xa0] ;  /* 0x0000a00001087983 */ /* 0x001ea80000300800 */
[----:B------:R-:W2:Y:S04]  /*234a0*/  LDL.LU R9, [R1+0xa4] ;  /* 0x0000a40001097983 */ /* 0x000ea80000300800 */
[----:B------:R-:W2:Y:S04]  /*234b0*/  LDL.LU R10, [R1+0xa8] ;  /* 0x0000a800010a7983 */ /* 0x000ea80000300800 */
[----:B------:R-:W2:Y:S04]  /*234c0*/  LDL.LU R11, [R1+0xac] ;  /* 0x0000ac00010b7983 */ /* 0x000ea80000300800 */
[----:B------:R-:W-:Y:S04]  /*234d0*/  STL [R1+0x16d4], R14 ;  /* 0x0016d40e01007387 */ /* 0x000fe80000100800 */
[----:B------:R-:W-:Y:S04]  /*234e0*/  STL [R1+0x16d0], R15 ;  /* 0x0016d00f01007387 */ /* 0x000fe80000100800 */
[----:B------:R-:W4:Y:S01]  /*234f0*/  LDL.LU.64 R26, [R1+0x1788] ;  /* 0x00178800011a7983 */ /* 0x000f220000300a00 */
[----:B------:R-:W-:-:S03]  /*23500*/  IMAD.MOV.U32 R4, RZ, RZ, R16 ;  /* 0x000000ffff047224 */ /* 0x000fc600078e0010 */
[----:B------:R-:W-:Y:S01]  /*23510*/  STL.64 [R1+0x158], R18 ;  /* 0x0001581201007387 */ /* 0x000fe20000100a00 */
[----:B------:R-:W-:-:S03]  /*23520*/  IMAD.MOV.U32 R5, RZ, RZ, R17 ;  /* 0x000000ffff057224 */ /* 0x000fc600078e0011 */
[----:B---3--:R-:W0:Y:S04]  /*23530*/  LDSM.16.M88.4 R16, [R2+UR5] ;  /* 0x000000050210783b */ /* 0x008e280008000200 */
[----:B0-----:R-:W-:Y:S01]  /*23540*/  STL.64 [R1+0x1b0], R16 ;  /* 0x0001b01001007387 */ /* 0x001fe20000100a00 */
[----:B------:R-:W-:-:S03]  /*23550*/  IMAD.MOV.U32 R14, RZ, RZ, R16 ;  /* 0x000000ffff0e7224 */ /* 0x000fc600078e0010 */
[----:B------:R-:W-:Y:S01]  /*23560*/  STL.64 [R1+0x1b8], R18 ;  /* 0x0001b81201007387 */ /* 0x000fe20000100a00 */
[----:B------:R-:W-:-:S03]  /*23570*/  IMAD.MOV.U32 R15, RZ, RZ, R17 ;  /* 0x000000ffff0f7224 */ /* 0x000fc600078e0011 */
[----:B------:R-:W0:Y:S04]  /*23580*/  LDSM.16.M88.4 R16, [R2+UR5+0x1000] ;  /* 0x001000050210783b */ /* 0x000e280008000200 */
[----:B------:R-:W-:Y:S04]  /*23590*/  STL.64 [R1+0x16e0], R14 ;  /* 0x0016e00e01007387 */ /* 0x000fe80000100a00 */
[----:B------:R4:W-:Y:S01]  /*235a0*/  STL.64 [R1+0x16d8], R12 ;  /* 0x0016d80c01007387 */ /* 0x0009e20000100a00 */
[----:B0-----:R-:W-:Y:S02]  /*235b0*/  IMAD.MOV.U32 R24, RZ, RZ, R16 ;  /* 0x000000ffff187224 */ /* 0x001fe400078e0010 */
[----:B------:R-:W-:-:S02]  /*235c0*/  IMAD.MOV.U32 R25, RZ, RZ, R17 ;  /* 0x000000ffff197224 */ /* 0x000fc400078e0011 */
[----:B----4-:R-:W-:Y:S02]  /*235d0*/  IMAD.MOV.U32 R12, RZ, RZ, R27 ;  /* 0x000000ffff0c7224 */ /* 0x010fe400078e001b */
[----:B------:R-:W3:Y:S04]  /*235e0*/  LDL.LU R27, [R1+0x1780] ;  /* 0x00178000011b7983 */ /* 0x000ee80000300800 */
[----:B------:R-:W-:Y:S04]  /*235f0*/  STL.64 [R1+0x1c0], R16 ;  /* 0x0001c01001007387 */ /* 0x000fe80000100a00 */
[----:B------:R-:W-:Y:S04]  /*23600*/  STL.64 [R1+0x1c8], R18 ;  /* 0x0001c81201007387 */ /* 0x000fe80000100a00 */
[----:B------:R-:W0:Y:S04]  /*23610*/  LDSM.16.M88.4 R16, [R2+UR5+0x2000] ;  /* 0x002000050210783b */ /* 0x000e280008000200 */
[----:B0-----:R-:W-:Y:S04]  /*23620*/  STL.64 [R1+0x1d0], R16 ;  /* 0x0001d01001007387 */ /* 0x001fe80000100a00 */
        /* <DEDUP_REMOVED lines=11> */
[----:B0-----:R0:W-:Y:S04]  /*236e0*/  STL.64 [R1+0x268], R18 ;  /* 0x0002681201007387 */ /* 0x0011e80000100a00 */
[----:B0-----:R-:W4:Y:S01]  /*236f0*/  LDL.LU.64 R18, [R1+0x1778] ;  /* 0x0017780001127983 */ /* 0x001f220000300a00 */
[----:B------:R-:W-:-:S02]  /*23700*/  IMAD.MOV.U32 R14, RZ, RZ, R28 ;  /* 0x000000ffff0e7224 */ /* 0x000fc400078e001c */
[----:B------:R-:W-:Y:S02]  /*23710*/  IMAD.MOV.U32 R13, RZ, RZ, R29 ;  /* 0x000000ffff0d7224 */ /* 0x000fe400078e001d */
[----:B------:R-:W-:Y:S02]  /*23720*/  IMAD.MOV.U32 R15, RZ, RZ, R3 ;  /* 0x000000ffff0f7224 */ /* 0x000fe400078e0003 */
[----:B------:R-:W-:Y:S02]  /*23730*/  IMAD.MOV.U32 R28, RZ, RZ, R17 ;  /* 0x000000ffff1c7224 */ /* 0x000fe400078e0011 */
[----:B------:R-:W-:-:S03]  /*23740*/  IMAD.MOV.U32 R29, RZ, RZ, R16 ;  /* 0x000000ffff1d7224 */ /* 0x000fc600078e0010 */
[----:B------:R-:W-:Y:S04]  /*23750*/  STL [R1+0x16a0], R28 ;  /* 0x0016a01c01007387 */ /* 0x000fe80000100800 */
[----:B------:R0:W-:Y:S01]  /*23760*/  STL [R1+0x169c], R29 ;  /* 0x00169c1d01007387 */ /* 0x0001e20000100800 */
[----:B----4-:R-:W-:Y:S01]  /*23770*/  HMMA.16816.F32 R12, R20, R18, R12 ;  /* 0x00000012140c723c */ /* 0x010fe2000000180c */
[----:B0-----:R-:W-:Y:S02]  /*23780*/  IMAD.MOV.U32 R29, RZ, RZ, R18 ;  /* 0x000000ffff1d7224 */ /* 0x001fe400078e0012 */
[----:B------:R-:W-:Y:S02]  /*23790*/  IMAD.MOV.U32 R28, RZ, RZ, R19 ;  /* 0x000000ffff1c7224 */ /* 0x000fe400078e0013 */
[----:B------:R-:W0:-:S14]  /*237a0*/  LDSM.16.M88.4 R16, [R2+UR5+0x7000] ;  /* 0x007000050210783b */ /* 0x000e1c0008000200 */
[----:B------:R-:W-:Y:S04]  /*237b0*/  STL.64 [R1+0x70], R12 ;  /* 0x0000700c01007387 */ /* 0x000fe80000100a00 */
[----:B------:R-:W-:Y:S04]  /*237c0*/  STL.64 [R1+0x78], R14 ;  /* 0x0000780e01007387 */ /* 0x000fe80000100a00 */
[----:B0-----:R0:W-:Y:S04]  /*237d0*/  STL.64 [R1+0x258], R18 ;  /* 0x0002581201007387 */ /* 0x0011e80000100a00 */
[----:B0-----:R-:W2:Y:S01]  /*237e0*/  LDL.LU.64 R18, [R1+0x1770] ;  /* 0x0017700001127983 */ /* 0x001ea20000300a00 */
[----:B------:R-:W-:-:S02]  /*237f0*/  IMAD.MOV.U32 R13, RZ, RZ, R16 ;  /* 0x000000ffff0d7224 */ /* 0x000fc400078e0010 */
[----:B------:R-:W-:Y:S01]  /*23800*/  IMAD.MOV.U32 R12, RZ, RZ, R17 ;  /* 0x000000ffff0c7224 */ /* 0x000fe200078e0011 */
[----:B--2---:R-:W-:-:S15]  /*23810*/  HMMA.16816.F32 R8, R20, R18, R8 ;  /* 0x000000121408723c */ /* 0x004fde0000001808 */
[----:B------:R-:W-:-:S04]  /*23820*/  NOP ;  /* 0x0000000000007918 */ /* 0x000fc80000000000 */
[----:B------:R-:W-:Y:S04]  /*23830*/  STL.64 [R1+0x60], R8 ;  /* 0x0000600801007387 */ /* 0x000fe80000100a00 */
[----:B------:R0:W-:Y:S04]  /*23840*/  STL.64 [R1+0x68], R10 ;  /* 0x0000680a01007387 */ /* 0x0001e80000100a00 */
[----:B0-----:R-:W3:Y:S04]  /*23850*/  LDL.LU.64 R10, [R1+0x1768] ;  /* 0x00176800010a7983 */ /* 0x001ee80000300a00 */
[----:B------:R-:W3:Y:S04]  /*23860*/  LDL.LU.64 R8, [R1+0x1760] ;  /* 0x0017600001087983 */ /* 0x000ee80000300a00 */
[----:B------:R-:W2:Y:S01]  /*23870*/  LDL.LU.64 R16, [R1+0x1758] ;  /* 0x0017580001107983 */ /* 0x000ea20000300a00 */
[----:B------:R-:W-:-:S02]  /*23880*/  IMAD.MOV.U32 R3, RZ, RZ, R18 ;  /* 0x000000ffff037224 */ /* 0x000fc400078e0012 */
[----:B------:R-:W-:Y:S01]  /*23890*/  IMAD.MOV.U32 R2, RZ, RZ, R19 ;  /* 0x000000ffff027224 */ /* 0x000fe200078e0013 */
[----:B---3--:R-:W-:Y:S01]  /*238a0*/  HMMA.16816.F32 R8, R20, R26, R8 ;  /* 0x0000001a1408723c */ /* 0x008fe20000001808 */
[----:B--2---:R-:W-:Y:S02]  /*238b0*/  IMAD.MOV.U32 R14, RZ, RZ, R17 ;  /* 0x000000ffff0e7224 */ /* 0x004fe400078e0011 */
[----:B------:R-:W-:Y:S02]  /*238c0*/  IMAD.MOV.U32 R15, RZ, RZ, R16 ;  /* 0x000000ffff0f7224 */ /* 0x000fe400078e0010 */
[----:B------:R-:W0:-:S14]  /*238d0*/  LDSM.16.MT88.4 R16, [R0+UR5+0x8800] ;  /* 0x008800050010783b */ /* 0x000e1c0008004200 */
[----:B------:R1:W-:Y:S04]  /*238e0*/  STL.64 [R1+0x140], R8 ;  /* 0x0001400801007387 */ /* 0x0003e80000100a00 */
[----:B------:R2:W-:Y:S04]  /*238f0*/  STL.64 [R1+0x148], R10 ;  /* 0x0001480a01007387 */ /* 0x0005e80000100a00 */
[----:B-1----:R-:W3:Y:S04]  /*23900*/  LDL.LU R8, [R1+0x80] ;  /* 0x0000800001087983 */ /* 0x002ee80000300800 */
[----:B------:R-:W3:Y:S04]  /*23910*/  LDL.LU R9, [R1+0x84] ;  /* 0x0000840001097983 */ /* 0x000ee80000300800 */
[----:B--2---:R-:W3:Y:S04]  /*23920*/  LDL.LU R10, [R1+0x88] ;  /* 0x00008800010a7983 */ /* 0x004ee80000300800 */
[----:B------:R-:W3:Y:S04]  /*23930*/  LDL.LU R11, [R1+0x8c] ;  /* 0x00008c00010b7983 */ /* 0x000ee80000300800 */
[----:B------:R1:W-:Y:S02]  /*23940*/  STL.64 [R1+0x1710], R14 ;  /* 0x0017100e01007387 */ /* 0x0003e40000100a00 */
[----:B-1----:R-:W-:-:S02]  /*23950*/  IMAD.MOV.U32 R14, RZ, RZ, R7 ;  /* 0x000000ffff0e7224 */ /* 0x002fc400078e0007 */
[----:B------:R-:W-:Y:S01]  /*23960*/  IMAD.MOV.U32 R15, RZ, RZ, R6 ;  /* 0x000000ffff0f7224 */ /* 0x000fe200078e0006 */
[----:B------:R-:W2:Y:S04]  /*23970*/  LDL.LU R7, [R1+0x1754] ;  /* 0x0017540001077983 */ /* 0x000ea80000300800 */
[----:B------:R-:W4:Y:S04]  /*23980*/  LDL.LU R6, [R1+0x1750] ;  /* 0x0017500001067983 */ /* 0x000f280000300800 */
[----:B------:R-:W-:Y:S04]  /*23990*/  STL.64 [R1+0x1730], R14 ;  /* 0x0017300e01007387 */ /* 0x000fe80000100a00 */
[----:B------:R1:W-:Y:S04]  /*239a0*/  STL.64 [R1+0x1728], R12 ;  /* 0x0017280c01007387 */ /* 0x0003e80000100a00 */
[----:B-1----:R-:W2:Y:S04]  /*239b0*/  LDL.LU R12, [R1+0xf0] ;  /* 0x0000f000010c7983 */ /* 0x002ea80000300800 */
[----:B------:R-:W2:Y:S04]  /*239c0*/  LDL.LU R13, [R1+0xf4] ;  /* 0x0000f400010d7983 */ /* 0x000ea80000300800 */
[----:B------:R-:W2:Y:S04]  /*239d0*/  LDL.LU R14, [R1+0xf8] ;  /* 0x0000f800010e7983 */ /* 0x000ea80000300800 */
[----:B------:R-:W2:Y:S04]  /*239e0*/  LDL.LU R15, [R1+0xfc] ;  /* 0x0000fc00010f7983 */ /* 0x000ea80000300800 */
[----:B------:R1:W-:Y:S04]  /*239f0*/  STL.64 [R1+0x16f0], R26 ;  /* 0x0016f01a01007387 */ /* 0x0003e80000100a00 */
[----:B-1----:R-:W2:Y:S04]  /*23a00*/  LDL R27, [R1+0x308] ;  /* 0x00030800011b7983 */ /* 0x002ea80000100800 */
[----:B------:R-:W-:Y:S04]  /*23a10*/  STL.64 [R1+0x16e8], R24 ;  /* 0x0016e81801007387 */ /* 0x000fe80000100a00 */
[----:B0-----:R-:W-:Y:S04]  /*23a20*/  STL [R1+0x1618], R16 ;  /* 0x0016181001007387 */ /* 0x001fe80000100800 */
[----:B------:R-:W-:Y:S04]  /*23a30*/  STL [R1+0x1614], R17 ;  /* 0x0016141101007387 */ /* 0x000fe80000100800 */
[----:B------:R0:W-:Y:S04]  /*23a40*/  STL [R1+0x1610], R18 ;  /* 0x0016101201007387 */ /* 0x0001e80000100800 */
[----:B------:R-:W-:Y:S04]  /*23a50*/  STL [R1+0x160c], R0 ;  /* 0x00160c0001007387 */ /* 0x000fe80000100800 */
[----:B------:R1:W-:Y:S04]  /*23a60*/  STL [R1+0x1608], R19 ;  /* 0x0016081301007387 */ /* 0x0003e80000100800 */
[----:B0-----:R-:W2:Y:S04]  /*23a70*/  LDL.LU R18, [R1+0x28] ;  /* 0x0000280001127983 */ /* 0x001ea80000300800 */
[----:B-1----:R-:W2:Y:S04]  /*23a80*/  LDL.LU R19, [R1+0x2c] ;  /* 0x00002c0001137983 */ /* 0x002ea80000300800 */
[----:B--2---:R4:W-:Y:S04]  /*23a90*/  STL.64 [R1+0x1708], R18 ;  /* 0x0017081201007387 */ /* 0x0049e80000100a00 */
[----:B------:R-:W2:Y:S04]  /*23aa0*/  LDL.LU R16, [R1+0xd0] ;  /* 0x0000d00001107983 */ /* 0x000ea80000300800 */
[----:B------:R-:W2:Y:S01]  /*23ab0*/  LDL.LU R17, [R1+0xd4] ;  /* 0x0000d40001117983 */ /* 0x000ea20000300800 */
[----:B----4-:R-:W-:-:S02]  /*23ac0*/  IMAD.MOV.U32 R18, RZ, RZ, R6 ;  /* 0x000000ffff127224 */ /* 0x010fc400078e0006 */
[----:B------:R-:W-:Y:S01]  /*23ad0*/  IMAD.MOV.U32 R19, RZ, RZ, R7 ;  /* 0x000000ffff137224 */ /* 0x000fe200078e0007 */
[----:B------:R-:W3:Y:S04]  /*23ae0*/  LDL.LU R6, [R1+0x174c] ;  /* 0x00174c0001067983 */ /* 0x000ee80000300800 */
[----:B------:R-:W3:Y:S04]  /*23af0*/  LDL.LU R7, [R1+0x1748] ;  /* 0x0017480001077983 */ /* 0x000ee80000300800 */
[----:B------:R-:W-:Y:S04]  /*23b00*/  STL.64 [R1+0x1720], R18 ;  /* 0x0017201201007387 */ /* 0x000fe80000100a00 */
[----:B--2---:R0:W-:Y:S04]  /*23b10*/  STL.64 [R1+0x1718], R16 ;  /* 0x0017181001007387 */ /* 0x0041e80000100a00 */
[----:B0-----:R-:W2:Y:S01]  /*23b20*/  LDL.LU R16, [R1+0xe0] ;  /* 0x0000e00001107983 */ /* 0x001ea20000300800 */
[----:B---3--:R-:W-:Y:S03]  /*23b30*/  HMMA.16816.F32 R20, R20, R6, R8 ;  /* 0x000000061414723c */ /* 0x008fe60000001808 */
[----:B------:R-:W2:Y:S04]  /*23b40*/  LDL.LU R17, [R1+0xe4] ;  /* 0x0000e40001117983 */ /* 0x000ea80000300800 */
[----:B------:R-:W2:Y:S04]  /*23b50*/  LDL.LU R18, [R1+0xe8] ;  /* 0x0000e80001127983 */ /* 0x000ea80000300800 */
[----:B------:R-:W2:Y:S04]  /*23b60*/  LDL.LU R19, [R1+0xec] ;  /* 0x0000ec0001137983 */ /* 0x000ea80000300800 */
[----:B------:R-:W3:Y:S04]  /*23b70*/  LDL.LU.64 R10, [R1+0x1740] ;  /* 0x00174000010a7983 */ /* 0x000ee80000300a00 */
[----:B------:R-:W3:Y:S04]  /*23b80*/  LDL.LU.64 R8, [R1+0x1738] ;  /* 0x0017380001087983 */ /* 0x000ee80000300a00 */
[----:B------:R-:W-:Y:S04]  /*23b90*/  STL.64 [R1+0x1700], R6 ;  /* 0x0017000601007387 */ /* 0x000fe80000100a00 */
[----:B------:R0:W-:Y:S04]  /*23ba0*/  STL.64 [R1+0x16f8], R4 ;  /* 0x0016f80401007387 */ /* 0x0001e80000100a00 */
[----:B------:R-:W-:Y:S04]  /*23bb0*/  STL.64 [R1+0x110], R20 ;  /* 0x0001101401007387 */ /* 0x000fe80000100a00 */
[----:B------:R-:W-:Y:S04]  /*23bc0*/  STL.64 [R1+0x118], R22 ;  /* 0x0001181601007387 */ /* 0x000fe80000100a00 */
[----:B------:R1:W4:Y:S04]  /*23bd0*/  LDSM.16.MT88.4 R20, [R27+UR5+0x8c00] ;  /* 0x008c00051b14783b */ /* 0x0003280008004200 */
[----:B0-----:R-:W2:Y:S04]  /*23be0*/  LDL.LU R4, [R1+0x100] ;  /* 0x0001000001047983 */ /* 0x001ea80000300800 */
[----:B------:R-:W2:Y:S04]  /*23bf0*/  LDL.LU R5, [R1+0x104] ;  /* 0x0001040001057983 */ /* 0x000ea80000300800 */
[----:B------:R-:W2:Y:S04]  /*23c00*/  LDL.LU R6, [R1+0x108] ;  /* 0x0001080001067983 */ /* 0x000ea80000300800 */
[----:B------:R-:W2:Y:S04]  /*23c10*/  LDL.LU R7, [R1+0x10c] ;  /* 0x00010c0001077983 */ /* 0x000ea80000300800 */
[----:B------:R-:W2:Y:S04]  /*23c20*/  LDL.LU R24, [R1+0x120] ;  /* 0x0001200001187983 */ /* 0x000ea80000300800 */
[----:B------:R-:W2:Y:S04]  /*23c30*/  LDL.LU R25, [R1+0x124] ;  /* 0x0001240001197983 */ /* 0x000ea80000300800 */
[----:B------:R-:W2:Y:S04]  /*23c40*/  LDL.LU R26, [R1+0x128] ;  /* 0x00012800011a7983 */ /* 0x000ea80000300800 */
[----:B-1----:R-:W2:Y:S04]  /*23c50*/  LDL.LU R27, [R1+0x12c] ;  /* 0x00012c00011b7983 */ /* 0x002ea80000300800 */
[----:B----4-:R0:W-:Y:S04]  /*23c60*/  STL.64 [R1+0x1560], R22 ;  /* 0x0015601601007387 */ /* 0x0101e80000100a00 */
[----:B------:R3:W-:Y:S04]  /*23c70*/  STL.64 [R1+0x1558], R20 ;  /* 0x0015581401007387 */ /* 0x0007e80000100a00 */
[----:B0-----:R-:W3:Y:S04]  /*23c80*/  LDL.LU R22, [R1+0x58] ;  /* 0x0000580001167983 */ /* 0x001ee80000300800 */
[----:B------:R-:W3:Y:S02]  /*23c90*/  LDL.LU R23, [R1+0x5c] ;  /* 0x00005c0001177983 */ /* 0x000ee40000300800 */
[----:B---3--:R-:W-:Y:S02]  /*23ca0*/  HMMA.16816.F32 R20, R8, R22, R12 ;  /* 0x000000160814723c */ /* 0x008fe4000000180c */
[----:B------:R-:W2:Y:S04]  /*23cb0*/  LDL.LU.64 R14, [R1+0x1730] ;  /* 0x00173000010e7983 */ /* 0x000ea80000300a00 */
[----:B------:R-:W3:-:S13]  /*23cc0*/  LDL.LU.64 R12, [R1+0x1728] ;  /* 0x00172800010c7983 */ /* 0x000eda0000300a00 */
[----:B------:R3:W-:Y:S04]  /*23cd0*/  STL.64 [R1+0xf0], R20 ;  /* 0x0000f01401007387 */ /* 0x0007e80000100a00 */
[----:B------:R-:W-:Y:S01]  /*23ce0*/  STL.64 [R1+0xf8], R22 ;  /* 0x0000f81601007387 */ /* 0x000fe20000100a00 */
[----:B---3--:R-:W-:Y:S02]  /*23cf0*/  IMAD.MOV.U32 R20, RZ, RZ, R13 ;  /* 0x000000ffff147224 */ /* 0x008fe400078e000d */
[----:B------:R-:W-:Y:S02]  /*23d00*/  IMAD.MOV.U32 R21, RZ, RZ, R12 ;  /* 0x000000ffff157224 */ /* 0x000fe400078e000c */
[C---:B--2---:R-:W-:Y:S01]  /*23d10*/  HMMA.16816.F32 R12, R8.reuse, R14, R16 ;  /* 0x0000000e080c723c */ /* 0x044fe20000001810 */
[----:B------:R-:W-:Y:S04]  /*23d20*/  STL [R1+0x164c], R20 ;  /* 0x00164c1401007387 */ /* 0x000fe80000100800 */
[----:B------:R-:W-:Y:S04]  /*23d30*/  STL [R1+0x1650], R21 ;  /* 0x0016501501007387 */ /* 0x000fe80000100800 */
[----:B------:R-:W2:Y:S04]  /*23d40*/  LDL.LU.64 R18, [R1+0x1720] ;  /* 0x0017200001127983 */ /* 0x000ea80000300a00 */
[----:B------:R-:W2:Y:S06]  /*23d50*/  LDL.LU.64 R16, [R1+0x1718] ;  /* 0x0017180001107983 */ /* 0x000eac0000300a00 */
[----:B------:R-:W-:Y:S04]  /*23d60*/  STL.64 [R1+0xe0], R12 ;  /* 0x0000e00c01007387 */ /* 0x000fe80000100a00 */
[----:B------:R0:W-:Y:S04]  /*23d70*/  STL.64 [R1+0xe8], R14 ;  /* 0x0000e80e01007387 */ /* 0x0001e80000100a00 */
[----:B0-----:R-:W2:Y:S02]  /*23d80*/  LDL.LU.64 R14, [R1+0x1710] ;  /* 0x00171000010e7983 */ /* 0x001ea40000300a00 */
[----:B--2---:R-:W-:Y:S02]  /*23d90*/  HMMA.16816.F32 R12, R8, R14, R16 ;  /* 0x0000000e080c723c */ /* 0x004fe40000001810 */
[----:B------:R-:W2:Y:S01]  /*23da0*/  LDL.LU.64 R18, [R1+0x1708] ;  /* 0x0017080001127983 */ /* 0x000ea20000300a00 */
[----:B------:R-:W-:-:S02]  /*23db0*/  IMAD.MOV.U32 R23, RZ, RZ, R2 ;  /* 0x000000ffff177224 */ /* 0x000fc400078e0002 */
[----:B------:R-:W-:-:S14]  /*23dc0*/  IMAD.MOV.U32 R22, RZ, RZ, R3 ;  /* 0x000000ffff167224 */ /* 0x000fdc00078e0003 */
[----:B------:R0:W-:Y:S01]  /*23dd0*/  STL.64 [R1+0xc0], R12 ;  /* 0x0000c00c01007387 */ /* 0x0001e20000100a00 */
[----:B------:R-:W-:Y:S02]  /*23de0*/  IMAD.MOV.U32 R2, RZ, RZ, R15 ;  /* 0x000000ffff027224 */ /* 0x000fe400078e000f */
[----:B------:R-:W-:Y:S01]  /*23df0*/  IMAD.MOV.U32 R3, RZ, RZ, R14 ;  /* 0x000000ffff037224 */ /* 0x000fe200078e000e */
[----:B0-----:R-:W3:Y:S04]  /*23e00*/  LDL.LU R12, [R1+0x1a0] ;  /* 0x0001a000010c7983 */ /* 0x001ee80000300800 */
[----:B------:R-:W3:Y:S04]  /*23e10*/  LDL.LU R13, [R1+0x1a4] ;  /* 0x0001a400010d7983 */ /* 0x000ee80000300800 */
[----:B------:R-:W3:Y:S04]  /*23e20*/  LDL.LU R14, [R1+0x1a8] ;  /* 0x0001a800010e7983 */ /* 0x000ee80000300800 */
[----:B------:R-:W3:Y:S04]  /*23e30*/  LDL.LU R15, [R1+0x1ac] ;  /* 0x0001ac00010f7983 */ /* 0x000ee80000300800 */
[----:B------:R-:W-:Y:S04]  /*23e40*/  STL [R1+0x1620], R2 ;  /* 0x0016200201007387 */ /* 0x000fe80000100800 */
[----:B------:R-:W-:Y:S01]  /*23e50*/  STL [R1+0x161c], R3 ;  /* 0x00161c0301007387 */ /* 0x000fe20000100800 */
[----:B--2---:R-:W-:-:S15]  /*23e60*/  HMMA.16816.F32 R4, R8, R18, R4 ;  /* 0x000000120804723c */ /* 0x004fde0000001804 */
[----:B------:R-:W-:-:S04]  /*23e70*/  NOP ;  /* 0x0000000000007918 */ /* 0x000fc80000000000 */
[----:B------:R-:W-:Y:S02]  /*23e80*/  IMAD.MOV.U32 R19, RZ, RZ, R7 ;  /* 0x000000ffff137224 */ /* 0x000fe400078e0007 */
[----:B------:R-:W-:Y:S02]  /*23e90*/  IMAD.MOV.U32 R0, RZ, RZ, R6 ;  /* 0x000000ffff007224 */ /* 0x000fe400078e0006 */
[----:B------:R-:W-:Y:S02]  /*23ea0*/  IMAD.MOV.U32 R18, RZ, RZ, R5 ;  /* 0x000000ffff127224 */ /* 0x000fe400078e0005 */
[----:B------:R-:W-:Y:S01]  /*23eb0*/  IMAD.MOV.U32 R17, RZ, RZ, R4 ;  /* 0x000000ffff117224 */ /* 0x000fe200078e0004 */
[----:B------:R-:W2:Y:S04]  /*23ec0*/  LDL.LU.64 R6, [R1+0x1700] ;  /* 0x0017000001067983 */ /* 0x000ea80000300a00 */
[----:B------:R-:W4:Y:S04]  /*23ed0*/  LDL.LU.64 R4, [R1+0x16f8] ;  /* 0x0016f80001047983 */ /* 0x000f280000300a00 */
[----:B------:R0:W-:Y:S04]  /*23ee0*/  STL [R1+0x1630], R19 ;  /* 0x0016301301007387 */ /* 0x0001e80000100800 */
[----:B------:R-:W-:Y:S04]  /*23ef0*/  STL [R1+0x162c], R0 ;  /* 0x00162c0001007387 */ /* 0x000fe80000100800 */
[----:B------:R1:W-:Y:S04]  /*23f00*/  STL [R1+0x1628], R18 ;  /* 0x0016281201007387 */ /* 0x0003e80000100800 */
[----:B------:R3:W-:Y:S01]  /*23f10*/  STL [R1+0x1624], R17 ;  /* 0x0016241101007387 */ /* 0x0007e20000100800 */
[----:B0-----:R-:W-:-:S02]  /*23f20*/  IMAD.MOV.U32 R19, RZ, RZ, R28 ;  /* 0x000000ffff137224 */ /* 0x001fc400078e001c */
[----:B-1----:R-:W-:-:S07]  /*23f30*/  IMAD.MOV.U32 R18, RZ, RZ, R29 ;  /* 0x000000ffff127224 */ /* 0x002fce00078e001d */
[----:B---3--:R-:W-:Y:S01]  /*23f40*/  HMMA.16816.F32 R16, R8, R18, R24 ;  /* 0x000000120810723c */ /* 0x008fe20000001818 */
[----:B------:R-:W3:Y:S04]  /*23f50*/  LDL.LU.64 R26, [R1+0x16f0] ;  /* 0x0016f000011a7983 */ /* 0x000ee80000300a00 */
[----:B------:R-:W2:-:S14]  /*23f60*/  LDL.LU.64 R24, [R1+0x16e8] ;  /* 0x0016e80001187983 */ /* 0x000e9c0000300a00 */
[----:B------:R0:W-:Y:S01]  /*23f70*/  STL [R1+0xa0], R16 ;  /* 0x0000a01001007387 */ /* 0x0001e20000100800 */
[----:B------:R-:W-:Y:S02]  /*23f80*/  IMAD.MOV.U32 R2, RZ, RZ, R17 ;  /* 0x000000ffff027224 */ /* 0x000fe400078e0011 */
[----:B------:R-:W-:Y:S02]  /*23f90*/  IMAD.MOV.U32 R3, RZ, RZ, R18 ;  /* 0x000000ffff037224 */ /* 0x000fe400078e0012 */
[----:B0-----:R-:W-:-:S05]  /*23fa0*/  IMAD.MOV.U32 R16, RZ, RZ, R19 ;  /* 0x000000ffff107224 */ /* 0x001fca00078e0013 */
[----:B------:R0:W-:Y:S04]  /*23fb0*/  STL [R1+0x163c], R16 ;  /* 0x00163c1001007387 */ /* 0x0001e80000100800 */
[----:B0-----:R-:W2:Y:S04]  /*23fc0*/  LDL.LU R16, [R1+0x130] ;  /* 0x0001300001107983 */ /* 0x001ea80000300800 */
[----:B------:R-:W2:Y:S04]  /*23fd0*/  LDL.LU R17, [R1+0x134] ;  /* 0x0001340001117983 */ /* 0x000ea80000300800 */
[----:B------:R-:W2:Y:S04]  /*23fe0*/  LDL.LU R18, [R1+0x138] ;  /* 0x0001380001127983 */ /* 0x000ea80000300800 */
[----:B------:R-:W2:Y:S04]  /*23ff0*/  LDL.LU R19, [R1+0x13c] ;  /* 0x00013c0001137983 */ /* 0x000ea80000300800 */
[----:B------:R-:W-:Y:S04]  /*24000*/  STL [R1+0x1638], R3 ;  /* 0x0016380301007387 */ /* 0x000fe80000100800 */
[----:B------:R-:W-:Y:S01]  /*24010*/  STL [R1+0x1634], R2 ;  /* 0x0016340201007387 */ /* 0x000fe20000100800 */
[C---:B---3--:R-:W-:Y:S08]  /*24020*/  HMMA.16816.F32 R12, R8.reuse, R26, R12 ;  /* 0x0000001a080c723c */ /* 0x048ff0000000180c */
[----:B--2---:R-:W-:-:S15]  /*24030*/  HMMA.16816.F32 R20, R8, R22, R16 ;  /* 0x000000160814723c */ /* 0x004fde0000001810 */
[----:B------:R-:W-:-:S04]  /*24040*/  NOP ;  /* 0x0000000000007918 */ /* 0x000fc80000000000 */
[----:B------:R-:W-:Y:S02]  /*24050*/  IMAD.MOV.U32 R17, RZ, RZ, R23 ;  /* 0x000000ffff117224 */ /* 0x000fe400078e0017 */
[----:B------:R-:W-:Y:S02]  /*24060*/  IMAD.MOV.U32 R18, RZ, RZ, R22 ;  /* 0x000000ffff127224 */ /* 0x000fe400078e0016 */
[----:B------:R-:W-:Y:S02]  /*24070*/  IMAD.MOV.U32 R0, RZ, RZ, R21 ;  /* 0x000000ffff007224 */ /* 0x000fe400078e0015 */
[----:B------:R-:W-:Y:S01]  /*24080*/  IMAD.MOV.U32 R19, RZ, RZ, R20 ;  /* 0x000000ffff137224 */ /* 0x000fe200078e0014 */
[----:B------:R0:W-:Y:S04]  /*24090*/  STL [R1+0x1698], R17 ;  /* 0x0016981101007387 */ /* 0x0001e80000100800 */
[----:B------:R1:W-:Y:S04]  /*240a0*/  STL [R1+0x1648], R18 ;  /* 0x0016481201007387 */ /* 0x0003e80000100800 */
[----:B------:R-:W-:Y:S04]  /*240b0*/  STL [R1+0x1644], R0 ;  /* 0x0016440001007387 */ /* 0x000fe80000100800 */
[----:B------:R2:W-:Y:S04]  /*240c0*/  STL [R1+0x1640], R19 ;  /* 0x0016401301007387 */ /* 0x0005e80000100800 */
[----:B------:R-:W3:Y:S01]  /*240d0*/  LDL.LU R16, [R1+0x190] ;  /* 0x0001900001107983 */ /* 0x000ee20000300800 */
[----:B------:R-:W-:-:S02]  /*240e0*/  IMAD.MOV.U32 R22, RZ, RZ, R14 ;  /* 0x000000ffff167224 */ /* 0x000fc400078e000e */
[----:B------:R-:W-:Y:S01]  /*240f0*/  IMAD.MOV.U32 R23, RZ, RZ, R15 ;  /* 0x000000ffff177224 */ /* 0x000fe200078e000f */
[----:B0-----:R-:W3:Y:S04]  /*24100*/  LDL.LU R17, [R1+0x194] ;  /* 0x0001940001117983 */ /* 0x001ee80000300800 */
[----:B-1----:R-:W3:Y:S04]  /*24110*/  LDL.LU R18, [R1+0x198] ;  /* 0x0001980001127983 */ /* 0x002ee80000300800 */
[----:B--2---:R-:W3:Y:S04]  /*24120*/  LDL.LU R19, [R1+0x19c] ;  /* 0x00019c0001137983 */ /* 0x004ee80000300800 */
[----:B------:R-:W2:Y:S01]  /*24130*/  LDL.LU.64 R14, [R1+0x16e0] ;  /* 0x0016e000010e7983 */ /* 0x000ea20000300a00 */
[----:B------:R-:W-:-:S02]  /*24140*/  IMAD.MOV.U32 R3, RZ, RZ, R12 ;  /* 0x000000ffff037224 */ /* 0x000fc400078e000c */
[----:B------:R-:W-:Y:S02]  /*24150*/  IMAD.MOV.U32 R2, RZ, RZ, R13 ;  /* 0x000000ffff027224 */ /* 0x000fe400078e000d */
[----:B------:R-:W3:Y:S04]  /*24160*/  LDL.LU.64 R12, [R1+0x16d8] ;  /* 0x0016d800010c7983 */ /* 0x000ee80000300a00 */
[----:B------:R2:W-:Y:S02]  /*24170*/  STL.64 [R1+0x16b8], R24 ;  /* 0x0016b81801007387 */ /* 0x0005e40000100a00 */
[----:B--2---:R-:W-:Y:S02]  /*24180*/  IMAD.MOV.U32 R24, RZ, RZ, R14 ;  /* 0x000000ffff187224 */ /* 0x004fe400078e000e */
[----:B------:R-:W-:Y:S01]  /*24190*/  IMAD.MOV.U32 R25, RZ, RZ, R15 ;  /* 0x000000ffff197224 */ /* 0x000fe200078e000f */
[----:B------:R-:W2:Y:S04]  /*241a0*/  LDL.LU R14, [R1+0x16d4] ;  /* 0x0016d400010e7983 */ /* 0x000ea80000300800 */
[----:B------:R-:W2:Y:S04]  /*241b0*/  LDL.LU R15, [R1+0x16d0] ;  /* 0x0016d000010f7983 */ /* 0x000ea80000300800 */
[----:B------:R-:W-:Y:S04]  /*241c0*/  STL [R1+0x16a8], R2 ;  /* 0x0016a80201007387 */ /* 0x000fe80000100800 */
[----:B------:R-:W-:Y:S04]  /*241d0*/  STL [R1+0x16a4], R3 ;  /* 0x0016a40301007387 */ /* 0x000fe80000100800 */
[----:B------:R-:W-:Y:S04]  /*241e0*/  STL.64 [R1+0x1678], R22 ;  /* 0x0016781601007387 */ /* 0x000fe80000100a00 */
[----:B------:R-:W2:Y:S04]  /*241f0*/  LDL.LU.64 R20, [R1+0x1d0] ;  /* 0x0001d00001147983 */ /* 0x000ea80000300a00 */
[----:B--2---:R0:W-:Y:S04]  /*24200*/  STL.64 [R1+0x16b0], R20 ;  /* 0x0016b01401007387 */ /* 0x0041e80000100a00 */
[----:B0-----:R-:W2:Y:S04]  /*24210*/  LDL.LU R20, [R1+0x170] ;  /* 0x0001700001147983 */ /* 0x001ea80000300800 */
[----:B------:R-:W2:Y:S04]  /*24220*/  LDL.LU R21, [R1+0x174] ;  /* 0x0001740001157983 */ /* 0x000ea80000300800 */
[----:B------:R-:W2:Y:S04]  /*24230*/  LDL.LU R22, [R1+0x178] ;  /* 0x0001780001167983 */ /* 0x000ea80000300800 */
[----:B------:R-:W2:Y:S01]  /*24240*/  LDL.LU R23, [R1+0x17c] ;  /* 0x00017c0001177983 */ /* 0x000ea20000300800 */
[----:B---3--:R-:W-:Y:S03]  /*24250*/  HMMA.16816.F32 R8, R8, R6, R16 ;  /* 0x000000060808723c */ /* 0x008fe60000001810 */
[----:B--2---:R-:W-:Y:S04]  /*24260*/  STL.64 [R1+0x16c8], R22 ;  /* 0x0016c81601007387 */ /* 0x004fe80000100a00 */
[----:B------:R0:W-:Y:S04]  /*24270*/  STL.64 [R1+0x16c0], R20 ;  /* 0x0016c01401007387 */ /* 0x0001e80000100a00 */
[----:B0-----:R-:W2:Y:S04]  /*24280*/  LDL.LU R20, [R1+0x180] ;  /* 0x0001800001147983 */ /* 0x001ea80000300800 */
[----:B------:R-:W2:Y:S04]  /*24290*/  LDL.LU R21, [R1+0x184] ;  /* 0x0001840001157983 */ /* 0x000ea80000300800 */
[----:B------:R-:W2:Y:S04]  /*242a0*/  LDL.LU R22, [R1+0x188] ;  /* 0x0001880001167983 */ /* 0x000ea80000300800 */
[----:B------:R-:W2:Y:S04]  /*242b0*/  LDL.LU R23, [R1+0x18c] ;  /* 0x00018c0001177983 */ /* 0x000ea80000300800 */
[----:B------:R0:W-:Y:S04]  /*242c0*/  STL.64 [R1+0x10], R8 ;  /* 0x0000100801007387 */ /* 0x0001e80000100a00 */
[----:B------:R1:W-:Y:S01]  /*242d0*/  STL [R1+0x18], R10 ;  /* 0x0000180a01007387 */ /* 0x0003e20000100800 */
[----:B------:R-:W-:-:S03]  /*242e0*/  IMAD.MOV.U32 R17, RZ, RZ, R11 ;  /* 0x000000ffff117224 */ /* 0x000fc600078e000b */
[----:B0-----:R-:W3:Y:S04]  /*242f0*/  LDL.LU R8, [R1+0x160] ;  /* 0x0001600001087983 */ /* 0x001ee80000300800 */
[----:B------:R-:W3:Y:S04]  /*24300*/  LDL.LU R9, [R1+0x164] ;  /* 0x0001640001097983 */ /* 0x000ee80000300800 */
[----:B-1----:R-:W3:Y:S04]  /*24310*/  LDL.LU R10, [R1+0x168] ;  /* 0x00016800010a7983 */ /* 0x002ee80000300800 */
[----:B------:R-:W3:Y:S01]  /*24320*/  LDL.LU R11, [R1+0x16c] ;  /* 0x00016c00010b7983 */ /* 0x000ee20000300800 */
[----:B--2---:R-:W-:Y:S03]  /*24330*/  HMMA.16816.F32 R24, R12, R24, R20 ;  /* 0x000000180c18723c */ /* 0x004fe60000001814 */
[----:B------:R-:W2:Y:S04]  /*24340*/  LDL.LU.64 R22, [R1+0x16c8] ;  /* 0x0016c80001167983 */ /* 0x000ea80000300a00 */
[----:B------:R-:W2:-:S12]  /*24350*/  LDL.LU.64 R20, [R1+0x16c0] ;  /* 0x0016c00001147983 */ /* 0x000e980000300a00 */
[----:B------:R-:W-:Y:S02]  /*24360*/  IMAD.MOV.U32 R2, RZ, RZ, R24 ;  /* 0x000000ffff027224 */ /* 0x000fe400078e0018 */
[----:B------:R-:W-:Y:S02]  /*24370*/  IMAD.MOV.U32 R3, RZ, RZ, R25 ;  /* 0x000000ffff037224 */ /* 0x000fe400078e0019 */
[----:B------:R-:W2:Y:S01]  /*24380*/  LDL.LU.64 R24, [R1+0x16b8] ;  /* 0x0016b80001187983 */ /* 0x000ea20000300a00 */
[----:B------:R-:W-:Y:S02]  /*24390*/  IMAD.MOV.U32 R28, RZ, RZ, R26 ;  /* 0x000000ffff1c7224 */ /* 0x000fe400078e001a */
[----:B------:R-:W-:Y:S02]  /*243a0*/  IMAD.MOV.U32 R29, RZ, RZ, R27 ;  /* 0x000000ffff1d7224 */ /* 0x000fe400078e001b */
[C---:B--2---:R-:W-:Y:S01]  /*243b0*/  HMMA.16816.F32 R24, R12.reuse, R24, R20 ;  /* 0x000000180c18723c */ /* 0x044fe20000001814 */
[----:B------:R-:W3:Y:S04]  /*243c0*/  LDL.LU.64 R20, [R1+0x16b0] ;  /* 0x0016b00001147983 */ /* 0x000ee80000300a00 */
[----:B------:R-:W4:Y:S04]  /*243d0*/  LDL.LU R6, [R1+0x158] ;  /* 0x0001580001067983 */ /* 0x000f280000300800 */
[----:B------:R-:W4:Y:S10]  /*243e0*/  LDL.LU R7, [R1+0x15c] ;  /* 0x00015c0001077983 */ /* 0x000f340000300800 */
[----:B------:R-:W-:Y:S04]  /*243f0*/  STL.64 [R1+0x1540], R26 ;  /* 0x0015401a01007387 */ /* 0x000fe80000100a00 */
[----:B------:R0:W-:Y:S04]  /*24400*/  STL.64 [R1+0x1538], R24 ;  /* 0x0015381801007387 */ /* 0x0001e80000100a00 */
[----:B0-----:R-:W2:Y:S04]  /*24410*/  LDL.LU.64 R24, [R1+0x1b0] ;  /* 0x0001b00001187983 */ /* 0x001ea80000300a00 */
[----:B------:R-:W2:Y:S01]  /*24420*/  LDL.LU.64 R26, [R1+0x1b8] ;  /* 0x0001b800011a7983 */ /* 0x000ea20000300a00 */
[----:B---3--:R-:W-:Y:S01]  /*24430*/  HMMA.16816.F32 R8, R12, R20, R8 ;  /* 0x000000140c08723c */ /* 0x008fe20000001808 */
[----:B------:R-:W-:-:S02]  /*24440*/  IMAD.MOV.U32 R19, RZ, RZ, R20 ;  /* 0x000000ffff137224 */ /* 0x000fc400078e0014 */
[----:B------:R-:W-:Y:S01]  /*24450*/  IMAD.MOV.U32 R16, RZ, RZ, R21 ;  /* 0x000000ffff107224 */ /* 0x000fe200078e0015 */
[----:B--2---:R-:W-:Y:S04]  /*24460*/  STL.64 [R1+0x1660], R26 ;  /* 0x0016601a01007387 */ /* 0x004fe80000100a00 */
[----:B------:R0:W-:Y:S04]  /*24470*/  STL.64 [R1+0x1658], R24 ;  /* 0x0016581801007387 */ /* 0x0001e80000100a00 */
[----:B0-----:R-:W2:Y:S04]  /*24480*/  LDL.LU R24, [R1+0x140] ;  /* 0x0001400001187983 */ /* 0x001ea80000300800 */
[----:B------:R-:W2:Y:S04]  /*24490*/  LDL.LU R25, [R1+0x144] ;  /* 0x0001440001197983 */ /* 0x000ea80000300800 */
[----:B------:R-:W3:Y:S04]  /*244a0*/  LDL.LU R26, [R1+0x148] ;  /* 0x00014800011a7983 */ /* 0x000ee80000300800 */
[----:B------:R-:W3:Y:S04]  /*244b0*/  LDL.LU R27, [R1+0x14c] ;  /* 0x00014c00011b7983 */ /* 0x000ee80000300800 */
[----:B------:R-:W2:Y:S04]  /*244c0*/  LDL.LU R20, [R1+0x60] ;  /* 0x0000600001147983 */ /* 0x000ea80000300800 */
[----:B------:R-:W2:Y:S04]  /*244d0*/  LDL.LU R21, [R1+0x64] ;  /* 0x0000640001157983 */ /* 0x000ea80000300800 */
[----:B------:R-:W2:Y:S04]  /*244e0*/  LDL.LU R22, [R1+0x68] ;  /* 0x0000680001167983 */ /* 0x000ea80000300800 */
[----:B------:R-:W2:Y:S04]  /*244f0*/  LDL.LU R23, [R1+0x6c] ;  /* 0x00006c0001177983 */ /* 0x000ea80000300800 */
[----:B--2---:R-:W-:Y:S04]  /*24500*/  STL.64 [R1+0x1688], R22 ;  /* 0x0016881601007387 */ /* 0x004fe80000100a00 */
[----:B------:R0:W-:Y:S04]  /*24510*/  STL.64 [R1+0x1680], R20 ;  /* 0x0016801401007387 */ /* 0x0001e80000100a00 */
[----:B0-----:R-:W2:Y:S04]  /*24520*/  LDL.LU R20, [R1+0x70] ;  /* 0x0000700001147983 */ /* 0x001ea80000300800 */
[----:B------:R-:W2:Y:S04]  /*24530*/  LDL.LU R21, [R1+0x74] ;  /* 0x0000740001157983 */ /* 0x000ea80000300800 */
[----:B------:R-:W2:Y:S04]  /*24540*/  LDL.LU R22, [R1+0x78] ;  /* 0x0000780001167983 */ /* 0x000ea80000300800 */
[----:B------:R-:W2:Y:S04]  /*24550*/  LDL.LU R23, [R1+0x7c] ;  /* 0x00007c0001177983 */ /* 0x000ea80000300800 */
[----:B---3--:R-:W-:Y:S04]  /*24560*/  STL.64 [R1+0x1670], R26 ;  /* 0x0016701a01007387 */ /* 0x008fe80000100a00 */
[----:B------:R0:W-:Y:S04]  /*24570*/  STL.64 [R1+0x1668], R24 ;  /* 0x0016681801007387 */ /* 0x0001e80000100a00 */
[----:B0-----:R-:W3:Y:S04]  /*24580*/  LDL.LU.64 R24, [R1+0x230] ;  /* 0x0002300001187983 */ /* 0x001ee80000300a00 */
[----:B---3--:R0:W-:Y:S04]  /*24590*/  STL.64 [R1+0x1690], R24 ;  /* 0x0016901801007387 */ /* 0x0081e80000100a00 */
[----:B0-----:R-:W2:Y:S04]  /*245a0*/  LDL.LU.64 R24, [R1+0x220] ;  /* 0x0002200001187983 */ /* 0x001ea80000300a00 */
[----:B------:R-:W-:Y:S04]  /*245b0*/  STL.64 [R1+0x1530], R10 ;  /* 0x0015300a01007387 */ /* 0x000fe80000100a00 */
[----:B------:R0:W-:Y:S04]  /*245c0*/  STL.64 [R1+0x1528], R8 ;  /* 0x0015280801007387 */ /* 0x0001e80000100a00 */
[----:B0-----:R-:W3:Y:S04]  /*245d0*/  LDL.LU.64 R8, [R1+0x1c0] ;  /* 0x0001c00001087983 */ /* 0x001ee80000300a00 */
[----:B------:R-:W2:Y:S04]  /*245e0*/  LDL.LU.64 R10, [R1+0x1c8] ;  /* 0x0001c800010a7983 */ /* 0x000ea80000300a00 */
[----:B--2---:R-:W-:Y:S04]  /*245f0*/  STL.64 [R1+0x1600], R10 ;  /* 0x0016000a01007387 */ /* 0x004fe80000100a00 */
[----:B---3--:R0:W-:Y:S04]  /*24600*/  STL.64 [R1+0x15f8], R8 ;  /* 0x0015f80801007387 */ /* 0x0081e80000100a00 */
[----:B0-----:R-:W4:Y:S02]  /*24610*/  LDL.LU.64 R8, [R1+0x200] ;  /* 0x0002000001087983 */ /* 0x001f240000300a00 */
[----:B----4-:R-:W-:Y:S01]  /*24620*/  HMMA.16816.F32 R4, R12, R8, R4 ;  /* 0x000000080c04723c */ /* 0x010fe20000001804 */
[----:B------:R-:W-:-:S02]  /*24630*/  IMAD.MOV.U32 R18, RZ, RZ, R8 ;  /* 0x000000ffff127224 */ /* 0x000fc400078e0008 */
[----:B------:R-:W-:Y:S01]  /*24640*/  IMAD.MOV.U32 R0, RZ, RZ, R9 ;  /* 0x000000ffff007224 */ /* 0x000fe200078e0009 */
[----:B------:R-:W2:Y:S04]  /*24650*/  LDL.LU R8, [R1+0x110] ;  /* 0x0001100001087983 */ /* 0x000ea80000300800 */
[----:B------:R-:W2:Y:S04]  /*24660*/  LDL.LU R9, [R1+0x114] ;  /* 0x0001140001097983 */ /* 0x000ea80000300800 */
[----:B------:R-:W2:Y:S04]  /*24670*/  LDL.LU R10, [R1+0x118] ;  /* 0x00011800010a7983 */ /* 0x000ea80000300800 */
[----:B------:R-:W2:Y:S04]  /*24680*/  LDL.LU R11, [R1+0x11c] ;  /* 0x00011c00010b7983 */ /* 0x000ea80000300800 */
[----:B------:R0:W-:Y:S04]  /*24690*/  STL.64 [R1+0x1550], R6 ;  /* 0x0015500601007387 */ /* 0x0001e80000100a00 */
[----:B------:R1:W-:Y:S01]  /*246a0*/  STL.64 [R1+0x1548], R4 ;  /* 0x0015480401007387 */ /* 0x0003e20000100a00 */
[----:B0-----:R-:W-:-:S02]  /*246b0*/  IMAD.MOV.U32 R6, RZ, RZ, R28 ;  /* 0x000000ffff067224 */ /* 0x001fc400078e001c */
[----:B-1----:R-:W-:Y:S02]  /*246c0*/  IMAD.MOV.U32 R4, RZ, RZ, R2 ;  /* 0x000000ffff047224 */ /* 0x002fe400078e0002 */
[----:B------:R-:W-:Y:S01]  /*246d0*/  IMAD.MOV.U32 R7, RZ, RZ, R29 ;  /* 0x000000ffff077224 */ /* 0x000fe200078e001d */
[----:B------:R-:W3:Y:S01]  /*246e0*/  LDL.LU R2, [R1+0x16a8] ;  /* 0x0016a80001027983 */ /* 0x000ee20000300800 */
[----:B------:R-:W-:-:S03]  /*246f0*/  IMAD.MOV.U32 R5, RZ, RZ, R3 ;  /* 0x000000ffff057224 */ /* 0x000fc600078e0003 */
[----:B------:R-:W4:Y:S04]  /*24700*/  LDL.LU R3, [R1+0x16a4] ;  /* 0x0016a40001037983 */ /* 0x000f280000300800 */
[----:B------:R-:W2:Y:S04]  /*24710*/  LDL.LU R28, [R1+0x16a0] ;  /* 0x0016a000011c7983 */ /* 0x000ea80000300800 */
[----:B------:R-:W2:Y:S04]  /*24720*/  LDL.LU R29, [R1+0x169c] ;  /* 0x00169c00011d7983 */ /* 0x000ea80000300800 */
[----:B------:R-:W-:Y:S04]  /*24730*/  STL.64 [R1+0x1570], R6 ;  /* 0x0015700601007387 */ /* 0x000fe80000100a00 */
[----:B------:R0:W-:Y:S04]  /*24740*/  STL.64 [R1+0x1568], R4 ;  /* 0x0015680401007387 */ /* 0x0001e80000100a00 */
[----:B0-----:R-:W2:Y:S04]  /*24750*/  LDL.LU R4, [R1+0x10] ;  /* 0x0000100001047983 */ /* 0x001ea80000300800 */
[----:B------:R-:W2:Y:S04]  /*24760*/  LDL.LU R5, [R1+0x14] ;  /* 0x0000140001057983 */ /* 0x000ea80000300800 */
[----:B------:R-:W2:Y:S01]  /*24770*/  LDL.LU R6, [R1+0x18] ;  /* 0x0000180001067983 */ /* 0x000ea20000300800 */
[----:B------:R-:W-:Y:S01]  /*24780*/  HMMA.16816.F32 R20, R12, R24, R20 ;  /* 0x000000180c14723c */ /* 0x000fe20000001814 */
[----:B------:R-:W-:-:S02]  /*24790*/  IMAD.MOV.U32 R7, RZ, RZ, R17 ;  /* 0x000000ffff077224 */ /* 0x000fc400078e0011 */
[----:B------:R-:W3:Y:S04]  /*247a0*/  LDL.LU R17, [R1+0x1698] ;  /* 0x0016980001117983 */ /* 0x000ee80000300800 */
[----:B--2---:R0:W-:Y:S04]  /*247b0*/  STL.64 [R1+0x1580], R6 ;  /* 0x0015800601007387 */ /* 0x0041e80000100a00 */
[----:B------:R1:W-:Y:S01]  /*247c0*/  STL.64 [R1+0x1578], R4 ;  /* 0x0015780401007387 */ /* 0x0003e20000100a00 */
[----:B0-----:R-:W-:Y:S02]  /*247d0*/  IMAD.MOV.U32 R7, RZ, RZ, R24 ;  /* 0x000000ffff077224 */ /* 0x001fe400078e0018 */
[----:B------:R-:W-:-:S02]  /*247e0*/  IMAD.MOV.U32 R6, RZ, RZ, R25 ;  /* 0x000000ffff067224 */ /* 0x000fc400078e0019 */
[----:B-1----:R-:W-:Y:S02]  /*247f0*/  IMAD.MOV.U32 R4, RZ, RZ, R29 ;  /* 0x000000ffff047224 */ /* 0x002fe400078e001d */
[----:B------:R-:W-:Y:S01]  /*24800*/  IMAD.MOV.U32 R5, RZ, RZ, R28 ;  /* 0x000000ffff057224 */ /* 0x000fe200078e001c */
[----:B------:R-:W2:Y:S01]  /*24810*/  LDL.LU.64 R24, [R1+0x1690] ;  /* 0x0016900001187983 */ /* 0x000ea20000300a00 */
[----:B------:R-:W-:-:S03]  /*24820*/  IMAD.MOV.U32 R29, RZ, RZ, R22 ;  /* 0x000000ffff1d7224 */ /* 0x000fc600078e0016 */
[----:B------:R0:W-:Y:S01]  /*24830*/  STL.64 [R1+0x70], R20 ;  /* 0x0000701401007387 */ /* 0x0001e20000100a00 */
[----:B------:R-:W-:-:S03]  /*24840*/  IMAD.MOV.U32 R28, RZ, RZ, R23 ;  /* 0x000000ffff1c7224 */ /* 0x000fc600078e0017 */
[----:B------:R-:W2:Y:S04]  /*24850*/  LDL.LU.64 R22, [R1+0x1688] ;  /* 0x0016880001167983 */ /* 0x000ea80000300a00 */
[----:B0-----:R-:W2:Y:S02]  /*24860*/  LDL.LU.64 R20, [R1+0x1680] ;  /* 0x0016800001147983 */ /* 0x001ea40000300a00 */
[----:B--2---:R-:W-:-:S15]  /*24870*/  HMMA.16816.F32 R20, R12, R24, R20 ;  /* 0x000000180c14723c */ /* 0x004fde0000001814 */
[----:B------:R-:W-:-:S04]  /*24880*/  NOP ;  /* 0x0000000000007918 */ /* 0x000fc80000000000 */
[----:B------:R0:W-:Y:S04]  /*24890*/  STL.64 [R1+0x60], R20 ;  /* 0x0000601401007387 */ /* 0x0001e80000100a00 */
[----:B------:R1:W-:Y:S01]  /*248a0*/  STL.64 [R1+0x68], R22 ;  /* 0x0000681601007387 */ /* 0x0003e20000100a00 */
[----:B0-----:R-:W-:-:S03]  /*248b0*/  IMAD.MOV.U32 R21, RZ, RZ, R24 ;  /* 0x000000ffff157224 */ /* 0x001fc600078e0018 */
[----:B-1----:R-:W2:Y:S01]  /*248c0*/  LDL.LU.64 R22, [R1+0x1678] ;  /* 0x0016780001167983 */ /* 0x002ea20000300a00 */
[----:B------:R-:W-:-:S03]  /*248d0*/  IMAD.MOV.U32 R20, RZ, RZ, R25 ;  /* 0x000000ffff147224 */ /* 0x000fc600078e0019 */
[----:B------:R-:W2:Y:S04]  /*248e0*/  LDL.LU.64 R26, [R1+0x1670] ;  /* 0x00167000011a7983 */ /* 0x000ea80000300a00 */
[----:B------:R-:W2:Y:S02]  /*248f0*/  LDL.LU.64 R24, [R1+0x1668] ;  /* 0x0016680001187983 */ /* 0x000ea40000300a00 */
[----:B--2---:R-:W-:-:S15]  /*24900*/  HMMA.16816.F32 R24, R12, R4, R24 ;  /* 0x000000040c18723c */ /* 0x004fde0000001818 */
[----:B------:R-:W-:-:S04]  /*24910*/  NOP ;  /* 0x0000000000007918 */ /* 0x000fc80000000000 */
[----:B------:R-:W-:Y:S04]  /*24920*/  STL.64 [R1+0xd0], R24 ;  /* 0x0000d01801007387 */ /* 0x000fe80000100a00 */
[----:B------:R0:W-:Y:S04]  /*24930*/  STL.64 [R1+0xd8], R26 ;  /* 0x0000d81a01007387 */ /* 0x0001e80000100a00 */
[----:B0-----:R-:W2:Y:S04]  /*24940*/  LDL.LU.64 R26, [R1+0x1660] ;  /* 0x00166000011a7983 */ /* 0x001ea80000300a00 */
[----:B------:R-:W2:Y:S04]  /*24950*/  LDL.LU.64 R24, [R1+0x1658] ;  /* 0x0016580001187983 */ /* 0x000ea80000300a00 */
[----:B------:R0:W-:Y:S02]  /*24960*/  STL.64 [R1+0x1590], R4 ;  /* 0x0015900401007387 */ /* 0x0001e40000100a00 */
[----:B0-----:R-:W-:-:S02]  /*24970*/  IMAD.MOV.U32 R4, RZ, RZ, R21 ;  /* 0x000000ffff047224 */ /* 0x001fc400078e0015 */
[----:B------:R-:W-:Y:S01]  /*24980*/  IMAD.MOV.U32 R5, RZ, RZ, R20 ;  /* 0x000000ffff057224 */ /* 0x000fe200078e0014 */
[----:B------:R-:W2:Y:S04]  /*24990*/  LDL.LU R21, [R1+0x1650] ;  /* 0x0016500001157983 */ /* 0x000ea80000300800 */
[----:B------:R-:W2:Y:S04]  /*249a0*/  LDL.LU R20, [R1+0x164c] ;  /* 0x00164c0001147983 */ /* 0x000ea80000300800 */
[----:B------:R0:W-:Y:S02]  /*249b0*/  STL.64 [R1+0x15a8], R4 ;  /* 0x0015a80401007387 */ /* 0x0001e40000100a00 */
[----:B0-----:R-:W-:-:S02]  /*249c0*/  IMAD.MOV.U32 R4, RZ, RZ, R7 ;  /* 0x000000ffff047224 */ /* 0x001fc400078e0007 */
[----:B------:R-:W-:-:S05]  /*249d0*/  IMAD.MOV.U32 R5, RZ, RZ, R6 ;  /* 0x000000ffff057224 */ /* 0x000fca00078e0006 */
[----:B------:R0:W-:Y:S02]  /*249e0*/  STL.64 [R1+0x15c0], R4 ;  /* 0x0015c00401007387 */ /* 0x0001e40000100a00 */
[----:B0-----:R-:W-:Y:S02]  /*249f0*/  IMAD.MOV.U32 R4, RZ, RZ, R18 ;  /* 0x000000ffff047224 */ /* 0x001fe400078e0012 */
[----:B------:R-:W-:Y:S01]  /*24a00*/  IMAD.MOV.U32 R5, RZ, RZ, R0 ;  /* 0x000000ffff057224 */ /* 0x000fe200078e0000 */
[----:B------:R-:W3:Y:S04]  /*24a10*/  LDL.LU R18, [R1+0x1648] ;  /* 0x0016480001127983 */ /* 0x000ee80000300800 */
[----:B------:R-:W3:Y:S04]  /*24a20*/  LDL.LU R0, [R1+0x1644] ;  /* 0x0016440001007983 */ /* 0x000ee80000300800 */
[----:B------:R0:W-:Y:S02]  /*24a30*/  STL.64 [R1+0x15d8], R4 ;  /* 0x0015d80401007387 */ /* 0x0001e40000100a00 */
[----:B0-----:R-:W-:-:S02]  /*24a40*/  IMAD.MOV.U32 R4, RZ, RZ, R19 ;  /* 0x000000ffff047224 */ /* 0x001fc400078e0013 */
[----:B------:R-:W3:Y:S01]  /*24a50*/  LDL.LU R19, [R1+0x1640] ;  /* 0x0016400001137983 */ /* 0x000ee20000300800 */
[----:B------:R-:W-:-:S03]  /*24a60*/  IMAD.MOV.U32 R5, RZ, RZ, R16 ;  /* 0x000000ffff057224 */ /* 0x000fc600078e0010 */
[----:B------:R-:W3:Y:S04]  /*24a70*/  LDL.LU R16, [R1+0x163c] ;  /* 0x00163c0001107983 */ /* 0x000ee80000300800 */
[----:B------:R0:W-:Y:S04]  /*24a80*/  STL.64 [R1+0x15f0], R4 ;  /* 0x0015f00401007387 */ /* 0x0001e80000100a00 */
[----:B0-----:R-:W3:Y:S01]  /*24a90*/  LDL.LU R4, [R1+0xe0] ;  /* 0x0000e00001047983 */ /* 0x001ee20000300800 */
[----:B--2---:R-:W-:-:S15]  /*24aa0*/  HMMA.16816.F32 R8, R12, R20, R8 ;  /* 0x000000140c08723c */ /* 0x004fde0000001808 */
[----:B------:R-:W-:-:S04]  /*24ab0*/  NOP ;  /* 0x0000000000007918 */ /* 0x000fc80000000000 */
[----:B------:R0:W-:Y:S04]  /*24ac0*/  STL.64 [R1+0x50], R8 ;  /* 0x0000500801007387 */ /* 0x0001e80000100a00 */
[----:B------:R1:W-:Y:S04]  /*24ad0*/  STL.64 [R1+0x58], R10 ;  /* 0x0000580a01007387 */ /* 0x0003e80000100a00 */
[----:B------:R-:W2:Y:S04]  /*24ae0*/  LDL.LU R5, [R1+0xe4] ;  /* 0x0000e40001057983 */ /* 0x000ea80000300800 */
[----:B------:R-:W2:Y:S04]  /*24af0*/  LDL.LU R6, [R1+0xe8] ;  /* 0x0000e80001067983 */ /* 0x000ea80000300800 */
[----:B------:R-:W2:Y:S04]  /*24b00*/  LDL.LU R7, [R1+0xec] ;  /* 0x0000ec0001077983 */ /* 0x000ea80000300800 */
[----:B0-----:R-:W2:Y:S04]  /*24b10*/  LDL.LU R8, [R1+0xf0] ;  /* 0x0000f00001087983 */ /* 0x001ea80000300800 */
[----:B------:R-:W2:Y:S04]  /*24b20*/  LDL.LU R9, [R1+0xf4] ;  /* 0x0000f40001097983 */ /* 0x000ea80000300800 */
[----:B-1----:R-:W2:Y:S04]  /*24b30*/  LDL.LU R10, [R1+0xf8] ;  /* 0x0000f800010a7983 */ /* 0x002ea80000300800 */
[----:B------:R-:W2:Y:S04]  /*24b40*/  LDL.LU R11, [R1+0xfc] ;  /* 0x0000fc00010b7983 */ /* 0x000ea80000300800 */
[----:B------:R4:W-:Y:S02]  /*24b50*/  STL.64 [R1+0x1588], R20 ;  /* 0x0015881401007387 */ /* 0x0009e40000100a00 */
[----:B----4-:R-:W-:-:S02]  /*24b60*/  IMAD.MOV.U32 R20, RZ, RZ, R3 ;  /* 0x000000ffff147224 */ /* 0x010fc400078e0003 */
[----:B---3--:R-:W-:Y:S01]  /*24b70*/  IMAD.MOV.U32 R21, RZ, RZ, R2 ;  /* 0x000000ffff157224 */ /* 0x008fe200078e0002 */
[----:B------:R-:W3:Y:S04]  /*24b80*/  LDL.LU R3, [R1+0x1638] ;  /* 0x0016380001037983 */ /* 0x000ee80000300800 */
[----:B------:R-:W4:Y:S04]  /*24b90*/  LDL.LU R2, [R1+0x1634] ;  /* 0x0016340001027983 */ /* 0x000f280000300800 */
[----:B------:R0:W-:Y:S04]  /*24ba0*/  STL.64 [R1+0x15a0], R22 ;  /* 0x0015a01601007387 */ /* 0x0001e80000100a00 */
[----:B------:R1:W-:Y:S01]  /*24bb0*/  STL.64 [R1+0x1598], R20 ;  /* 0x0015981401007387 */ /* 0x0003e20000100a00 */
[----:B0-----:R-:W-:-:S02]  /*24bc0*/  IMAD.MOV.U32 R22, RZ, RZ, R18 ;  /* 0x000000ffff167224 */ /* 0x001fc400078e0012 */
[----:B------:R-:W-:Y:S02]  /*24bd0*/  IMAD.MOV.U32 R23, RZ, RZ, R17 ;  /* 0x000000ffff177224 */ /* 0x000fe400078e0011 */
[----:B-1----:R-:W-:Y:S02]  /*24be0*/  IMAD.MOV.U32 R20, RZ, RZ, R19 ;  /* 0x000000ffff147224 */ /* 0x002fe400078e0013 */
[----:B------:R-:W-:Y:S01]  /*24bf0*/  IMAD.MOV.U32 R21, RZ, RZ, R0 ;  /* 0x000000ffff157224 */ /* 0x000fe200078e0000 */
[----:B------:R-:W2:Y:S04]  /*24c00*/  LDL.LU R19, [R1+0x1630] ;  /* 0x0016300001137983 */ /* 0x000ea80000300800 */
[----:B------:R-:W2:Y:S04]  /*24c10*/  LDL.LU R0, [R1+0x162c] ;  /* 0x00162c0001007983 */ /* 0x000ea80000300800 */
[----:B------:R-:W2:Y:S04]  /*24c20*/  LDL.LU R18, [R1+0x1628] ;  /* 0x0016280001127983 */ /* 0x000ea80000300800 */
[----:B------:R-:W2:Y:S04]  /*24c30*/  LDL.LU R17, [R1+0x1624] ;  /* 0x0016240001117983 */ /* 0x000ea80000300800 */
[----:B------:R-:W-:Y:S04]  /*24c40*/  STL.64 [R1+0x15b8], R22 ;  /* 0x0015b81601007387 */ /* 0x000fe80000100a00 */
[----:B------:R0:W-:Y:S04]  /*24c50*/  STL.64 [R1+0x15b0], R20 ;  /* 0x0015b01401007387 */ /* 0x0001e80000100a00 */
[----:B0-----:R-:W2:Y:S01]  /*24c60*/  LDL.LU R20, [R1+0xa0] ;  /* 0x0000a00001147983 */ /* 0x001ea20000300800 */
[----:B------:R-:W-:-:S02]  /*24c70*/  IMAD.MOV.U32 R23, RZ, RZ, R16 ;  /* 0x000000ffff177224 */ /* 0x000fc400078e0010 */
[----:B---3--:R-:W-:Y:S02]  /*24c80*/  IMAD.MOV.U32 R22, RZ, RZ, R3 ;  /* 0x000000ffff167224 */ /* 0x008fe400078e0003 */
[----:B----4-:R-:W-:Y:S02]  /*24c90*/  IMAD.MOV.U32 R21, RZ, RZ, R2 ;  /* 0x000000ffff157224 */ /* 0x010fe400078e0002 */
[----:B------:R-:W3:Y:S04]  /*24ca0*/  LDL.LU R2, [R1+0x1620] ;  /* 0x0016200001027983 */ /* 0x000ee80000300800 */
[----:B------:R-:W4:Y:S04]  /*24cb0*/  LDL.LU R3, [R1+0x161c] ;  /* 0x00161c0001037983 */ /* 0x000f280000300800 */
[----:B------:R-:W3:Y:S04]  /*24cc0*/  LDL.LU R16, [R1+0x1618] ;  /* 0x0016180001107983 */ /* 0x000ee80000300800 */
[----:B------:R2:W-:Y:S02]  /*24cd0*/  STL.64 [R1+0x15d0], R22 ;  /* 0x0015d01601007387 */ /* 0x0005e40000100a00 */
[----:B--2---:R-:W-:-:S02]  /*24ce0*/  IMAD.MOV.U32 R22, RZ, RZ, R0 ;  /* 0x000000ffff167224 */ /* 0x004fc400078e0000 */
[----:B------:R0:W-:Y:S02]  /*24cf0*/  STL.64 [R1+0x15c8], R20 ;  /* 0x0015c81401007387 */ /* 0x0001e40000100a00 */
[----:B0-----:R-:W-:Y:S02]  /*24d00*/  IMAD.MOV.U32 R20, RZ, RZ, R17 ;  /* 0x000000ffff147224 */ /* 0x001fe400078e0011 */
[----:B------:R-:W-:Y:S01]  /*24d10*/  IMAD.MOV.U32 R21, RZ, RZ, R18 ;  /* 0x000000ffff157224 */ /* 0x000fe200078e0012 */
[----:B------:R-:W3:Y:S04]  /*24d20*/  LDL.LU R17, [R1+0x1614] ;  /* 0x0016140001117983 */ /* 0x000ee80000300800 */
[----:B------:R-:W3:Y:S04]  /*24d30*/  LDL.LU R18, [R1+0x1610] ;  /* 0x0016100001127983 */ /* 0x000ee80000300800 */
[----:B------:R-:W2:Y:S01]  /*24d40*/  LDL.LU R0, [R1+0x160c] ;  /* 0x00160c0001007983 */ /* 0x000ea20000300800 */
[----:B------:R-:W-:-:S03]  /*24d50*/  IMAD.MOV.U32 R23, RZ, RZ, R19 ;  /* 0x000000ffff177224 */ /* 0x000fc600078e0013 */
[----:B------:R-:W3:Y:S04]  /*24d60*/  LDL.LU R19, [R1+0x1608] ;  /* 0x0016080001137983 */ /* 0x000ee80000300800 */
[----:B------:R-:W-:Y:S04]  /*24d70*/  STL.64 [R1+0x15e8], R22 ;  /* 0x0015e81601007387 */ /* 0x000fe80000100a00 */
[----:B------:R0:W-:Y:S04]  /*24d80*/  STL.64 [R1+0x15e0], R20 ;  /* 0x0015e01401007387 */ /* 0x0001e80000100a00 */
[----:B0-----:R-:W4:Y:S04]  /*24d90*/  LDL.LU R20, [R1+0xc0] ;  /* 0x0000c00001147983 */ /* 0x001f280000300800 */
[----:B------:R-:W4:Y:S04]  /*24da0*/  LDL.LU R21, [R1+0xc4] ;  /* 0x0000c40001157983 */ /* 0x000f280000300800 */
[----:B--2---:R-:W0:Y:S01]  /*24db0*/  LDSM.16.MT88.4 R12, [R0+UR5+0x8c00] ;  /* 0x008c0005000c783b */ /* 0x004e220008004200 */
[----:B---3--:R-:W-:Y:S03]  /*24dc0*/  HMMA.16816.F32 R8, R16, R24, R8 ;  /* 0x000000181008723c */ /* 0x008fe60000001808 */
[----:B0-----:R-:W-:Y:S04]  /*24dd0*/  STL [R1+0x14dc], R14 ;  /* 0x0014dc0e01007387 */ /* 0x001fe80000100800 */
[----:B------:R-:W-:-:S12]  /*24de0*/  STL [R1+0x14d8], R15 ;  /* 0x0014d80f01007387 */ /* 0x000fd80000100800 */
[----:B------:R-:W-:Y:S04]  /*24df0*/  STL.64 [R1+0x40], R8 ;  /* 0x0000400801007387 */ /* 0x000fe80000100a00 */
[----:B------:R0:W-:Y:S04]  /*24e00*/  STL.64 [R1+0x48], R10 ;  /* 0x0000480a01007387 */ /* 0x0001e80000100a00 */
[----:B0-----:R-:W2:Y:S04]  /*24e10*/  LDL.LU.64 R10, [R1+0x1600] ;  /* 0x00160000010a7983 */ /* 0x001ea80000300a00 */
[----:B------:R-:W3:Y:S02]  /*24e20*/  LDL.LU.64 R8, [R1+0x15f8] ;  /* 0x0015f80001087983 */ /* 0x000ee40000300a00 */
[----:B---3--:R-:W-:-:S15]  /*24e30*/  HMMA.16816.F32 R4, R16, R8, R4 ;  /* 0x000000081004723c */ /* 0x008fde0000001804 */
[----:B------:R-:W-:-:S04]  /*24e40*/  NOP ;  /* 0x0000000000007918 */ /* 0x000fc80000000000 */
[----:B------:R0:W-:Y:S04]  /*24e50*/  STL.64 [R1+0x30], R4 ;  /* 0x0000300401007387 */ /* 0x0001e80000100a00 */
[----:B------:R1:W-:Y:S04]  /*24e60*/  STL.64 [R1+0x38], R6 ;  /* 0x0000380601007387 */ /* 0x0003e80000100a00 */
[----:B0-----:R-:W1:Y:S01]  /*24e70*/  LDL.LU.64 R4, [R1+0x15f0] ;  /* 0x0015f00001047983 */ /* 0x001e620000300a00 */
[----:B----4-:R-:W-:Y:S02]  /*24e80*/  IMAD.MOV.U32 R22, RZ, RZ, R3 ;  /* 0x000000ffff167224 */ /* 0x010fe400078e0003 */
[----:B------:R-:W-:-:S07]  /*24e90*/  IMAD.MOV.U32 R23, RZ, RZ, R2 ;  /* 0x000000ffff177224 */ /* 0x000fce00078e0002 */
[----:B-1----:R-:W-:Y:S01]  /*24ea0*/  HMMA.16816.F32 R4, R16, R4, R20 ;  /* 0x000000041004723c */ /* 0x002fe20000001814 */
[----:B------:R-:W3:Y:S04]  /*24eb0*/  LDL.LU.64 R22, [R1+0x15e8] ;  /* 0x0015e80001167983 */ /* 0x000ee80000300a00 */
[----:B------:R-:W3:-:S14]  /*24ec0*/  LDL.LU.64 R20, [R1+0x15e0] ;  /* 0x0015e00001147983 */ /* 0x000edc0000300a00 */
        /* <DEDUP_REMOVED lines=22> */
[----:B------:R-:W3:-:S15]  /*25030*/  LDL.LU.64 R20, [R1+0x1588] ;  /* 0x0015880001147983 */ /* 0x000ede0000300a00 */
[----:B------:R-:W-:Y:S02]  /*25040*/  NOP ;  /* 0x0000000000007918 */ /* 0x000fe40000000000 */
[----:B------:R-:W-:Y:S04]  /*25050*/  STL.64 [R1+0x80], R4 ;  /* 0x0000800401007387 */ /* 0x000fe80000100a00 */
[----:B------:R0:W-:Y:S04]  /*25060*/  STL.64 [R1+0x88], R6 ;  /* 0x0000880601007387 */ /* 0x0001e80000100a00 */
[----:B0-----:R-:W3:Y:S04]  /*25070*/  LDL.LU.64 R6, [R1+0x1580] ;  /* 0x0015800001067983 */ /* 0x001ee80000300a00 */
[----:B------:R-:W3:Y:S02]  /*25080*/  LDL.LU.64 R4, [R1+0x1578] ;  /* 0x0015780001047983 */ /* 0x000ee40000300a00 */
[----:B---3--:R-:W-:Y:S02]  /*25090*/  HMMA.16816.F32 R16, R16, R20, R4 ;  /* 0x000000141010723c */ /* 0x008fe40000001804 */
[----:B------:R-:W3:Y:S04]  /*250a0*/  LDL.LU.64 R6, [R1+0x1570] ;  /* 0x0015700001067983 */ /* 0x000ee80000300a00 */
[----:B------:R-:W3:Y:S04]  /*250b0*/  LDL.LU.64 R4, [R1+0x1568] ;  /* 0x0015680001047983 */ /* 0x000ee80000300a00 */
[----:B------:R-:W3:Y:S04]  /*250c0*/  LDL.LU.64 R22, [R1+0x1560] ;  /* 0x0015600001167983 */ /* 0x000ee80000300a00 */
[----:B------:R-:W3:Y:S01]  /*250d0*/  LDL.LU.64 R20, [R1+0x1558] ;  /* 0x0015580001147983 */ /* 0x000ee20000300a00 */
[----:B------:R-:W-:-:S02]  /*250e0*/  IMAD.MOV.U32 R14, RZ, RZ, R26 ;  /* 0x000000ffff0e7224 */ /* 0x000fc400078e001a */
[----:B------:R-:W-:Y:S02]  /*250f0*/  IMAD.MOV.U32 R15, RZ, RZ, R27 ;  /* 0x000000ffff0f7224 */ /* 0x000fe400078e001b */
[----:B------:R-:W-:Y:S04]  /*25100*/  STL.64 [R1+0x140], R16 ;  /* 0x0001401001007387 */ /* 0x000fe80000100a00 */
[----:B------:R0:W-:Y:S04]  /*25110*/  STL.64 [R1+0x148], R18 ;  /* 0x0001481201007387 */ /* 0x0001e80000100a00 */
[----:B0-----:R-:W4:Y:S01]  /*25120*/  LDL R19, [R1+0x308] ;  /* 0x0003080001137983 */ /* 0x001f220000100800 */
[----:B---3--:R-:W-:-:S15]  /*25130*/  HMMA.16816.F32 R4, R20, R26, R4 ;  /* 0x0000001a1404723c */ /* 0x008fde0000001804 */
[----:B------:R-:W-:-:S04]  /*25140*/  NOP ;  /* 0x0000000000007918 */ /* 0x000fc80000000000 */
[----:B------:R-:W-:Y:S04]  /*25150*/  STL.64 [R1+0x130], R4 ;  /* 0x0001300401007387 */ /* 0x000fe80000100a00 */
[----:B------:R0:W-:Y:S01]  /*25160*/  STL.64 [R1+0x138], R6 ;  /* 0x0001380601007387 */ /* 0x0001e20000100a00 */
[----:B--2---:R-:W-:Y:S02]  /*25170*/  IMAD.MOV.U32 R3, RZ, RZ, R10 ;  /* 0x000000ffff037224 */ /* 0x004fe400078e000a */
[----:B------:R-:W-:Y:S01]  /*25180*/  IMAD.MOV.U32 R2, RZ, RZ, R11 ;  /* 0x000000ffff027224 */ /* 0x000fe200078e000b */
[----:B----4-:R-:W1:Y:S04]  /*25190*/  LDSM.16.MT88.4 R16, [R19+UR5+0x9000] ;  /* 0x009000051310783b */ /* 0x010e680008004200 */
[----:B0-----:R-:W2:Y:S04]  /*251a0*/  LDL.LU.64 R6, [R1+0x1550] ;  /* 0x0015500001067983 */ /* 0x001ea80000300a00 */
[----:B------:R-:W2:Y:S04]  /*251b0*/  LDL.LU.64 R4, [R1+0x1548] ;  /* 0x0015480001047983 */ /* 0x000ea80000300a00 */
[----:B------:R-:W3:Y:S04]  /*251c0*/  LDL.LU.64 R26, [R1+0x1540] ;  /* 0x00154000011a7983 */ /* 0x000ee80000300a00 */
[----:B------:R-:W3:Y:S04]  /*251d0*/  LDL.LU.64 R24, [R1+0x1538] ;  /* 0x0015380001187983 */ /* 0x000ee80000300a00 */
[----:B------:R-:W-:Y:S04]  /*251e0*/  STL.64 [R1+0x14e8], R14 ;  /* 0x0014e80e01007387 */ /* 0x000fe80000100a00 */
[----:B------:R0:W-:Y:S04]  /*251f0*/  STL.64 [R1+0x14e0], R12 ;  /* 0x0014e00c01007387 */ /* 0x0001e80000100a00 */
[----:B0-----:R-:W4:Y:S01]  /*25200*/  LDL R13, [R1+0x284] ;  /* 0x00028400010d7983 */ /* 0x001f220000100800 */
[----:B---3--:R-:W-:-:S15]  /*25210*/  HMMA.16816.F32 R24, R20, R10, R24 ;  /* 0x0000000a1418723c */ /* 0x008fde0000001818 */
[----:B------:R-:W-:-:S04]  /*25220*/  NOP ;  /* 0x0000000000007918 */ /* 0x000fc80000000000 */
[----:B------:R-:W-:Y:S04]  /*25230*/  STL.64 [R1+0x120], R24 ;  /* 0x0001201801007387 */ /* 0x000fe80000100a00 */
[----:B------:R0:W-:Y:S04]  /*25240*/  STL.64 [R1+0x128], R26 ;  /* 0x0001281a01007387 */ /* 0x0001e80000100a00 */
[----:B------:R-:W3:Y:S04]  /*25250*/  LDL.LU.64 R10, [R1+0x1530] ;  /* 0x00153000010a7983 */ /* 0x000ee80000300a00 */
[----:B------:R-:W3:Y:S04]  /*25260*/  LDL.LU.64 R8, [R1+0x1528] ;  /* 0x0015280001087983 */ /* 0x000ee80000300a00 */
[----:B0-----:R-:W3:Y:S04]  /*25270*/  LDL R26, [R1+0x1d8] ;  /* 0x0001d800011a7983 */ /* 0x001ee80000100800 */
[----:B------:R-:W3:Y:S02]  /*25280*/  LDL R27, [R1+0x1dc] ;  /* 0x0001dc00011b7983 */ /* 0x000ee40000100800 */
[----:B---3--:R-:W-:Y:S02]  /*25290*/  HMMA.16816.F32 R24, R20, R26, R8 ;  /* 0x0000001a1418723c */ /* 0x008fe40000001808 */
[----:B------:R-:W2:-:S15]  /*252a0*/  LDL.LU R10, [R1+0x208] ;  /* 0x00020800010a7983 */ /* 0x000e9e0000300800 */
[----:B------:R-:W-:Y:S02]  /*252b0*/  NOP ;  /* 0x0000000000007918 */ /* 0x000fe40000000000 */
[----:B------:R-:W-:Y:S04]  /*252c0*/  STL.64 [R1+0x110], R24 ;  /* 0x0001101801007387 */ /* 0x000fe80000100a00 */
[----:B------:R-:W-:Y:S04]  /*252d0*/  STL.64 [R1+0x118], R26 ;  /* 0x0001181a01007387 */ /* 0x000fe80000100a00 */
[----:B------:R-:W2:Y:S04]  /*252e0*/  LDL.LU R11, [R1+0x20c] ;  /* 0x00020c00010b7983 */ /* 0x000ea80000300800 */
[----:B----4-:R-:W0:Y:S01]  /*252f0*/  LDSM.16.M88.4 R24, [R13+UR5+0x80] ;  /* 0x000080050d18783b */ /* 0x010e220008000200 */
[----:B--2---:R-:W-:Y:S03]  /*25300*/  HMMA.16816.F32 R4, R20, R10, R4 ;  /* 0x0000000a1404723c */ /* 0x004fe60000001804 */
[----:B------:R2:W-:Y:S04]  /*25310*/  STL.64 [R1+0x14f0], R10 ;  /* 0x0014f00a01007387 */ /* 0x0005e80000100a00 */
[----:B--2---:R-:W2:-:S12]  /*25320*/  LDL R10, [R1+0x228] ;  /* 0x00022800010a7983 */ /* 0x004e980000100800 */
[----:B------:R3:W-:Y:S04]  /*25330*/  STL.64 [R1+0x100], R4 ;  /* 0x0001000401007387 */ /* 0x0007e80000100a00 */
[----:B------:R4:W-:Y:S04]  /*25340*/  STL.64 [R1+0x108], R6 ;  /* 0x0001080601007387 */ /* 0x0009e80000100a00 */
[----:B------:R-:W2:Y:S04]  /*25350*/  LDL R11, [R1+0x22c] ;  /* 0x00022c00010b7983 */ /* 0x000ea80000100800 */
[----:B---3--:R-:W3:Y:S04]  /*25360*/  LDL.LU R4, [R1+0x60] ;  /* 0x0000600001047983 */ /* 0x008ee80000300800 */
[----:B------:R-:W3:Y:S04]  /*25370*/  LDL.LU R5, [R1+0x64] ;  /* 0x0000640001057983 */ /* 0x000ee80000300800 */
[----:B----4-:R-:W4:Y:S04]  /*25380*/  LDL.LU R6, [R1+0x68] ;  /* 0x0000680001067983 */ /* 0x010f280000300800 */
[----:B------:R-:W4:Y:S04]  /*25390*/  LDL.LU R7, [R1+0x6c] ;  /* 0x00006c0001077983 */ /* 0x000f280000300800 */
[----:B----4-:R-:W-:Y:S04]  /*253a0*/  STL.64 [R1+0x1520], R6 ;  /* 0x0015200601007387 */ /* 0x010fe80000100a00 */
[----:B---3--:R3:W-:Y:S04]  /*253b0*/  STL.64 [R1+0x1518], R4 ;  /* 0x0015180401007387 */ /* 0x0087e80000100a00 */
[----:B---3--:R-:W2:Y:S04]  /*253c0*/  LDL.LU R4, [R1+0x70] ;  /* 0x0000700001047983 */ /* 0x008ea80000300800 */
[----:B------:R-:W2:Y:S01]  /*253d0*/  LDL.LU R5, [R1+0x74] ;  /* 0x0000740001057983 */ /* 0x000ea20000300800 */
[----:B------:R-:W-:-:S02]  /*253e0*/  IMAD.MOV.U32 R6, RZ, RZ, R29 ;  /* 0x000000ffff067224 */ /* 0x000fc400078e001d */
[----:B------:R-:W-:Y:S01]  /*253f0*/  IMAD.MOV.U32 R7, RZ, RZ, R28 ;  /* 0x000000ffff077224 */ /* 0x000fe200078e001c */
[----:B-1----:R-:W-:Y:S04]  /*25400*/  STL.64 [R1+0x1460], R18 ;  /* 0x0014601201007387 */ /* 0x002fe80000100a00 */
[----:B------:R-:W-:Y:S04]  /*25410*/  STL.64 [R1+0x1458], R16 ;  /* 0x0014581001007387 */ /* 0x000fe80000100a00 */
[----:B0-----:R-:W-:Y:S04]  /*25420*/  STL [R1+0x132c], R26 ;  /* 0x00132c1a01007387 */ /* 0x001fe80000100800 */
[----:B------:R0:W-:Y:S04]  /*25430*/  STL [R1+0x1328], R27 ;  /* 0x0013281b01007387 */ /* 0x0001e80000100800 */
[----:B------:R-:W-:Y:S04]  /*25440*/  STL.64 [R1+0x1508], R24 ;  /* 0x0015081801007387 */ /* 0x000fe80000100a00 */
[----:B------:R-:W-:Y:S01]  /*25450*/  LDSM.16.M88.4 R16, [R13+UR5+0x3080] ;  /* 0x003080050d10783b */ /* 0x000fe20008000200 */
[----:B--2---:R-:W-:Y:S03]  /*25460*/  HMMA.16816.F32 R8, R20, R10, R4 ;  /* 0x0000000a1408723c */ /* 0x004fe60000001804 */
[----:B------:R-:W1:-:S15]  /*25470*/  LDSM.16.M88.4 R4, [R13+UR5+0x1080] ;  /* 0x001080050d04783b */ /* 0x000e5e0008000200 */
[----:B------:R-:W-:Y:S01]  /*25480*/  NOP ;  /* 0x0000000000007918 */ /* 0x000fe20000000000 */
[----:B------:R-:W-:Y:S04]  /*25490*/  STL.64 [R1+0x10], R8 ;  /* 0x0000100801007387 */ /* 0x000fe80000100a00 */
[----:B0-----:R-:W2:Y:S01]  /*254a0*/  LDL.LU.64 R26, [R1+0x268] ;  /* 0x00026800011a7983 */ /* 0x001ea20000300a00 */
[----:B------:R-:W-:Y:S02]  /*254b0*/  IMAD.MOV.U32 R28, RZ, RZ, R11 ;  /* 0x000000ffff1c7224 */ /* 0x000fe400078e000b */
[----:B------:R-:W-:Y:S02]  /*254c0*/  IMAD.MOV.U32 R29, RZ, RZ, R10 ;  /* 0x000000ffff1d7224 */ /* 0x000fe400078e000a */
[----:B------:R-:W0:Y:S04]  /*254d0*/  LDSM.16.M88.4 R8, [R13+UR5+0x2080] ;  /* 0x002080050d08783b */ /* 0x000e280008000200 */
[----:B--2---:R2:W-:Y:S04]  /*254e0*/  STL.64 [R1+0x1510], R26 ;  /* 0x0015101a01007387 */ /* 0x0045e80000100a00 */
[----:B--2---:R-:W2:Y:S04]  /*254f0*/  LDL.LU.64 R26, [R1+0x238] ;  /* 0x00023800011a7983 */ /* 0x004ea80000300a00 */
[----:B------:R-:W-:Y:S04]  /*25500*/  STL [R1+0x1454], R28 ;  /* 0x0014541c01007387 */ /* 0x000fe80000100800 */
[----:B------:R-:W-:Y:S04]  /*25510*/  STL [R1+0x1450], R29 ;  /* 0x0014501d01007387 */ /* 0x000fe80000100800 */
[----:B-1----:R-:W-:Y:S04]  /*25520*/  STL.64 [R1+0x190], R4 ;  /* 0x0001900401007387 */ /* 0x002fe80000100a00 */
[----:B------:R-:W-:Y:S04]  /*25530*/  STL.64 [R1+0x198], R6 ;  /* 0x0001980601007387 */ /* 0x000fe80000100a00 */
[----:B------:R-:W1:Y:S04]  /*25540*/  LDSM.16.M88.4 R4, [R13+UR5+0x4080] ;  /* 0x004080050d04783b */ /* 0x000e680008000200 */
[----:B0-----:R0:W-:Y:S04]  /*25550*/  STL.64 [R1+0x1a0], R8 ;  /* 0x0001a00801007387 */ /* 0x0011e80000100a00 */
[----:B------:R3:W-:Y:S04]  /*25560*/  STL.64 [R1+0x1a8], R10 ;  /* 0x0001a80a01007387 */ /* 0x0007e80000100a00 */
[----:B0-----:R-:W4:Y:S04]  /*25570*/  LDL.LU R8, [R1+0x50] ;  /* 0x0000500001087983 */ /* 0x001f280000300800 */
[----:B------:R-:W-:Y:S04]  /*25580*/  STL.64 [R1+0x1e0], R16 ;  /* 0x0001e01001007387 */ /* 0x000fe80000100a00 */
[----:B------:R0:W-:Y:S04]  /*25590*/  STL.64 [R1+0x1e8], R18 ;  /* 0x0001e81201007387 */ /* 0x0001e80000100a00 */
[----:B-1----:R-:W-:Y:S04]  /*255a0*/  STL.64 [R1+0x1f0], R4 ;  /* 0x0001f00401007387 */ /* 0x002fe80000100a00 */
[----:B------:R-:W-:Y:S04]  /*255b0*/  STL.64 [R1+0x1f8], R6 ;  /* 0x0001f80601007387 */ /* 0x000fe80000100a00 */
[----:B------:R-:W4:Y:S04]  /*255c0*/  LDL.LU R9, [R1+0x54] ;  /* 0x0000540001097983 */ /* 0x000f280000300800 */
[----:B---3--:R-:W3:Y:S04]  /*255d0*/  LDL.LU R10, [R1+0x58] ;  /* 0x00005800010a7983 */ /* 0x008ee80000300800 */
[----:B------:R-:W3:Y:S04]  /*255e0*/  LDL.LU R11, [R1+0x5c] ;  /* 0x00005c00010b7983 */ /* 0x000ee80000300800 */
[----:B------:R-:W1:Y:S01]  /*255f0*/  LDSM.16.M88.4 R4, [R13+UR5+0x5080] ;  /* 0x005080050d04783b */ /* 0x000e620008000200 */
[----:B0-----:R-:W-:-:S02]  /*25600*/  IMAD.MOV.U32 R18, RZ, RZ, R3 ;  /* 0x000000ffff127224 */ /* 0x001fc400078e0003 */
[----:B------:R-:W-:Y:S01]  /*25610*/  IMAD.MOV.U32 R19, RZ, RZ, R2 ;  /* 0x000000ffff137224 */ /* 0x000fe200078e0002 */
[----:B---3--:R-:W-:Y:S04]  /*25620*/  STL.64 [R1+0x1500], R10 ;  /* 0x0015000a01007387 */ /* 0x008fe80000100a00 */
[----:B----4-:R0:W-:Y:S04]  /*25630*/  STL.64 [R1+0x14f8], R8 ;  /* 0x0014f80801007387 */ /* 0x0101e80000100a00 */
[----:B0-----:R-:W3:Y:S04]  /*25640*/  LDL.LU R8, [R1+0xd0] ;  /* 0x0000d00001087983 */ /* 0x001ee80000300800 */
[----:B------:R-:W3:Y:S04]  /*25650*/  LDL.LU R9, [R1+0xd4] ;  /* 0x0000d40001097983 */ /* 0x000ee80000300800 */
[----:B------:R-:W3:Y:S04]  /*25660*/  LDL.LU R10, [R1+0xd8] ;  /* 0x0000d800010a7983 */ /* 0x000ee80000300800 */
[----:B------:R-:W3:Y:S04]  /*25670*/  LDL.LU R11, [R1+0xdc] ;  /* 0x0000dc00010b7983 */ /* 0x000ee80000300800 */
[----:B------:R-:W4:Y:S04]  /*25680*/  LDL.LU.64 R14, [R1+0x258] ;  /* 0x00025800010e7983 */ /* 0x000f280000300a00 */
[----:B-1----:R-:W-:Y:S04]  /*25690*/  STL.64 [R1+0x210], R4 ;  /* 0x0002100401007387 */ /* 0x002fe80000100a00 */
[----:B------:R-:W-:Y:S04]  /*256a0*/  STL.64 [R1+0x218], R6 ;  /* 0x0002180601007387 */ /* 0x000fe80000100a00 */
[----:B------:R-:W0:Y:S02]  /*256b0*/  LDSM.16.M88.4 R4, [R13+UR5+0x6080] ;  /* 0x006080050d04783b */ /* 0x000e240008000200 */
[----:B0-----:R-:W-:-:S02]  /*256c0*/  IMAD.MOV.U32 R3, RZ, RZ, R4 ;  /* 0x000000ffff037224 */ /* 0x001fc400078e0004 */
[----:B------:R-:W-:Y:S01]  /*256d0*/  STL.64 [R1+0x248], R6 ;  /* 0x0002480601007387 */ /* 0x000fe20000100a00 */
[----:B------:R-:W-:-:S03]  /*256e0*/  IMAD.MOV.U32 R2, RZ, RZ, R5 ;  /* 0x000000ffff027224 */ /* 0x000fc600078e0005 */
[----:B------:R-:W0:Y:S04]  /*256f0*/  LDSM.16.M88.4 R4, [R13+UR5+0x7080] ;  /* 0x007080050d04783b */ /* 0x000e280008000200 */
[----:B------:R-:W-:Y:S04]  /*25700*/  STL [R1+0x14d4], R2 ;  /* 0x0014d40201007387 */ /* 0x000fe80000100800 */
[----:B------:R-:W-:Y:S04]  /*25710*/  STL [R1+0x14d0], R3 ;  /* 0x0014d00301007387 */ /* 0x000fe80000100800 */
[----:B0-----:R-:W-:Y:S04]  /*25720*/  STL.64 [R1+0x270], R4 ;  /* 0x0002700401007387 */ /* 0x001fe80000100a00 */
[----:B------:R0:W-:Y:S04]  /*25730*/  STL.64 [R1+0x278], R6 ;  /* 0x0002780601007387 */ /* 0x0001e80000100a00 */
[----:B0-----:R-:W3:Y:S04]  /*25740*/  LDL.LU.64 R6, [R1+0x1520] ;  /* 0x0015200001067983 */ /* 0x001ee80000300a00 */
[----:B------:R-:W3:Y:S01]  /*25750*/  LDL.LU.64 R4, [R1+0x1518] ;  /* 0x0015180001047983 */ /* 0x000ee20000300a00 */
[----:B--2---:R-:W-:-:S02]  /*25760*/  IMAD.MOV.U32 R2, RZ, RZ, R26 ;  /* 0x000000ffff027224 */ /* 0x004fc400078e001a */
[----:B------:R-:W-:Y:S01]  /*25770*/  IMAD.MOV.U32 R3, RZ, RZ, R27 ;  /* 0x000000ffff037224 */ /* 0x000fe200078e001b */
[----:B---3--:R-:W-:Y:S01]  /*25780*/  HMMA.16816.F32 R4, R20, R26, R4 ;  /* 0x0000001a1404723c */ /* 0x008fe20000001804 */
[----:B------:R-:W2:-:S15]  /*25790*/  LDL.LU.64 R26, [R1+0x1510] ;  /* 0x00151000011a7983 */ /* 0x000e9e0000300a00 */
[----:B------:R-:W-:-:S03]  /*257a0*/  NOP ;  /* 0x0000000000007918 */ /* 0x000fc60000000000 */
[----:B------:R-:W-:Y:S01]  /*257b0*/  IMAD.MOV.U32 R28, RZ, RZ, R6 ;  /* 0x000000ffff1c7224 */ /* 0x000fe200078e0006 */
[----:B------:R-:W-:Y:S01]  /*257c0*/  STL.64 [R1], R4 ;  /* 0x0000000401007387 */ /* 0x000fe20000100a00 */
[----:B------:R-:W-:-:S03]  /*257d0*/  IMAD.MOV.U32 R29, RZ, RZ, R7 ;  /* 0x000000ffff1d7224 */ /* 0x000fc600078e0007 */
[----:B------:R-:W0:Y:S04]  /*257e0*/  LDSM.16.MT88.4 R4, [R0+UR5+0x9000] ;  /* 0x009000050004783b */ /* 0x000e280008004200 */
[----:B0-----:R-:W-:Y:S04]  /*257f0*/  STL [R1+0x13c4], R4 ;  /* 0x0013c40401007387 */ /* 0x001fe80000100800 */
[----:B------:R0:W-:Y:S04]  /*25800*/  STL [R1+0x13c0], R5 ;  /* 0x0013c00501007387 */ /* 0x0001e80000100800 */
[----:B------:R-:W-:Y:S04]  /*25810*/  STL [R1+0x13bc], R6 ;  /* 0x0013bc0601007387 */ /* 0x000fe80000100800 */
[----:B------:R-:W-:Y:S04]  /*25820*/  STL [R1+0x13b8], R7 ;  /* 0x0013b80701007387 */ /* 0x000fe80000100800 */
[----:B------:R-:W3:Y:S01]  /*25830*/  LDL.LU.64 R24, [R1+0x1508] ;  /* 0x0015080001187983 */ /* 0x000ee20000300a00 */
[----:B--2---:R-:W-:Y:S01]  /*25840*/  HMMA.16816.F32 R8, R20, R26, R8 ;  /* 0x0000001a1408723c */ /* 0x004fe20000001808 */
[----:B0-----:R-:W-:-:S02]  /*25850*/  IMAD.MOV.U32 R5, RZ, RZ, R26 ;  /* 0x000000ffff057224 */ /* 0x001fc400078e001a */
[----:B------:R-:W-:-:S15]  /*25860*/  IMAD.MOV.U32 R4, RZ, RZ, R27 ;  /* 0x000000ffff047224 */ /* 0x000fde00078e001b */
[----:B------:R-:W-:Y:S01]  /*25870*/  NOP ;  /* 0x0000000000007918 */ /* 0x000fe20000000000 */
[----:B------:R-:W-:Y:S01]  /*25880*/  IMAD.MOV.U32 R27, RZ, RZ, R10 ;  /* 0x000000ffff1b7224 */ /* 0x000fe200078e000a */
[----:B------:R0:W-:Y:S01]  /*25890*/  STL.64 [R1+0x150], R8 ;  /* 0x0001500801007387 */ /* 0x0001e20000100a00 */
[----:B------:R-:W-:-:S03]  /*258a0*/  IMAD.MOV.U32 R26, RZ, RZ, R11 ;  /* 0x000000ffff1a7224 */ /* 0x000fc600078e000b */
[----:B------:R-:W4:Y:S04]  /*258b0*/  LDL.LU.64 R10, [R1+0x1500] ;  /* 0x00150000010a7983 */ /* 0x000f280000300a00 */
[----:B0-----:R-:W4:Y:S04]  /*258c0*/  LDL.LU.64 R8, [R1+0x14f8] ;  /* 0x0014f80001087983 */ /* 0x001f280000300a00 */
[----:B------:R-:W-:Y:S04]  /*258d0*/  STL.64 [R1+0x1470], R26 ;  /* 0x0014701a01007387 */ /* 0x000fe80000100a00 */
[----:B---3--:R0:W-:Y:S04]  /*258e0*/  STL.64 [R1+0x1468], R24 ;  /* 0x0014681801007387 */ /* 0x0081e80000100a00 */
[----:B0-----:R-:W2:Y:S04]  /*258f0*/  LDL.LU R24, [R1+0x30] ;  /* 0x0000300001187983 */ /* 0x001ea80000300800 */
[----:B------:R-:W2:Y:S04]  /*25900*/  LDL.LU R25, [R1+0x34] ;  /* 0x0000340001197983 */ /* 0x000ea80000300800 */
[----:B------:R-:W2:Y:S04]  /*25910*/  LDL.LU R26, [R1+0x38] ;  /* 0x00003800011a7983 */ /* 0x000ea80000300800 */
[----:B------:R-:W2:Y:S01]  /*25920*/  LDL.LU R27, [R1+0x3c] ;  /* 0x00003c00011b7983 */ /* 0x000ea20000300800 */
[----:B----4-:R-:W-:Y:S03]  /*25930*/  HMMA.16816.F32 R20, R20, R14, R8 ;  /* 0x0000000e1414723c */ /* 0x010fe60000001808 */
[----:B------:R-:W3:Y:S01]  /*25940*/  LDL.LU.64 R10, [R1+0x14f0] ;  /* 0x0014f000010a7983 */ /* 0x000ee20000300a00 */
[----:B------:R-:W-:-:S02]  /*25950*/  IMAD.MOV.U32 R9, RZ, RZ, R14 ;  /* 0x000000ffff097224 */ /* 0x000fc400078e000e */
[----:B------:R-:W-:-:S13]  /*25960*/  IMAD.MOV.U32 R8, RZ, RZ, R15 ;  /* 0x000000ffff087224 */ /* 0x000fda00078e000f */
[----:B------:R-:W-:Y:S04]  /*25970*/  STL.64 [R1+0xf0], R20 ;  /* 0x0000f01401007387 */ /* 0x000fe80000100a00 */
[----:B------:R0:W-:Y:S04]  /*25980*/  STL.64 [R1+0xf8], R22 ;  /* 0x0000f81601007387 */ /* 0x0001e80000100a00 */
[----:B------:R-:W0:Y:S04]  /*25990*/  LDL.LU.64 R14, [R1+0x14e8] ;  /* 0x0014e800010e7983 */ /* 0x000e280000300a00 */
[----:B------:R-:W4:Y:S01]  /*259a0*/  LDL.LU.64 R12, [R1+0x14e0] ;  /* 0x0014e000010c7983 */ /* 0x000f220000300a00 */
[----:B0-----:R-:W-:-:S02]  /*259b0*/  IMAD.MOV.U32 R22, RZ, RZ, R14 ;  /* 0x000000ffff167224 */ /* 0x001fc400078e000e */
[----:B------:R-:W-:Y:S01]  /*259c0*/  IMAD.MOV.U32 R23, RZ, RZ, R15 ;  /* 0x000000ffff177224 */ /* 0x000fe200078e000f */
[----:B------:R-:W4:Y:S04]  /*259d0*/  LDL.LU R14, [R1+0x14dc] ;  /* 0x0014dc00010e7983 */ /* 0x000f280000300800 */
[----:B------:R-:W4:Y:S04]  /*259e0*/  LDL.LU R15, [R1+0x14d8] ;  /* 0x0014d800010f7983 */ /* 0x000f280000300800 */
[----:B---3--:R-:W-:Y:S04]  /*259f0*/  STL.64 [R1+0x14c8], R10 ;  /* 0x0014c80a01007387 */ /* 0x008fe80000100a00 */
[----:B------:R0:W-:Y:S04]  /*25a00*/  STL.64 [R1+0x14c0], R8 ;  /* 0x0014c00801007387 */ /* 0x0001e80000100a00 */
[----:B0-----:R-:W4:Y:S04]  /*25a10*/  LDL.LU R8, [R1+0x40] ;  /* 0x0000400001087983 */ /* 0x001f280000300800 */
[----:B------:R-:W4:Y:S04]  /*25a20*/  LDL.LU R9, [R1+0x44] ;  /* 0x0000440001097983 */ /* 0x000f280000300800 */
[----:B------:R-:W4:Y:S04]  /*25a30*/  LDL.LU R10, [R1+0x48] ;  /* 0x00004800010a7983 */ /* 0x000f280000300800 */
[----:B------:R-:W4:Y:S04]  /*25a40*/  LDL.LU R11, [R1+0x4c] ;  /* 0x00004c00010b7983 */ /* 0x000f280000300800 */
[----:B------:R-:W3:Y:S01]  /*25a50*/  LDL.LU R16, [R1+0x140] ;  /* 0x0001400001107983 */ /* 0x000ee20000300800 */
[C---:B----4-:R-:W-:Y:S08]  /*25a60*/  HMMA.16816.F32 R20, R12.reuse, R22, R8 ;  /* 0x000000160c14723c */ /* 0x050ff00000001808 */
[----:B--2---:R-:W-:Y:S11]  /*25a70*/  HMMA.16816.F32 R8, R12, R18, R24 ;  /* 0x000000120c08723c */ /* 0x004ff60000001818 */
[----:B------:R-:W-:Y:S04]  /*25a80*/  STL.64 [R1+0xe0], R20 ;  /* 0x0000e01401007387 */ /* 0x000fe80000100a00 */
[----:B------:R-:W-:Y:S04]  /*25a90*/  STL.64 [R1+0xe8], R22 ;  /* 0x0000e81601007387 */ /* 0x000fe80000100a00 */
[----:B------:R0:W-:Y:S04]  /*25aa0*/  STL.64 [R1+0xd0], R8 ;  /* 0x0000d00801007387 */ /* 0x0001e80000100a00 */
[----:B------:R1:W-:Y:S04]  /*25ab0*/  STL.64 [R1+0xd8], R10 ;  /* 0x0000d80a01007387 */ /* 0x0003e80000100a00 */
[----:B------:R-:W3:Y:S04]  /*25ac0*/  LDL.LU R17, [R1+0x144] ;  /* 0x0001440001117983 */ /* 0x000ee80000300800 */
[----:B------:R-:W2:Y:S04]  /*25ad0*/  LDL.LU R18, [R1+0x148] ;  /* 0x0001480001127983 */ /* 0x000ea80000300800 */
[----:B------:R-:W2:Y:S04]  /*25ae0*/  LDL.LU R19, [R1+0x14c] ;  /* 0x00014c0001137983 */ /* 0x000ea80000300800 */
[----:B------:R-:W4:Y:S04]  /*25af0*/  LDL.LU R6, [R1+0x1d8] ;  /* 0x0001d80001067983 */ /* 0x000f280000300800 */
[----:B------:R-:W4:Y:S01]  /*25b00*/  LDL.LU R7, [R1+0x1dc] ;  /* 0x0001dc0001077983 */ /* 0x000f220000300800 */
[----:B------:R-:W-:-:S02]  /*25b10*/  IMAD.MOV.U32 R26, RZ, RZ, R5 ;  /* 0x000000ffff1a7224 */ /* 0x000fc400078e0005 */
[----:B------:R-:W-:Y:S01]  /*25b20*/  IMAD.MOV.U32 R27, RZ, RZ, R4 ;  /* 0x000000ffff1b7224 */ /* 0x000fe200078e0004 */
[----:B0-----:R-:W4:Y:S04]  /*25b30*/  LDL.LU R8, [R1+0x20] ;  /* 0x0000200001087983 */ /* 0x001f280000300800 */
[----:B------:R-:W4:Y:S04]  /*25b40*/  LDL.LU R9, [R1+0x24] ;  /* 0x0000240001097983 */ /* 0x000f280000300800 */
[----:B-1----:R-:W4:Y:S04]  /*25b50*/  LDL.LU R10, [R1+0x28] ;  /* 0x00002800010a7983 */ /* 0x002f280000300800 */
[----:B------:R-:W4:Y:S04]  /*25b60*/  LDL.LU R11, [R1+0x2c] ;  /* 0x00002c00010b7983 */ /* 0x000f280000300800 */
[----:B--2---:R-:W-:Y:S04]  /*25b70*/  STL.64 [R1+0x1480], R18 ;  /* 0x0014801201007387 */ /* 0x004fe80000100a00 */
[----:B---3--:R0:W-:Y:S04]  /*25b80*/  STL.64 [R1+0x1478], R16 ;  /* 0x0014781001007387 */ /* 0x0081e80000100a00 */
[----:B------:R1:W-:Y:S04]  /*25b90*/  STL.64 [R1+0x1488], R26 ;  /* 0x0014881a01007387 */ /* 0x0003e80000100a00 */
[----:B0-----:R-:W2:Y:S04]  /*25ba0*/  LDL.LU R16, [R1+0x80] ;  /* 0x0000800001107983 */ /* 0x001ea80000300800 */
[----:B------:R-:W2:Y:S04]  /*25bb0*/  LDL.LU R17, [R1+0x84] ;  /* 0x0000840001117983 */ /* 0x000ea80000300800 */
[----:B------:R-:W3:Y:S04]  /*25bc0*/  LDL.LU R18, [R1+0x88] ;  /* 0x0000880001127983 */ /* 0x000ee80000300800 */
[----:B------:R-:W3:Y:S01]  /*25bd0*/  LDL.LU R19, [R1+0x8c] ;  /* 0x00008c0001137983 */ /* 0x000ee20000300800 */
[----:B-1----:R-:W-:-:S02]  /*25be0*/  IMAD.MOV.U32 R26, RZ, RZ, R2 ;  /* 0x000000ffff1a7224 */ /* 0x002fc400078e0002 */
[----:B------:R-:W-:Y:S01]  /*25bf0*/  IMAD.MOV.U32 R27, RZ, RZ, R3 ;  /* 0x000000ffff1b7224 */ /* 0x000fe200078e0003 */
[----:B---3--:R-:W-:Y:S04]  /*25c00*/  STL.64 [R1+0x1498], R18 ;  /* 0x0014981201007387 */ /* 0x008fe80000100a00 */
[----:B--2---:R0:W-:Y:S04]  /*25c10*/  STL.64 [R1+0x1490], R16 ;  /* 0x0014901001007387 */ /* 0x0041e80000100a00 */
[----:B------:R-:W2:Y:S04]  /*25c20*/  LDL.LU R2, [R1+0x14d4] ;  /* 0x0014d40001027983 */ /* 0x000ea80000300800 */
[----:B------:R-:W3:Y:S04]  /*25c30*/  LDL.LU R3, [R1+0x14d0] ;  /* 0x0014d00001037983 */ /* 0x000ee80000300800 */
[----:B------:R-:W2:Y:S04]  /*25c40*/  LDL R23, [R1+0x308] ;  /* 0x0003080001177983 */ /* 0x000ea80000100800 */
[----:B------:R1:W-:Y:S04]  /*25c50*/  STL.64 [R1+0x14a0], R26 ;  /* 0x0014a01a01007387 */ /* 0x0003e80000100a00 */
[----:B0-----:R-:W3:Y:S04]  /*25c60*/  LDL.LU R16, [R1+0x90] ;  /* 0x0000900001107983 */ /* 0x001ee80000300800 */
[----:B------:R-:W3:Y:S04]  /*25c70*/  LDL.LU R17, [R1+0x94] ;  /* 0x0000940001117983 */ /* 0x000ee80000300800 */
[----:B------:R-:W3:Y:S04]  /*25c80*/  LDL.LU R18, [R1+0x98] ;  /* 0x0000980001127983 */ /* 0x000ee80000300800 */
[----:B------:R-:W3:Y:S01]  /*25c90*/  LDL.LU R19, [R1+0x9c] ;  /* 0x00009c0001137983 */ /* 0x000ee20000300800 */
[----:B----4-:R-:W-:Y:S03]  /*25ca0*/  HMMA.16816.F32 R8, R12, R6, R8 ;  /* 0x000000060c08723c */ /* 0x010fe60000001808 */
[----:B--2---:R-:W0:Y:S04]  /*25cb0*/  LDSM.16.MT88.4 R20, [R23+UR5+0x9400] ;  /* 0x009400051714783b */ /* 0x004e280008004200 */
[----:B---3--:R-:W-:Y:S04]  /*25cc0*/  STL.64 [R1+0x14b0], R18 ;  /* 0x0014b01201007387 */ /* 0x008fe80000100a00 */
[----:B------:R-:W-:Y:S04]  /*25cd0*/  STL.64 [R1+0x14a8], R16 ;  /* 0x0014a81001007387 */ /* 0x000fe80000100a00 */
[----:B-1----:R-:W2:Y:S04]  /*25ce0*/  LDL.LU R26, [R1+0x228] ;  /* 0x00022800011a7983 */ /* 0x002ea80000300800 */
[----:B------:R-:W2:Y:S01]  /*25cf0*/  LDL.LU R27, [R1+0x22c] ;  /* 0x00022c00011b7983 */ /* 0x000ea20000300800 */
[----:B------:R-:W-:-:S02]  /*25d00*/  IMAD.MOV.U32 R6, RZ, RZ, R10 ;  /* 0x000000ffff067224 */ /* 0x000fc400078e000a */
[----:B------:R-:W-:Y:S02]  /*25d10*/  IMAD.MOV.U32 R7, RZ, RZ, R11 ;  /* 0x000000ffff077224 */ /* 0x000fe400078e000b */
[----:B------:R-:W-:Y:S02]  /*25d20*/  IMAD.MOV.U32 R4, RZ, RZ, R8 ;  /* 0x000000ffff047224 */ /* 0x000fe400078e0008 */
[----:B------:R-:W-:Y:S01]  /*25d30*/  IMAD.MOV.U32 R5, RZ, RZ, R9 ;  /* 0x000000ffff057224 */ /* 0x000fe200078e0009 */
[----:B--2---:R1:W-:Y:S04]  /*25d40*/  STL.64 [R1+0x14b8], R26 ;  /* 0x0014b81a01007387 */ /* 0x0043e80000100a00 */
[----:B------:R-:W2:Y:S04]  /*25d50*/  LDL.LU R24, [R1+0xb0] ;  /* 0x0000b00001187983 */ /* 0x000ea80000300800 */
[----:B------:R-:W2:Y:S04]  /*25d60*/  LDL.LU R25, [R1+0xb4] ;  /* 0x0000b40001197983 */ /* 0x000ea80000300800 */
[----:B-1----:R-:W2:Y:S04]  /*25d70*/  LDL.LU R26, [R1+0xb8] ;  /* 0x0000b800011a7983 */ /* 0x002ea80000300800 */
[----:B------:R-:W2:Y:S04]  /*25d80*/  LDL.LU R27, [R1+0xbc] ;  /* 0x0000bc00011b7983 */ /* 0x000ea80000300800 */
[----:B------:R-:W3:Y:S04]  /*25d90*/  LDL.LU R16, [R1+0xa0] ;  /* 0x0000a00001107983 */ /* 0x000ee80000300800 */
[----:B------:R-:W3:Y:S04]  /*25da0*/  LDL.LU R17, [R1+0xa4] ;  /* 0x0000a40001117983 */ /* 0x000ee80000300800 */
[----:B------:R-:W3:Y:S04]  /*25db0*/  LDL.LU R18, [R1+0xa8] ;  /* 0x0000a80001127983 */ /* 0x000ee80000300800 */
[----:B------:R-:W3:Y:S04]  /*25dc0*/  LDL.LU R19, [R1+0xac] ;  /* 0x0000ac0001137983 */ /* 0x000ee80000300800 */
[----:B------:R-:W2:Y:S04]  /*25dd0*/  LDL.LU.64 R10, [R1+0x14c8] ;  /* 0x0014c800010a7983 */ /* 0x000ea80000300a00 */
[----:B------:R-:W4:Y:S04]  /*25de0*/  LDL.LU.64 R8, [R1+0x14c0] ;  /* 0x0014c00001087983 */ /* 0x000f280000300a00 */
[----:B------:R-:W-:Y:S04]  /*25df0*/  STL [R1+0x13d4], R7 ;  /* 0x0013d40701007387 */ /* 0x000fe80000100800 */
[----:B------:R-:W-:Y:S04]  /*25e00*/  STL [R1+0x13d0], R6 ;  /* 0x0013d00601007387 */ /* 0x000fe80000100800 */
[----:B------:R-:W-:Y:S04]  /*25e10*/  STL [R1+0x13cc], R5 ;  /* 0x0013cc0501007387 */ /* 0x000fe80000100800 */
[----:B------:R1:W-:Y:S04]  /*25e20*/  STL [R1+0x13c8], R4 ;  /* 0x0013c80401007387 */ /* 0x0003e80000100800 */
[----:B-1----:R-:W3:Y:S04]  /*25e30*/  LDL.LU R4, [R1+0x120] ;  /* 0x0001200001047983 */ /* 0x002ee80000300800 */
[----:B------:R-:W3:Y:S04]  /*25e40*/  LDL.LU R5, [R1+0x124] ;  /* 0x0001240001057983 */ /* 0x000ee80000300800 */
[----:B------:R-:W3:Y:S04]  /*25e50*/  LDL.LU R6, [R1+0x128] ;  /* 0x0001280001067983 */ /* 0x000ee80000300800 */
[----:B------:R-:W3:Y:S04]  /*25e60*/  LDL.LU R7, [R1+0x12c] ;  /* 0x00012c0001077983 */ /* 0x000ee80000300800 */
[----:B0-----:R4:W-:Y:S04]  /*25e70*/  STL.64 [R1+0x1300], R22 ;  /* 0x0013001601007387 */ /* 0x0019e80000100a00 */
[----:B------:R-:W-:Y:S01]  /*25e80*/  STL.64 [R1+0x12f8], R20 ;  /* 0x0012f81401007387 */ /* 0x000fe20000100a00 */
[----:B----4-:R-:W-:-:S02]  /*25e90*/  IMAD.MOV.U32 R22, RZ, RZ, R9 ;  /* 0x000000ffff167224 */ /* 0x010fc400078e0009 */
[----:B------:R-:W-:Y:S02]  /*25ea0*/  IMAD.MOV.U32 R23, RZ, RZ, R8 ;  /* 0x000000ffff177224 */ /* 0x000fe400078e0008 */
[----:B--2---:R-:W-:Y:S01]  /*25eb0*/  HMMA.16816.F32 R8, R12, R10, R24 ;  /* 0x0000000a0c08723c */ /* 0x004fe20000001818 */
[----:B------:R-:W3:-:S15]  /*25ec0*/  LDL.LU.64 R26, [R1+0x14b8] ;  /* 0x0014b800011a7983 */ /* 0x000ede0000300a00 */
[----:B------:R-:W-:-:S03]  /*25ed0*/  NOP ;  /* 0x0000000000007918 */ /* 0x000fc60000000000 */
[----:B------:R-:W-:Y:S04]  /*25ee0*/  STL.64 [R1+0xb0], R8 ;  /* 0x0000b00801007387 */ /* 0x000fe80000100a00 */
[----:B------:R-:W-:Y:S04]  /*25ef0*/  STL.64 [R1+0xb8], R10 ;  /* 0x0000b80a01007387 */ /* 0x000fe80000100a00 */
[----:B------:R-:W0:Y:S04]  /*25f00*/  LDSM.16.MT88.4 R8, [R0+UR5+0x9400] ;  /* 0x009400050008783b */ /* 0x000e280008004200 */
[----:B0-----:R-:W-:Y:S04]  /*25f10*/  STL.64 [R1+0x1258], R10 ;  /* 0x0012580a01007387 */ /* 0x001fe80000100a00 */
[----:B------:R0:W-:Y:S04]  /*25f20*/  STL.64 [R1+0x1250], R8 ;  /* 0x0012500801007387 */ /* 0x0001e80000100a00 */
[----:B0-----:R-:W2:Y:S04]  /*25f30*/  LDL.LU.64 R8, [R1+0x270] ;  /* 0x0002700001087983 */ /* 0x001ea80000300a00 */
[----:B------:R-:W4:Y:S01]  /*25f40*/  LDL.LU.64 R10, [R1+0x278] ;  /* 0x00027800010a7983 */ /* 0x000f220000300a00 */
[C---:B---3--:R-:W-:Y:S03]  /*25f50*/  HMMA.16816.F32 R24, R12.reuse, R26, R16 ;  /* 0x0000001a0c18723c */ /* 0x048fe60000001810 */
[----:B----4-:R-:W-:Y:S04]  /*25f60*/  STL.64 [R1+0x13f8], R10 ;  /* 0x0013f80a01007387 */ /* 0x010fe80000100a00 */
[----:B--2---:R0:W-:Y:S04]  /*25f70*/  STL.64 [R1+0x13f0], R8 ;  /* 0x0013f00801007387 */ /* 0x0041e80000100a00 */
[----:B0-----:R-:W2:Y:S04]  /*25f80*/  LDL.LU R8, [R1+0x130] ;  /* 0x0001300001087983 */ /* 0x001ea80000300800 */
[----:B------:R-:W2:Y:S04]  /*25f90*/  LDL.LU R9, [R1+0x134] ;  /* 0x0001340001097983 */ /* 0x000ea80000300800 */
[----:B------:R-:W2:Y:S04]  /*25fa0*/  LDL.LU R10, [R1+0x138] ;  /* 0x00013800010a7983 */ /* 0x000ea80000300800 */
[----:B------:R-:W2:Y:S04]  /*25fb0*/  LDL.LU R11, [R1+0x13c] ;  /* 0x00013c00010b7983 */ /* 0x000ea80000300800 */
[----:B------:R-:W-:Y:S04]  /*25fc0*/  STL [R1+0x1248], R0 ;  /* 0x0012480001007387 */ /* 0x000fe80000100800 */
[----:B------:R-:W3:Y:S04]  /*25fd0*/  LDL.LU.64 R18, [R1+0x14b0] ;  /* 0x0014b00001127983 */ /* 0x000ee80000300a00 */
[----:B------:R-:W3:Y:S04]  /*25fe0*/  LDL.LU.64 R16, [R1+0x14a8] ;  /* 0x0014a80001107983 */ /* 0x000ee80000300a00 */
[----:B------:R-:W-:Y:S04]  /*25ff0*/  STL.64 [R1+0xa0], R24 ;  /* 0x0000a01801007387 */ /* 0x000fe80000100a00 */
[----:B------:R0:W-:Y:S04]  /*26000*/  STL.64 [R1+0xa8], R26 ;  /* 0x0000a81a01007387 */ /* 0x0001e80000100a00 */
[----:B0-----:R-:W3:Y:S02]  /*26010*/  LDL.LU.64 R26, [R1+0x14a0] ;  /* 0x0014a000011a7983 */ /* 0x001ee40000300a00 */
[----:B---3--:R-:W-:Y:S02]  /*26020*/  HMMA.16816.F32 R24, R12, R26, R16 ;  /* 0x0000001a0c18723c */ /* 0x008fe40000001810 */
[----:B------:R-:W3:Y:S04]  /*26030*/  LDL.LU.64 R18, [R1+0x1498] ;  /* 0x0014980001127983 */ /* 0x000ee80000300a00 */
[----:B------:R-:W3:-:S13]  /*26040*/  LDL.LU.64 R16, [R1+0x1490] ;  /* 0x0014900001107983 */ /* 0x000eda0000300a00 */
        /* <DEDUP_REMOVED lines=9> */
[----:B------:R-:W2:Y:S01]  /*260e0*/  LDL.LU.64 R24, [R1+0x1468] ;  /* 0x0014680001187983 */ /* 0x000ea20000300a00 */
[----:B---3--:R-:W-:Y:S03]  /*260f0*/  HMMA.16816.F32 R20, R12, R22, R16 ;  /* 0x000000160c14723c */ /* 0x008fe60000001810 */
[----:B------:R-:W3:Y:S04]  /*26100*/  LDL.LU.64 R18, [R1+0x1460] ;  /* 0x0014600001127983 */ /* 0x000ee80000300a00 */
[----:B------:R-:W3:Y:S04]  /*26110*/  LDL.LU.64 R16, [R1+0x1458] ;  /* 0x0014580001107983 */ /* 0x000ee80000300a00 */
[----:B------:R-:W4:Y:S08]  /*26120*/  LDL.LU.64 R12, [R1+0x190] ;  /* 0x00019000010c7983 */ /* 0x000f300000300a00 */
[----:B------:R-:W-:Y:S04]  /*26130*/  STL.64 [R1+0x1310], R22 ;  /* 0x0013101601007387 */ /* 0x000fe80000100a00 */
[----:B------:R0:W-:Y:S04]  /*26140*/  STL.64 [R1+0x1308], R20 ;  /* 0x0013081401007387 */ /* 0x0001e80000100a00 */
[----:B--2---:R-:W-:Y:S04]  /*26150*/  STL [R1+0x13dc], R24 ;  /* 0x0013dc1801007387 */ /* 0x004fe80000100800 */
[----:B------:R-:W-:Y:S01]  /*26160*/  STL [R1+0x13d8], R25 ;  /* 0x0013d81901007387 */ /* 0x000fe20000100800 */
[----:B0-----:R-:W-:-:S02]  /*26170*/  IMAD.MOV.U32 R21, RZ, RZ, R2 ;  /* 0x000000ffff157224 */ /* 0x001fc400078e0002 */
[----:B------:R-:W-:Y:S01]  /*26180*/  IMAD.MOV.U32 R20, RZ, RZ, R3 ;  /* 0x000000ffff147224 */ /* 0x000fe200078e0003 */
[----:B---3--:R-:W-:-:S15]  /*26190*/  HMMA.16816.F32 R8, R16, R24, R8 ;  /* 0x000000181008723c */ /* 0x008fde0000001808 */
[----:B------:R-:W-:-:S04]  /*261a0*/  NOP ;  /* 0x0000000000007918 */ /* 0x000fc80000000000 */
[----:B------:R-:W-:Y:S04]  /*261b0*/  STL.64 [R1+0x60], R8 ;  /* 0x0000600801007387 */ /* 0x000fe80000100a00 */
[----:B------:R4:W-:Y:S02]  /*261c0*/  STL.64 [R1+0x68], R10 ;  /* 0x0000680a01007387 */ /* 0x0009e40000100a00 */
[----:B----4-:R-:W-:Y:S01]  /*261d0*/  HMMA.16816.F32 R8, R16, R12, R4 ;  /* 0x0000000c1008723c */ /* 0x010fe20000001804 */
[----:B------:R-:W-:Y:S02]  /*261e0*/  IMAD.MOV.U32 R7, RZ, RZ, R12 ;  /* 0x000000ffff077224 */ /* 0x000fe400078e000c */
[----:B------:R-:W-:-:S15]  /*261f0*/  IMAD.MOV.U32 R6, RZ, RZ, R13 ;  /* 0x000000ffff067224 */ /* 0x000fde00078e000d */
[----:B------:R-:W-:Y:S01]  /*26200*/  NOP ;  /* 0x0000000000007918 */ /* 0x000fe20000000000 */
[----:B------:R-:W-:Y:S02]  /*26210*/  IMAD.MOV.U32 R23, RZ, RZ, R8 ;  /* 0x000000ffff177224 */ /* 0x000fe400078e0008 */
[----:B------:R-:W-:Y:S01]  /*26220*/  IMAD.MOV.U32 R22, RZ, RZ, R9 ;  /* 0x000000ffff167224 */ /* 0x000fe200078e0009 */
[----:B------:R-:W2:Y:S04]  /*26230*/  LDL.LU R8, [R1+0x150] ;  /* 0x0001500001087983 */ /* 0x000ea80000300800 */
[----:B------:R-:W2:Y:S01]  /*26240*/  LDL.LU R9, [R1+0x154] ;  /* 0x0001540001097983 */ /* 0x000ea20000300800 */
[----:B------:R-:W-:-:S03]  /*26250*/  IMAD.MOV.U32 R2, RZ, RZ, R11 ;  /* 0x000000ffff027224 */ /* 0x000fc600078e000b */
[----:B------:R-:W3:Y:S01]  /*26260*/  LDL.LU R24, [R1+0x110] ;  /* 0x0001100001187983 */ /* 0x000ee20000300800 */
[----:B------:R-:W-:Y:S02]  /*26270*/  IMAD.MOV.U32 R3, RZ, RZ, R10 ;  /* 0x000000ffff037224 */ /* 0x000fe400078e000a */
[----:B------:R-:W-:Y:S01]  /*26280*/  IMAD.MOV.U32 R11, RZ, RZ, R26 ;  /* 0x000000ffff0b7224 */ /* 0x000fe200078e001a */
[----:B------:R-:W3:Y:S01]  /*26290*/  LDL.LU R25, [R1+0x114] ;  /* 0x0001140001197983 */ /* 0x000ee20000300800 */
[----:B------:R-:W-:-:S03]  /*262a0*/  IMAD.MOV.U32 R10, RZ, RZ, R27 ;  /* 0x000000ffff0a7224 */ /* 0x000fc600078e001b */
[----:B------:R-:W3:Y:S04]  /*262b0*/  LDL.LU R26, [R1+0x118] ;  /* 0x00011800011a7983 */ /* 0x000ee80000300800 */
[----:B------:R-:W3:Y:S04]  /*262c0*/  LDL.LU R27, [R1+0x11c] ;  /* 0x00011c00011b7983 */ /* 0x000ee80000300800 */
[----:B------:R-:W4:Y:S04]  /*262d0*/  LDL.LU R12, [R1+0x100] ;  /* 0x00010000010c7983 */ /* 0x000f280000300800 */
[----:B------:R-:W4:Y:S04]  /*262e0*/  LDL.LU R13, [R1+0x104] ;  /* 0x00010400010d7983 */ /* 0x000f280000300800 */
[----:B------:R-:W2:Y:S04]  /*262f0*/  LDL.LU R14, [R1+0x108] ;  /* 0x00010800010e7983 */ /* 0x000ea80000300800 */
[----:B------:R-:W2:Y:S04]  /*26300*/  LDL.LU R15, [R1+0x10c] ;  /* 0x00010c00010f7983 */ /* 0x000ea80000300800 */
[----:B--2---:R-:W-:Y:S04]  /*26310*/  STL.64 [R1+0x1448], R14 ;  /* 0x0014480e01007387 */ /* 0x004fe80000100a00 */
[----:B----4-:R0:W-:Y:S04]  /*26320*/  STL.64 [R1+0x1440], R12 ;  /* 0x0014400c01007387 */ /* 0x0101e80000100a00 */
[----:B0-----:R-:W3:Y:S04]  /*26330*/  LDL.LU.64 R12, [R1+0x1a0] ;  /* 0x0001a000010c7983 */ /* 0x001ee80000300a00 */
[----:B------:R-:W-:Y:S04]  /*26340*/  STL.64 [R1+0x1408], R10 ;  /* 0x0014080a01007387 */ /* 0x000fe80000100a00 */
[----:B------:R0:W-:Y:S04]  /*26350*/  STL.64 [R1+0x1400], R8 ;  /* 0x0014000801007387 */ /* 0x0001e80000100a00 */
[----:B0-----:R-:W2:Y:S04]  /*26360*/  LDL.LU R8, [R1] ;  /* 0x0000000001087983 */ /* 0x001ea80000300800 */
[----:B------:R-:W2:Y:S01]  /*26370*/  LDL.LU R9, [R1+0x4] ;  /* 0x0000040001097983 */ /* 0x000ea20000300800 */
[----:B------:R-:W-:-:S02]  /*26380*/  IMAD.MOV.U32 R10, RZ, RZ, R28 ;  /* 0x000000ffff0a7224 */ /* 0x000fc400078e001c */
[----:B------:R-:W-:Y:S01]  /*26390*/  IMAD.MOV.U32 R11, RZ, RZ, R29 ;  /* 0x000000ffff0b7224 */ /* 0x000fe200078e001d */
[----:B------:R-:W4:Y:S04]  /*263a0*/  LDL.LU R28, [R1+0x1454] ;  /* 0x00145400011c7983 */ /* 0x000f280000300800 */
[----:B------:R-:W3:Y:S04]  /*263b0*/  LDL.LU R29, [R1+0x1450] ;  /* 0x00145000011d7983 */ /* 0x000ee80000300800 */
[----:B------:R-:W-:Y:S04]  /*263c0*/  STL.64 [R1+0x1420], R10 ;  /* 0x0014200a01007387 */ /* 0x000fe80000100a00 */
[----:B--2---:R0:W-:Y:S04]  /*263d0*/  STL.64 [R1+0x1418], R8 ;  /* 0x0014180801007387 */ /* 0x0041e80000100a00 */
[----:B0-----:R-:W2:Y:S04]  /*263e0*/  LDL.64 R8, [R1+0x1f0] ;  /* 0x0001f00001087983 */ /* 0x001ea80000100a00 */
[----:B--2---:R-:W-:Y:S04]  /*263f0*/  STL.64 [R1+0x1428], R8 ;  /* 0x0014280801007387 */ /* 0x004fe80000100a00 */
[----:B------:R4:W-:Y:S04]  /*26400*/  STL [R1+0x13ec], R7 ;  /* 0x0013ec0701007387 */ /* 0x0009e80000100800 */
[----:B------:R3:W-:Y:S04]  /*26410*/  STL [R1+0x13e8], R6 ;  /* 0x0013e80601007387 */ /* 0x0007e80000100800 */
[----:B------:R-:W2:Y:S04]  /*26420*/  LDL.LU R4, [R1+0x10] ;  /* 0x0000100001047983 */ /* 0x000ea80000300800 */
[----:B------:R-:W2:Y:S01]  /*26430*/  LDL.LU R5, [R1+0x14] ;  /* 0x0000140001057983 */ /* 0x000ea20000300800 */
[----:B----4-:R-:W-:-:S02]  /*26440*/  IMAD.MOV.U32 R7, RZ, RZ, R28 ;  /* 0x000000ffff077224 */ /* 0x010fc400078e001c */
[----:B---3--:R-:W-:-:S05]  /*26450*/  IMAD.MOV.U32 R6, RZ, RZ, R29 ;  /* 0x000000ffff067224 */ /* 0x008fca00078e001d */
[----:B------:R-:W-:Y:S01]  /*26460*/  STL.64 [R1+0x1438], R6 ;  /* 0x0014380601007387 */ /* 0x000fe20000100a00 */
[----:B------:R-:W-:Y:S01]  /*26470*/  HMMA.16816.F32 R8, R16, R12, R24 ;  /* 0x0000000c1008723c */ /* 0x000fe20000001818 */
[----:B------:R-:W-:Y:S02]  /*26480*/  IMAD.MOV.U32 R24, RZ, RZ, R12 ;  /* 0x000000ffff187224 */ /* 0x000fe400078e000c */
[----:B------:R-:W-:Y:S01]  /*26490*/  IMAD.MOV.U32 R25, RZ, RZ, R13 ;  /* 0x000000ffff197224 */ /* 0x000fe200078e000d */
[----:B--2---:R0:W-:Y:S04]  /*264a0*/  STL.64 [R1+0x1430], R4 ;  /* 0x0014300401007387 */ /* 0x0041e80000100a00 */
[----:B0-----:R-:W2:Y:S04]  /*264b0*/  LDL.LU.64 R4, [R1+0x1e0] ;  /* 0x0001e00001047983 */ /* 0x001ea80000300a00 */
[----:B------:R0:W-:Y:S04]  /*264c0*/  STL [R1+0x133c], R2 ;  /* 0x00133c0201007387 */ /* 0x0001e80000100800 */
[----:B------:R1:W-:Y:S04]  /*264d0*/  STL [R1+0x1338], R3 ;  /* 0x0013380301007387 */ /* 0x0003e80000100800 */
[----:B------:R3:W-:Y:S04]  /*264e0*/  STL [R1+0x1334], R22 ;  /* 0x0013341601007387 */ /* 0x0007e80000100800 */
[----:B------:R4:W-:Y:S04]  /*264f0*/  STL [R1+0x1330], R23 ;  /* 0x0013301701007387 */ /* 0x0009e80000100800 */
[----:B------:R-:W2:Y:S04]  /*26500*/  LDL.LU.64 R14, [R1+0x1448] ;  /* 0x00144800010e7983 */ /* 0x000ea80000300a00 */
[----:B------:R-:W2:Y:S01]  /*26510*/  LDL.LU.64 R12, [R1+0x1440] ;  /* 0x00144000010c7983 */ /* 0x000ea20000300a00 */
[----:B------:R-:W-:-:S02]  /*26520*/  IMAD.MOV.U32 R26, RZ, RZ, R8 ;  /* 0x000000ffff1a7224 */ /* 0x000fc400078e0008 */
[----:B------:R-:W-:Y:S02]  /*26530*/  IMAD.MOV.U32 R27, RZ, RZ, R9 ;  /* 0x000000ffff1b7224 */ /* 0x000fe400078e0009 */
[----:B------:R-:W-:Y:S02]  /*26540*/  IMAD.MOV.U32 R29, RZ, RZ, R10 ;  /* 0x000000ffff1d7224 */ /* 0x000fe400078e000a */
[----:B------:R-:W-:-:S05]  /*26550*/  IMAD.MOV.U32 R28, RZ, RZ, R11 ;  /* 0x000000ffff1c7224 */ /* 0x000fca00078e000b */
[----:B------:R-:W-:Y:S04]  /*26560*/  STL [R1+0x134c], R28 ;  /* 0x00134c1c01007387 */ /* 0x000fe80000100800 */
[----:B------:R-:W-:Y:S04]  /*26570*/  STL [R1+0x1348], R29 ;  /* 0x0013481d01007387 */ /* 0x000fe80000100800 */
[----:B------:R-:W-:Y:S04]  /*26580*/  STL [R1+0x1344], R27 ;  /* 0x0013441b01007387 */ /* 0x000fe80000100800 */
[----:B------:R-:W-:Y:S04]  /*26590*/  STL [R1+0x1340], R26 ;  /* 0x0013401a01007387 */ /* 0x000fe80000100800 */
[----:B------:R-:W3:Y:S01]  /*265a0*/  LDL.LU.64 R6, [R1+0x1438] ;  /* 0x0014380001067983 */ /* 0x000ee20000300a00 */
[----:B--2---:R-:W-:Y:S01]  /*265b0*/  HMMA.16816.F32 R8, R16, R4, R12 ;  /* 0x000000041008723c */ /* 0x004fe2000000180c */
[----:B------:R-:W-:-:S02]  /*265c0*/  IMAD.MOV.U32 R13, RZ, RZ, R4 ;  /* 0x000000ffff0d7224 */ /* 0x000fc400078e0004 */
[----:B------:R-:W-:Y:S02]  /*265d0*/  IMAD.MOV.U32 R12, RZ, RZ, R5 ;  /* 0x000000ffff0c7224 */ /* 0x000fe400078e0005 */
[----:B------:R-:W2:-:S14]  /*265e0*/  LDL.LU.64 R4, [R1+0x1430] ;  /* 0x0014300001047983 */ /* 0x000e9c0000300a00 */
[----:B0-----:R-:W-:Y:S02]  /*265f0*/  IMAD.MOV.U32 R2, RZ, RZ, R8 ;  /* 0x000000ffff027224 */ /* 0x001fe400078e0008 */
[----:B-1----:R-:W-:Y:S02]  /*26600*/  IMAD.MOV.U32 R3, RZ, RZ, R9 ;  /* 0x000000ffff037224 */ /* 0x002fe400078e0009 */
[----:B------:R-:W2:Y:S04]  /*26610*/  LDL.LU.64 R8, [R1+0x1428] ;  /* 0x0014280001087983 */ /* 0x000ea80000300a00 */
[----:B------:R0:W-:Y:S01]  /*26620*/  STL.64 [R1+0x1410], R12 ;  /* 0x0014100c01007387 */ /* 0x0001e20000100a00 */
[----:B---3--:R-:W-:Y:S02]  /*26630*/  IMAD.MOV.U32 R22, RZ, RZ, R10 ;  /* 0x000000ffff167224 */ /* 0x008fe400078e000a */
[----:B----4-:R-:W-:Y:S01]  /*26640*/  IMAD.MOV.U32 R23, RZ, RZ, R11 ;  /* 0x000000ffff177224 */ /* 0x010fe200078e000b */
[----:B0-----:R-:W3:Y:S04]  /*26650*/  LDL.LU.64 R12, [R1+0x210] ;  /* 0x00021000010c7983 */ /* 0x001ee80000300a00 */
[----:B------:R0:W-:Y:S04]  /*26660*/  STL [R1+0x13b4], R3 ;  /* 0x0013b40301007387 */ /* 0x0001e80000100800 */
[----:B------:R1:W-:Y:S04]  /*26670*/  STL [R1+0x13b0], R2 ;  /* 0x0013b00201007387 */ /* 0x0003e80000100800 */
[----:B------:R-:W4:Y:S01]  /*26680*/  LDL.LU.64 R10, [R1+0x1420] ;  /* 0x00142000010a7983 */ /* 0x000f220000300a00 */
[----:B--2---:R-:W-:Y:S01]  /*26690*/  HMMA.16816.F32 R4, R16, R8, R4 ;  /* 0x000000081004723c */ /* 0x004fe20000001804 */
[----:B------:R-:W-:-:S02]  /*266a0*/  IMAD.MOV.U32 R0, RZ, RZ, R9 ;  /* 0x000000ffff007224 */ /* 0x000fc400078e0009 */
[----:B------:R-:W4:-:S15]  /*266b0*/  LDL.LU.64 R8, [R1+0x1418] ;  /* 0x0014180001087983 */ /* 0x000f1e0000300a00 */
[----:B------:R-:W-:Y:S01]  /*266c0*/  NOP ;  /* 0x0000000000007918 */ /* 0x000fe20000000000 */
[----:B------:R-:W-:Y:S02]  /*266d0*/  IMAD.MOV.U32 R28, RZ, RZ, R4 ;  /* 0x000000ffff1c7224 */ /* 0x000fe400078e0004 */
[----:B------:R-:W-:Y:S02]  /*266e0*/  IMAD.MOV.U32 R29, RZ, RZ, R5 ;  /* 0x000000ffff1d7224 */ /* 0x000fe400078e0005 */
[----:B---3--:R-:W-:Y:S02]  /*266f0*/  IMAD.MOV.U32 R5, RZ, RZ, R12 ;  /* 0x000000ffff057224 */ /* 0x008fe400078e000c */
[----:B------:R-:W-:Y:S01]  /*26700*/  IMAD.MOV.U32 R4, RZ, RZ, R13 ;  /* 0x000000ffff047224 */ /* 0x000fe200078e000d */
[----:B------:R-:W-:Y:S04]  /*26710*/  STL [R1+0x13e4], R28 ;  /* 0x0013e41c01007387 */ /* 0x000fe80000100800 */
[----:B------:R-:W-:Y:S01]  /*26720*/  STL [R1+0x13e0], R0 ;  /* 0x0013e00001007387 */ /* 0x000fe20000100800 */
[----:B----4-:R-:W-:Y:S03]  /*26730*/  HMMA.16816.F32 R8, R16, R12, R8 ;  /* 0x0000000c1008723c */ /* 0x010fe60000001808 */
[----:B------:R-:W2:-:S15]  /*26740*/  LDL.LU.64 R12, [R1+0x1410] ;  /* 0x00141000010c7983 */ /* 0x000e9e0000300a00 */
[----:B------:R-:W-:Y:S01]  /*26750*/  NOP ;  /* 0x0000000000007918 */ /* 0x000fe20000000000 */
[----:B0-----:R-:W-:Y:S01]  /*26760*/  IMAD.MOV.U32 R3, RZ, RZ, R10 ;  /* 0x000000ffff037224 */ /* 0x001fe200078e000a */
[----:B------:R0:W-:Y:S01]  /*26770*/  STL.64 [R1+0x10], R8 ;  /* 0x0000100801007387 */ /* 0x0001e20000100a00 */
[----:B-1----:R-:W-:-:S03]  /*26780*/  IMAD.MOV.U32 R2, RZ, RZ, R11 ;  /* 0x000000ffff027224 */ /* 0x002fc600078e000b */
[----:B------:R-:W3:Y:S04]  /*26790*/  LDL.LU.64 R10, [R1+0x1408] ;  /* 0x00140800010a7983 */ /* 0x000ee80000300a00 */
[----:B0-----:R-:W3:Y:S01]  /*267a0*/  LDL.LU.64 R8, [R1+0x1400] ;  /* 0x0014000001087983 */ /* 0x001ee20000300a00 */
[----:B------:R-:W-:Y:S02]  /*267b0*/  IMAD.MOV.U32 R27, RZ, RZ, R6 ;  /* 0x000000ffff1b7224 */ /* 0x000fe400078e0006 */
[----:B------:R-:W-:Y:S01]  /*267c0*/  IMAD.MOV.U32 R26, RZ, RZ, R7 ;  /* 0x000000ffff1a7224 */ /* 0x000fe200078e0007 */
[----:B---3--:R-:W-:-:S15]  /*267d0*/  HMMA.16816.F32 R8, R16, R20, R8 ;  /* 0x000000141008723c */ /* 0x008fde0000001808 */
[----:B------:R-:W-:-:S04]  /*267e0*/  NOP ;  /* 0x0000000000007918 */ /* 0x000fc80000000000 */
[----:B------:R-:W-:Y:S02]  /*267f0*/  IMAD.MOV.U32 R28, RZ, RZ, R10 ;  /* 0x000000ffff1c7224 */ /* 0x000fe400078e000a */
[----:B------:R-:W-:Y:S02]  /*26800*/  IMAD.MOV.U32 R0, RZ, RZ, R11 ;  /* 0x000000ffff007224 */ /* 0x000fe400078e000b */
[----:B------:R-:W-:Y:S02]  /*26810*/  IMAD.MOV.U32 R7, RZ, RZ, R8 ;  /* 0x000000ffff077224 */ /* 0x000fe400078e0008 */
[----:B------:R-:W-:Y:S01]  /*26820*/  IMAD.MOV.U32 R6, RZ, RZ, R9 ;  /* 0x000000ffff067224 */ /* 0x000fe200078e0009 */
[----:B------:R-:W3:Y:S04]  /*26830*/  LDL.LU.64 R10, [R1+0x13f8] ;  /* 0x0013f800010a7983 */ /* 0x000ee80000300a00 */
[----:B------:R-:W4:Y:S04]  /*26840*/  LDL.LU.64 R8, [R1+0x13f0] ;  /* 0x0013f00001087983 */ /* 0x000f280000300a00 */
[----:B------:R-:W-:Y:S04]  /*26850*/  STL.64 [R1+0x1358], R22 ;  /* 0x0013581601007387 */ /* 0x000fe80000100a00 */
[----:B------:R0:W-:Y:S04]  /*26860*/  STL.64 [R1+0x1350], R20 ;  /* 0x0013501401007387 */ /* 0x0001e80000100a00 */
[----:B0-----:R-:W2:Y:S04]  /*26870*/  LDL.LU R20, [R1+0xf0] ;  /* 0x0000f00001147983 */ /* 0x001ea80000300800 */
[----:B------:R-:W2:Y:S04]  /*26880*/  LDL.LU R21, [R1+0xf4] ;  /* 0x0000f40001157983 */ /* 0x000ea80000300800 */
[----:B------:R-:W2:Y:S04]  /*26890*/  LDL.LU R22, [R1+0xf8] ;  /* 0x0000f80001167983 */ /* 0x000ea80000300800 */
[----:B------:R-:W2:Y:S04]  /*268a0*/  LDL.LU R23, [R1+0xfc] ;  /* 0x0000fc0001177983 */ /* 0x000ea80000300800 */
[----:B---3--:R-:W-:Y:S04]  /*268b0*/  STL.64 [R1+0x1320], R10 ;  /* 0x0013200a01007387 */ /* 0x008fe80000100a00 */
[----:B----4-:R0:W-:Y:S01]  /*268c0*/  STL.64 [R1+0x1318], R8 ;  /* 0x0013180801007387 */ /* 0x0101e20000100a00 */
[----:B--2---:R-:W-:Y:S03]  /*268d0*/  HMMA.16816.F32 R16, R16, R8, R20 ;  /* 0x000000081010723c */ /* 0x004fe60000001814 */
[----:B0-----:R-:W2:Y:S04]  /*268e0*/  LDL.LU R8, [R1+0xa0] ;  /* 0x0000a00001087983 */ /* 0x001ea80000300800 */
[----:B------:R-:W2:Y:S04]  /*268f0*/  LDL.LU R9, [R1+0xa4] ;  /* 0x0000a40001097983 */ /* 0x000ea80000300800 */
[----:B------:R-:W3:Y:S04]  /*26900*/  LDL.LU R10, [R1+0xa8] ;  /* 0x0000a800010a7983 */ /* 0x000ee80000300800 */
[----:B------:R-:W3:Y:S04]  /*26910*/  LDL.LU R11, [R1+0xac] ;  /* 0x0000ac00010b7983 */ /* 0x000ee80000300800 */
[----:B---3--:R-:W-:Y:S04]  /*26920*/  STL.64 [R1+0x1368], R10 ;  /* 0x0013680a01007387 */ /* 0x008fe80000100a00 */
[----:B--2---:R0:W-:Y:S02]  /*26930*/  STL.64 [R1+0x1360], R8 ;  /* 0x0013600801007387 */ /* 0x0041e40000100a00 */
[----:B0-----:R-:W-:-:S02]  /*26940*/  IMAD.MOV.U32 R8, RZ, RZ, R13 ;  /* 0x000000ffff087224 */ /* 0x001fc400078e000d */
[----:B------:R-:W-:Y:S02]  /*26950*/  IMAD.MOV.U32 R9, RZ, RZ, R12 ;  /* 0x000000ffff097224 */ /* 0x000fe400078e000c */
[----:B------:R-:W2:Y:S04]  /*26960*/  LDL.LU R12, [R1+0xe0] ;  /* 0x0000e000010c7983 */ /* 0x000ea80000300800 */
[----:B------:R-:W2:Y:S04]  /*26970*/  LDL.LU R13, [R1+0xe4] ;  /* 0x0000e400010d7983 */ /* 0x000ea80000300800 */
[----:B------:R-:W2:Y:S04]  /*26980*/  LDL.LU R14, [R1+0xe8] ;  /* 0x0000e800010e7983 */ /* 0x000ea80000300800 */
[----:B------:R-:W2:Y:S04]  /*26990*/  LDL.LU R15, [R1+0xec] ;  /* 0x0000ec00010f7983 */ /* 0x000ea80000300800 */
[----:B------:R-:W-:Y:S04]  /*269a0*/  STL.64 [R1+0x1380], R8 ;  /* 0x0013800801007387 */ /* 0x000fe80000100a00 */
[----:B------:R-:W-:Y:S04]  /*269b0*/  STL.64 [R1+0x1268], R18 ;  /* 0x0012681201007387 */ /* 0x000fe80000100a00 */
[----:B------:R0:W-:Y:S02]  /*269c0*/  STL.64 [R1+0x1260], R16 ;  /* 0x0012601001007387 */ /* 0x0001e40000100a00 */
[----:B0-----:R-:W-:-:S02]  /*269d0*/  IMAD.MOV.U32 R16, RZ, RZ, R7 ;  /* 0x000000ffff107224 */ /* 0x001fc400078e0007 */
[----:B------:R-:W-:Y:S01]  /*269e0*/  IMAD.MOV.U32 R17, RZ, RZ, R6 ;  /* 0x000000ffff117224 */ /* 0x000fe200078e0006 */
[----:B------:R-:W3:Y:S04]  /*269f0*/  LDL.LU R7, [R1+0x13ec] ;  /* 0x0013ec0001077983 */ /* 0x000ee80000300800 */
[----:B------:R-:W4:Y:S01]  /*26a00*/  LDL.LU R6, [R1+0x13e8] ;  /* 0x0013e80001067983 */ /* 0x000f220000300800 */
[----:B------:R-:W-:Y:S02]  /*26a10*/  IMAD.MOV.U32 R18, RZ, RZ, R28 ;  /* 0x000000ffff127224 */ /* 0x000fe400078e001c */
[----:B------:R-:W-:Y:S02]  /*26a20*/  IMAD.MOV.U32 R8, RZ, RZ, R24 ;  /* 0x000000ffff087224 */ /* 0x000fe400078e0018 */
[----:B------:R-:W-:Y:S01]  /*26a30*/  IMAD.MOV.U32 R9, RZ, RZ, R25 ;  /* 0x000000ffff097224 */ /* 0x000fe200078e0019 */
[----:B------:R-:W2:Y:S01]  /*26a40*/  LDL.LU R28, [R1+0x13e4] ;  /* 0x0013e400011c7983 */ /* 0x000ea20000300800 */
[----:B------:R-:W-:-:S03]  /*26a50*/  IMAD.MOV.U32 R19, RZ, RZ, R0 ;  /* 0x000000ffff137224 */ /* 0x000fc600078e0000 */
[----:B------:R-:W2:Y:S04]  /*26a60*/  LDL.LU R0, [R1+0x13e0] ;  /* 0x0013e00001007983 */ /* 0x000ea80000300800 */
[----:B------:R-:W2:Y:S04]  /*26a70*/  LDL.LU R24, [R1+0x13dc] ;  /* 0x0013dc0001187983 */ /* 0x000ea80000300800 */
[----:B------:R-:W2:Y:S04]  /*26a80*/  LDL.LU R25, [R1+0x13d8] ;  /* 0x0013d80001197983 */ /* 0x000ea80000300800 */
[----:B------:R3:W-:Y:S02]  /*26a90*/  STL.64 [R1+0x1398], R8 ;  /* 0x0013980801007387 */ /* 0x0007e40000100a00 */
[----:B---3--:R-:W-:-:S02]  /*26aa0*/  IMAD.MOV.U32 R8, RZ, RZ, R7 ;  /* 0x000000ffff087224 */ /* 0x008fc400078e0007 */
[----:B----4-:R-:W-:Y:S01]  /*26ab0*/  IMAD.MOV.U32 R9, RZ, RZ, R6 ;  /* 0x000000ffff097224 */ /* 0x010fe200078e0006 */
[----:B------:R-:W3:Y:S04]  /*26ac0*/  LDL.LU R7, [R1+0x13d4] ;  /* 0x0013d40001077983 */ /* 0x000ee80000300800 */
[----:B------:R-:W4:Y:S04]  /*26ad0*/  LDL.LU R6, [R1+0x13d0] ;  /* 0x0013d00001067983 */ /* 0x000f280000300800 */
[----:B------:R-:W-:Y:S04]  /*26ae0*/  STL.64 [R1+0x1278], R18 ;  /* 0x0012781201007387 */ /* 0x000fe80000100a00 */
[----:B------:R0:W-:Y:S02]  /*26af0*/  STL.64 [R1+0x1270], R16 ;  /* 0x0012701001007387 */ /* 0x0001e40000100a00 */
[----:B0-----:R-:W-:-:S02]  /*26b00*/  IMAD.MOV.U32 R16, RZ, RZ, R5 ;  /* 0x000000ffff107224 */ /* 0x001fc400078e0005 */
[----:B------:R-:W-:Y:S01]  /*26b10*/  IMAD.MOV.U32 R17, RZ, RZ, R4 ;  /* 0x000000ffff117224 */ /* 0x000fe200078e0004 */
[----:B------:R-:W2:Y:S04]  /*26b20*/  LDL.LU R5, [R1+0x13cc] ;  /* 0x0013cc0001057983 */ /* 0x000ea80000300800 */
[----:B------:R-:W2:Y:S04]  /*26b30*/  LDL.LU R4, [R1+0x13c8] ;  /* 0x0013c80001047983 */ /* 0x000ea80000300800 */
[----:B------:R-:W2:Y:S04]  /*26b40*/  LDL R18, [R1+0x218] ;  /* 0x0002180001127983 */ /* 0x000ea80000100800 */
[----:B------:R-:W2:Y:S04]  /*26b50*/  LDL R19, [R1+0x21c] ;  /* 0x00021c0001137983 */ /* 0x000ea80000100800 */
[----:B--2---:R-:W-:Y:S04]  /*26b60*/  STL.64 [R1+0x1378], R18 ;  /* 0x0013781201007387 */ /* 0x004fe80000100a00 */
[----:B------:R0:W-:Y:S04]  /*26b70*/  STL.64 [R1+0x1370], R16 ;  /* 0x0013701001007387 */ /* 0x0001e80000100a00 */
[----:B0-----:R-:W2:Y:S04]  /*26b80*/  LDL.LU R16, [R1+0xb0] ;  /* 0x0000b00001107983 */ /* 0x001ea80000300800 */
[----:B------:R-:W2:Y:S04]  /*26b90*/  LDL.LU R17, [R1+0xb4] ;  /* 0x0000b40001117983 */ /* 0x000ea80000300800 */
[----:B------:R-:W2:Y:S04]  /*26ba0*/  LDL.LU R18, [R1+0xb8] ;  /* 0x0000b80001127983 */ /* 0x000ea80000300800 */
[----:B------:R-:W2:Y:S04]  /*26bb0*/  LDL.LU R19, [R1+0xbc] ;  /* 0x0000bc0001137983 */ /* 0x000ea80000300800 */
[----:B--2---:R-:W-:Y:S04]  /*26bc0*/  STL.64 [R1+0x1390], R18 ;  /* 0x0013901201007387 */ /* 0x004fe80000100a00 */
[----:B------:R0:W-:Y:S02]  /*26bd0*/  STL.64 [R1+0x1388], R16 ;  /* 0x0013881001007387 */ /* 0x0001e40000100a00 */
[----:B0-----:R-:W-:-:S02]  /*26be0*/  IMAD.MOV.U32 R16, RZ, RZ, R4 ;  /* 0x000000ffff107224 */ /* 0x001fc400078e0004 */
[----:B------:R-:W-:Y:S01]  /*26bf0*/  IMAD.MOV.U32 R17, RZ, RZ, R5 ;  /* 0x000000ffff117224 */ /* 0x000fe200078e0005 */
[----:B------:R-:W2:Y:S04]  /*26c00*/  LDL.LU R4, [R1+0x13c4] ;  /* 0x0013c40001047983 */ /* 0x000ea80000300800 */
[----:B------:R-:W2:Y:S01]  /*26c10*/  LDL.LU R5, [R1+0x13c0] ;  /* 0x0013c00001057983 */ /* 0x000ea20000300800 */
[----:B----4-:R-:W-:Y:S02]  /*26c20*/  IMAD.MOV.U32 R18, RZ, RZ, R6 ;  /* 0x000000ffff127224 */ /* 0x010fe400078e0006 */
[----:B---3--:R-:W-:Y:S01]  /*26c30*/  IMAD.MOV.U32 R19, RZ, RZ, R7 ;  /* 0x000000ffff137224 */ /* 0x008fe200078e0007 */
[----:B------:R-:W2:Y:S04]  /*26c40*/  LDL.LU R6, [R1+0x13bc] ;  /* 0x0013bc0001067983 */ /* 0x000ea80000300800 */
[----:B------:R-:W2:Y:S04]  /*26c50*/  LDL.LU R7, [R1+0x13b8] ;  /* 0x0013b80001077983 */ /* 0x000ea80000300800 */
[----:B------:R-:W-:Y:S04]  /*26c60*/  STL.64 [R1+0x13a8], R18 ;  /* 0x0013a81201007387 */ /* 0x000fe80000100a00 */
[----:B------:R0:W-:Y:S04]  /*26c70*/  STL.64 [R1+0x13a0], R16 ;  /* 0x0013a01001007387 */ /* 0x0001e80000100a00 */
[----:B0-----:R-:W3:Y:S04]  /*26c80*/  LDL.LU R16, [R1+0xd0] ;  /* 0x0000d00001107983 */ /* 0x001ee80000300800 */
[----:B------:R-:W3:Y:S04]  /*26c90*/  LDL.LU R17, [R1+0xd4] ;  /* 0x0000d40001117983 */ /* 0x000ee80000300800 */
[----:B------:R-:W3:Y:S04]  /*26ca0*/  LDL.LU R18, [R1+0xd8] ;  /* 0x0000d80001127983 */ /* 0x000ee80000300800 */
[----:B------:R-:W3:Y:S04]  /*26cb0*/  LDL.LU R19, [R1+0xdc] ;  /* 0x0000dc0001137983 */ /* 0x000ee80000300800 */
[----:B------:R-:W4:Y:S04]  /*26cc0*/  LDL.LU R20, [R1+0x90] ;  /* 0x0000900001147983 */ /* 0x000f280000300800 */
[----:B------:R-:W4:Y:S04]  /*26cd0*/  LDL.LU R21, [R1+0x94] ;  /* 0x0000940001157983 */ /* 0x000f280000300800 */
[----:B------:R-:W4:Y:S04]  /*26ce0*/  LDL.LU R22, [R1+0x98] ;  /* 0x0000980001167983 */ /* 0x000f280000300800 */
[----:B------:R-:W4:Y:S01]  /*26cf0*/  LDL.LU R23, [R1+0x9c] ;  /* 0x00009c0001177983 */ /* 0x000f220000300800 */
[----:B--2---:R-:W-:-:S15]  /*26d00*/  HMMA.16816.F32 R12, R4, R24, R12 ;  /* 0x00000018040c723c */ /* 0x004fde000000180c */
[----:B------:R-:W-:-:S04]  /*26d10*/  NOP ;  /* 0x0000000000007918 */ /* 0x000fc80000000000 */
[----:B------:R-:W-:Y:S04]  /*26d20*/  STL.64 [R1+0x1288], R14 ;  /* 0x0012880e01007387 */ /* 0x000fe80000100a00 */
[----:B------:R0:W-:Y:S04]  /*26d30*/  STL.64 [R1+0x1280], R12 ;  /* 0x0012800c01007387 */ /* 0x0001e80000100a00 */
[----:B0-----:R-:W2:Y:S04]  /*26d40*/  LDL.LU R12, [R1+0x10] ;  /* 0x00001000010c7983 */ /* 0x001ea80000300800 */
[----:B------:R-:W2:Y:S01]  /*26d50*/  LDL.LU R13, [R1+0x14] ;  /* 0x00001400010d7983 */ /* 0x000ea20000300800 */
[----:B---3--:R-:W-:Y:S01]  /*26d60*/  HMMA.16816.F32 R8, R4, R8, R16 ;  /* 0x000000080408723c */ /* 0x008fe20000001810 */
[----:B------:R-:W-:-:S02]  /*26d70*/  IMAD.MOV.U32 R14, RZ, RZ, R3 ;  /* 0x000000ffff0e7224 */ /* 0x000fc400078e0003 */
[----:B------:R-:W-:Y:S01]  /*26d80*/  IMAD.MOV.U32 R15, RZ, RZ, R2 ;  /* 0x000000ffff0f7224 */ /* 0x000fe200078e0002 */
[----:B------:R-:W3:Y:S04]  /*26d90*/  LDL.LU R3, [R1+0x13b4] ;  /* 0x0013b40001037983 */ /* 0x000ee80000300800 */
[----:B------:R-:W3:Y:S04]  /*26da0*/  LDL.LU R2, [R1+0x13b0] ;  /* 0x0013b00001027983 */ /* 0x000ee80000300800 */
[----:B------:R-:W-:Y:S04]  /*26db0*/  STL.64 [R1+0x1298], R14 ;  /* 0x0012980e01007387 */ /* 0x000fe80000100a00 */
[----:B--2---:R0:W-:Y:S04]  /*26dc0*/  STL.64 [R1+0x1290], R12 ;  /* 0x0012900c01007387 */ /* 0x0041e80000100a00 */
[----:B0-----:R-:W2:Y:S04]  /*26dd0*/  LDL.LU R12, [R1+0x1f0] ;  /* 0x0001f000010c7983 */ /* 0x001ea80000300800 */
[----:B------:R-:W2:Y:S04]  /*26de0*/  LDL R14, [R1+0x1f8] ;  /* 0x0001f800010e7983 */ /* 0x000ea80000100800 */
[----:B------:R-:W2:Y:S04]  /*26df0*/  LDL R15, [R1+0x1fc] ;  /* 0x0001fc00010f7983 */ /* 0x000ea80000100800 */
[----:B------:R-:W2:Y:S04]  /*26e00*/  LDL.LU.64 R18, [R1+0x13a8] ;  /* 0x0013a80001127983 */ /* 0x000ea80000300a00 */
[----:B------:R-:W2:Y:S04]  /*26e10*/  LDL.LU.64 R16, [R1+0x13a0] ;  /* 0x0013a00001107983 */ /* 0x000ea80000300a00 */
[----:B------:R0:W-:Y:S04]  /*26e20*/  STL.64 [R1+0x150], R8 ;  /* 0x0001500801007387 */ /* 0x0001e80000100a00 */
[----:B------:R2:W-:Y:S04]  /*26e30*/  STL [R1+0x158], R10 ;  /* 0x0001580a01007387 */ /* 0x0005e80000100800 */
[----:B0-----:R-:W2:Y:S01]  /*26e40*/  LDL.LU.64 R8, [R1+0x1398] ;  /* 0x0013980001087983 */ /* 0x001ea20000300a00 */
[----:B------:R-:W-:-:S02]  /*26e50*/  IMAD.MOV.U32 R13, RZ, RZ, R0 ;  /* 0x000000ffff0d7224 */ /* 0x000fc400078e0000 */
[----:B------:R-:W-:-:S05]  /*26e60*/  IMAD.MOV.U32 R0, RZ, RZ, R11 ;  /* 0x000000ffff007224 */ /* 0x000fca00078e000b */
[----:B------:R-:W-:Y:S01]  /*26e70*/  STL [R1+0x124c], R0 ;  /* 0x00124c0001007387 */ /* 0x000fe20000100800 */
[----:B--2---:R-:W-:Y:S03]  /*26e80*/  HMMA.16816.F32 R8, R4, R8, R16 ;  /* 0x000000080408723c */ /* 0x004fe60000001810 */
[----:B------:R-:W2:Y:S04]  /*26e90*/  LDL.LU.64 R18, [R1+0x1390] ;  /* 0x0013900001127983 */ /* 0x000ea80000300a00 */
[----:B------:R-:W2:-:S12]  /*26ea0*/  LDL.LU.64 R16, [R1+0x1388] ;  /* 0x0013880001107983 */ /* 0x000e980000300a00 */
[----:B------:R0:W-:Y:S04]  /*26eb0*/  STL.64 [R1+0x140], R8 ;  /* 0x0001400801007387 */ /* 0x0001e80000100a00 */
[----:B------:R2:W-:Y:S04]  /*26ec0*/  STL.64 [R1+0x148], R10 ;  /* 0x0001480a01007387 */ /* 0x0005e80000100a00 */
[----:B0-----:R-:W2:Y:S02]  /*26ed0*/  LDL.LU.64 R8, [R1+0x1380] ;  /* 0x0013800001087983 */ /* 0x001ea40000300a00 */
[----:B--2---:R-:W-:Y:S02]  /*26ee0*/  HMMA.16816.F32 R8, R4, R8, R16 ;  /* 0x000000080408723c */ /* 0x004fe40000001810 */
[----:B------:R-:W2:Y:S04]  /*26ef0*/  LDL.LU.64 R18, [R1+0x1378] ;  /* 0x0013780001127983 */ /* 0x000ea80000300a00 */
[----:B------:R-:W4:-:S13]  /*26f00*/  LDL.LU.64 R16, [R1+0x1370] ;  /* 0x0013700001107983 */ /* 0x000f1a0000300a00 */
[----:B------:R-:W-:Y:S04]  /*26f10*/  STL.64 [R1+0x130], R8 ;  /* 0x0001300801007387 */ /* 0x000fe80000100a00 */
[----:B------:R0:W-:Y:S04]  /*26f20*/  STL.64 [R1+0x138], R10 ;  /* 0x0001380a01007387 */ /* 0x0001e80000100a00 */
[----:B0-----:R-:W2:Y:S04]  /*26f30*/  LDL.LU.64 R10, [R1+0x1368] ;  /* 0x00136800010a7983 */ /* 0x001ea80000300a00 */
[----:B------:R-:W2:Y:S02]  /*26f40*/  LDL.LU.64 R8, [R1+0x1360] ;  /* 0x0013600001087983 */ /* 0x000ea40000300a00 */
[----:B--2---:R-:W-:-:S15]  /*26f50*/  HMMA.16816.F32 R8, R4, R12, R8 ;  /* 0x0000000c0408723c */ /* 0x004fde0000001808 */
[----:B------:R-:W-:-:S04]  /*26f60*/  NOP ;  /* 0x0000000000007918 */ /* 0x000fc80000000000 */
[----:B------:R0:W-:Y:S04]  /*26f70*/  STL.64 [R1+0xe0], R8 ;  /* 0x0000e00801007387 */ /* 0x0001e80000100a00 */
[----:B------:R1:W-:Y:S04]  /*26f80*/  STL.64 [R1+0xe8], R10 ;  /* 0x0000e80a01007387 */ /* 0x0003e80000100a00 */
[----:B0-----:R-:W2:Y:S04]  /*26f90*/  LDL.LU R8, [R1+0x80] ;  /* 0x0000800001087983 */ /* 0x001ea80000300800 */
[----:B------:R-:W2:Y:S04]  /*26fa0*/  LDL.LU R9, [R1+0x84] ;  /* 0x0000840001097983 */ /* 0x000ea80000300800 */
[----:B-1----:R-:W2:Y:S04]  /*26fb0*/  LDL.LU R10, [R1+0x88] ;  /* 0x00008800010a7983 */ /* 0x002ea80000300800 */
[----:B------:R-:W2:Y:S04]  /*26fc0*/  LDL.LU R11, [R1+0x8c] ;  /* 0x00008c00010b7983 */ /* 0x000ea80000300800 */
[----:B------:R0:W-:Y:S04]  /*26fd0*/  STL.64 [R1+0x12a8], R14 ;  /* 0x0012a80e01007387 */ /* 0x0001e80000100a00 */
[----:B0-----:R-:W2:Y:S04]  /*26fe0*/  LDL.LU.64 R14, [R1+0x1e8] ;  /* 0x0001e800010e7983 */ /* 0x001ea80000300a00 */
[----:B--2---:R0:W-:Y:S04]  /*26ff0*/  STL.64 [R1+0x12c0], R14 ;  /* 0x0012c00e01007387 */ /* 0x0041e80000100a00 */
[----:B0-----:R-:W2:Y:S01]  /*27000*/  LDL.64 R14, [R1+0x1a8] ;  /* 0x0001a800010e7983 */ /* 0x001ea20000100a00 */
[----:B----4-:R-:W-:Y:S03]  /*27010*/  HMMA.16816.F32 R20, R4, R16, R20 ;  /* 0x000000100414723c */ /* 0x010fe60000001814 */
[----:B--2---:R0:W-:Y:S04]  /*27020*/  STL.64 [R1+0x12d8], R14 ;  /* 0x0012d80e01007387 */ /* 0x0041e80000100a00 */
[----:B0-----:R-:W2:Y:S04]  /*27030*/  LDL R14, [R1+0x198] ;  /* 0x00019800010e7983 */ /* 0x001ea80000100800 */
[----:B------:R-:W2:Y:S01]  /*27040*/  LDL R15, [R1+0x19c] ;  /* 0x00019c00010f7983 */ /* 0x000ea20000100800 */
[----:B------:R-:W-:-:S03]  /*27050*/  IMAD.MOV.U32 R16, RZ, RZ, R28 ;  /* 0x000000ffff107224 */ /* 0x000fc600078e001c */
[----:B--2---:R0:W-:Y:S04]  /*27060*/  STL.64 [R1+0x12f0], R14 ;  /* 0x0012f00e01007387 */ /* 0x0041e80000100a00 */
[----:B------:R-:W2:Y:S04]  /*27070*/  LDL.LU R12, [R1+0x60] ;  /* 0x00006000010c7983 */ /* 0x000ea80000300800 */
[----:B------:R-:W2:Y:S04]  /*27080*/  LDL.LU R13, [R1+0x64] ;  /* 0x00006400010d7983 */ /* 0x000ea80000300800 */
[----:B0-----:R-:W2:Y:S04]  /*27090*/  LDL.LU R14, [R1+0x68] ;  /* 0x00006800010e7983 */ /* 0x001ea80000300800 */
[----:B------:R-:W2:Y:S04]  /*270a0*/  LDL.LU R15, [R1+0x6c] ;  /* 0x00006c00010f7983 */ /* 0x000ea80000300800 */
[----:B------:R-:W-:Y:S04]  /*270b0*/  STL.64 [R1+0x170], R20 ;  /* 0x0001701401007387 */ /* 0x000fe80000100a00 */
[----:B------:R0:W-:Y:S04]  /*270c0*/  STL.64 [R1+0x178], R22 ;  /* 0x0001781601007387 */ /* 0x0001e80000100a00 */
[----:B0-----:R-:W4:Y:S04]  /*270d0*/  LDL.LU.64 R22, [R1+0x1358] ;  /* 0x0013580001167983 */ /* 0x001f280000300a00 */
[----:B------:R-:W2:Y:S04]  /*270e0*/  LDL.LU.64 R20, [R1+0x1350] ;  /* 0x0013500001147983 */ /* 0x000ea80000300a00 */
[----:B------:R0:W-:Y:S04]  /*270f0*/  STL.64 [R1+0x12a0], R18 ;  /* 0x0012a01201007387 */ /* 0x0001e80000100a00 */
[----:B------:R-:W2:Y:S01]  /*27100*/  LDL.LU R28, [R1+0x134c] ;  /* 0x00134c00011c7983 */ /* 0x000ea20000300800 */
[----:B------:R-:W-:-:S03]  /*27110*/  IMAD.MOV.U32 R17, RZ, RZ, R29 ;  /* 0x000000ffff117224 */ /* 0x000fc600078e001d */
[----:B------:R-:W2:Y:S01]  /*27120*/  LDL.LU R29, [R1+0x1348] ;  /* 0x00134800011d7983 */ /* 0x000ea20000300800 */
[----:B0-----:R-:W-:Y:S02]  /*27130*/  IMAD.MOV.U32 R18, RZ, RZ, R27 ;  /* 0x000000ffff127224 */ /* 0x001fe400078e001b */
[----:B------:R-:W-:Y:S01]  /*27140*/  IMAD.MOV.U32 R19, RZ, RZ, R26 ;  /* 0x000000ffff137224 */ /* 0x000fe200078e001a */
[----:B------:R-:W2:Y:S04]  /*27150*/  LDL.LU R27, [R1+0x1344] ;  /* 0x00134400011b7983 */ /* 0x000ea80000300800 */
[----:B------:R-:W2:Y:S04]  /*27160*/  LDL.LU R26, [R1+0x1340] ;  /* 0x00134000011a7983 */ /* 0x000ea80000300800 */
[----:B------:R-:W-:Y:S04]  /*27170*/  STL.64 [R1+0x12b8], R18 ;  /* 0x0012b81201007387 */ /* 0x000fe80000100a00 */
[----:B------:R3:W-:Y:S02]  /*27180*/  STL.64 [R1+0x12b0], R16 ;  /* 0x0012b01001007387 */ /* 0x0007e40000100a00 */
[----:B---3--:R-:W-:-:S02]  /*27190*/  IMAD.MOV.U32 R16, RZ, RZ, R2 ;  /* 0x000000ffff107224 */ /* 0x008fc400078e0002 */
[----:B------:R-:W-:Y:S01]  /*271a0*/  IMAD.MOV.U32 R17, RZ, RZ, R3 ;  /* 0x000000ffff117224 */ /* 0x000fe200078e0003 */
[----:B------:R-:W3:Y:S04]  /*271b0*/  LDL.LU R2, [R1+0x133c] ;  /* 0x00133c0001027983 */ /* 0x000ee80000300800 */
[----:B------:R-:W3:Y:S01]  /*271c0*/  LDL.LU R3, [R1+0x1338] ;  /* 0x0013380001037983 */ /* 0x000ee20000300800 */
[----:B----4-:R-:W-:Y:S02]  /*271d0*/  IMAD.MOV.U32 R18, RZ, RZ, R22 ;  /* 0x000000ffff127224 */ /* 0x010fe400078e0016 */
[----:B------:R-:W-:Y:S01]  /*271e0*/  IMAD.MOV.U32 R19, RZ, RZ, R23 ;  /* 0x000000ffff137224 */ /* 0x000fe200078e0017 */
[----:B------:R-:W4:Y:S04]  /*271f0*/  LDL.LU R22, [R1+0x1334] ;  /* 0x0013340001167983 */ /* 0x000f280000300800 */
[----:B------:R-:W3:Y:S04]  /*27200*/  LDL.LU R23, [R1+0x1330] ;  /* 0x0013300001177983 */ /* 0x000ee80000300800 */
[----:B------:R2:W-:Y:S04]  /*27210*/  STL.64 [R1+0x12d0], R18 ;  /* 0x0012d01201007387 */ /* 0x0005e80000100a00 */
[----:B------:R0:W-:Y:S01]  /*27220*/  STL.64 [R1+0x12c8], R16 ;  /* 0x0012c81001007387 */ /* 0x0001e20000100a00 */
[----:B--2---:R-:W-:-:S02]  /*27230*/  IMAD.MOV.U32 R18, RZ, RZ, R29 ;  /* 0x000000ffff127224 */ /* 0x004fc400078e001d */
[----:B------:R-:W-:Y:S02]  /*27240*/  IMAD.MOV.U32 R19, RZ, RZ, R28 ;  /* 0x000000ffff137224 */ /* 0x000fe400078e001c */
[----:B0-----:R-:W-:Y:S02]  /*27250*/  IMAD.MOV.U32 R16, RZ, RZ, R26 ;  /* 0x000000ffff107224 */ /* 0x001fe400078e001a */
[----:B------:R-:W-:Y:S01]  /*27260*/  IMAD.MOV.U32 R17, RZ, RZ, R27 ;  /* 0x000000ffff117224 */ /* 0x000fe200078e001b */
[----:B------:R-:W2:Y:S04]  /*27270*/  LDL.LU R26, [R1+0x132c] ;  /* 0x00132c00011a7983 */ /* 0x000ea80000300800 */
[----:B------:R-:W2:Y:S04]  /*27280*/  LDL.LU R27, [R1+0x1328] ;  /* 0x00132800011b7983 */ /* 0x000ea80000300800 */
[----:B------:R-:W-:Y:S04]  /*27290*/  STL.64 [R1+0x12e8], R18 ;  /* 0x0012e81201007387 */ /* 0x000fe80000100a00 */
[----:B------:R4:W-:Y:S02]  /*272a0*/  STL.64 [R1+0x12e0], R16 ;  /* 0x0012e01001007387 */ /* 0x0009e40000100a00 */
[----:B----4-:R-:W-:-:S02]  /*272b0*/  IMAD.MOV.U32 R17, RZ, RZ, R22 ;  /* 0x000000ffff117224 */ /* 0x010fc400078e0016 */
[----:B---3--:R-:W-:Y:S02]  /*272c0*/  IMAD.MOV.U32 R16, RZ, RZ, R23 ;  /* 0x000000ffff107224 */ /* 0x008fe400078e0017 */
[----:B------:R-:W-:Y:S01]  /*272d0*/  HMMA.16816.F32 R20, R4, R20, R8 ;  /* 0x000000140414723c */ /* 0x000fe20000001808 */
[----:B------:R-:W3:Y:S04]  /*272e0*/  LDL.LU.64 R10, [R1+0x1320] ;  /* 0x00132000010a7983 */ /* 0x000ee80000300a00 */
[----:B------:R-:W4:-:S14]  /*272f0*/  LDL.LU.64 R8, [R1+0x1318] ;  /* 0x0013180001087983 */ /* 0x000f1c0000300a00 */
[----:B------:R-:W-:Y:S04]  /*27300*/  STL.64 [R1+0x1b0], R20 ;  /* 0x0001b01401007387 */ /* 0x000fe80000100a00 */
[----:B------:R0:W-:Y:S04]  /*27310*/  STL.64 [R1+0x1b8], R22 ;  /* 0x0001b81601007387 */ /* 0x0001e80000100a00 */
[----:B0-----:R-:W4:Y:S04]  /*27320*/  LDL.LU.64 R22, [R1+0x1310] ;  /* 0x0013100001167983 */ /* 0x001f280000300a00 */
[----:B------:R-:W4:Y:S02]  /*27330*/  LDL.LU.64 R20, [R1+0x1308] ;  /* 0x0013080001147983 */ /* 0x000f240000300a00 */
[----:B----4-:R-:W-:Y:S02]  /*27340*/  HMMA.16816.F32 R4, R4, R8, R20 ;  /* 0x000000080404723c */ /* 0x010fe40000001814 */
[----:B------:R-:W2:Y:S04]  /*27350*/  LDL.LU.64 R22, [R1+0x1300] ;  /* 0x0013000001167983 */ /* 0x000ea80000300a00 */
[----:B------:R-:W2:-:S13]  /*27360*/  LDL.LU.64 R20, [R1+0x12f8] ;  /* 0x0012f80001147983 */ /* 0x000e9a0000300a00 */
[----:B------:R-:W-:Y:S04]  /*27370*/  STL.64 [R1+0x160], R4 ;  /* 0x0001600401007387 */ /* 0x000fe80000100a00 */
[----:B------:R0:W-:Y:S04]  /*27380*/  STL.64 [R1+0x168], R6 ;  /* 0x0001680601007387 */ /* 0x0001e80000100a00 */
[----:B0-----:R-:W4:Y:S01]  /*27390*/  LDL.64 R6, [R1+0x248] ;  /* 0x0002480001067983 */ /* 0x001f220000100a00 */
[----:B--2---:R-:W-:-:S15]  /*273a0*/  HMMA.16816.F32 R12, R20, R26, R12 ;  /* 0x0000001a140c723c */ /* 0x004fde000000180c */
[----:B------:R-:W-:-:S04]  /*273b0*/  NOP ;  /* 0x0000000000007918 */ /* 0x000fc80000000000 */
[----:B------:R-:W-:Y:S04]  /*273c0*/  STL.64 [R1+0x180], R12 ;  /* 0x0001800c01007387 */ /* 0x000fe80000100a00 */
[----:B------:R0:W-:Y:S04]  /*273d0*/  STL.64 [R1+0x188], R14 ;  /* 0x0001880e01007387 */ /* 0x0001e80000100a00 */
[----:B0-----:R-:W2:Y:S01]  /*273e0*/  LDL.LU.64 R14, [R1+0x12f0] ;  /* 0x0012f000010e7983 */ /* 0x001ea20000300a00 */
[----:B------:R-:W-:Y:S02]  /*273f0*/  IMAD.MOV.U32 R18, RZ, RZ, R3 ;  /* 0x000000ffff127224 */ /* 0x000fe400078e0003 */
[----:B------:R-:W-:-:S07]  /*27400*/  IMAD.MOV.U32 R19, RZ, RZ, R2 ;  /* 0x000000ffff137224 */ /* 0x000fce00078e0002 */
[----:B--2---:R-:W-:Y:S01]  /*27410*/  HMMA.16816.F32 R12, R20, R14, R16 ;  /* 0x0000000e140c723c */ /* 0x004fe20000001810 */
[----:B------:R-:W2:Y:S04]  /*27420*/  LDL.LU.64 R18, [R1+0x12e8] ;  /* 0x0012e80001127983 */ /* 0x000ea80000300a00 */
[----:B------:R-:W2:-:S14]  /*27430*/  LDL.LU.64 R16, [R1+0x12e0] ;  /* 0x0012e00001107983 */ /* 0x000e9c0000300a00 */
[----:B------:R-:W-:Y:S04]  /*27440*/  STL.64 [R1+0x120], R12 ;  /* 0x0001200c01007387 */ /* 0x000fe80000100a00 */
[----:B------:R0:W-:Y:S01]  /*27450*/  STL [R1+0x128], R14 ;  /* 0x0001280e01007387 */ /* 0x0001e20000100800 */
[----:B------:R-:W-:-:S03]  /*27460*/  IMAD.MOV.U32 R28, RZ, RZ, R15 ;  /* 0x000000ffff1c7224 */ /* 0x000fc600078e000f */
[----:B0-----:R-:W2:Y:S04]  /*27470*/  LDL.LU.64 R14, [R1+0x12d8] ;  /* 0x0012d800010e7983 */ /* 0x001ea80000300a00 */
[----:B------:R-:W-:Y:S01]  /*27480*/  STL [R1+0x1234], R28 ;  /* 0x0012341c01007387 */ /* 0x000fe20000100800 */
[----:B--2---:R-:W-:Y:S01]  /*27490*/  HMMA.16816.F32 R16, R20, R14, R16 ;  /* 0x0000000e1410723c */ /* 0x004fe20000001810 */
[----:B------:R-:W-:-:S15]  /*274a0*/  IMAD.MOV.U32 R0, RZ, RZ, R15 ;  /* 0x000000ffff007224 */ /* 0x000fde00078e000f */
[----:B------:R-:W-:-:S03]  /*274b0*/  NOP ;  /* 0x0000000000007918 */ /* 0x000fc60000000000 */
[----:B------:R-:W-:Y:S04]  /*274c0*/  STL.64 [R1+0x110], R16 ;  /* 0x0001101001007387 */ /* 0x000fe80000100a00 */
[----:B------:R0:W-:Y:S04]  /*274d0*/  STL.64 [R1+0x118], R18 ;  /* 0x0001181201007387 */ /* 0x0001e80000100a00 */
[----:B0-----:R-:W2:Y:S04]  /*274e0*/  LDL.LU.64 R18, [R1+0x12d0] ;  /* 0x0012d00001127983 */ /* 0x001ea80000300a00 */
[----:B------:R-:W2:Y:S04]  /*274f0*/  LDL.LU.64 R16, [R1+0x12c8] ;  /* 0x0012c80001107983 */ /* 0x000ea80000300a00 */
[----:B------:R-:W2:Y:S02]  /*27500*/  LDL.LU.64 R14, [R1+0x12c0] ;  /* 0x0012c000010e7983 */ /* 0x000ea40000300a00 */
[----:B--2---:R-:W-:Y:S01]  /*27510*/  HMMA.16816.F32 R16, R20, R14, R16 ;  /* 0x0000000e1410723c */ /* 0x004fe20000001810 */
[----:B------:R-:W-:-:S02]  /*27520*/  IMAD.MOV.U32 R3, RZ, RZ, R14 ;  /* 0x000000ffff037224 */ /* 0x000fc400078e000e */
[----:B------:R-:W-:-:S15]  /*27530*/  IMAD.MOV.U32 R2, RZ, RZ, R15 ;  /* 0x000000ffff027224 */ /* 0x000fde00078e000f */
[----:B------:R-:W-:Y:S01]  /*27540*/  NOP ;  /* 0x0000000000007918 */ /* 0x000fe20000000000 */
[----:B------:R-:W-:Y:S04]  /*27550*/  STL.64 [R1+0x100], R16 ;  /* 0x0001001001007387 */ /* 0x000fe80000100a00 */
[----:B------:R0:W-:Y:S04]  /*27560*/  STL.64 [R1+0x108], R18 ;  /* 0x0001081201007387 */ /* 0x0001e80000100a00 */
[----:B0-----:R-:W2:Y:S04]  /*27570*/  LDL.LU.64 R18, [R1+0x12b8] ;  /* 0x0012b80001127983 */ /* 0x001ea80000300a00 */
[----:B------:R-:W2:Y:S04]  /*27580*/  LDL.LU.64 R16, [R1+0x12b0] ;  /* 0x0012b00001107983 */ /* 0x000ea80000300a00 */
[----:B------:R-:W2:Y:S02]  /*27590*/  LDL.LU.64 R14, [R1+0x12a8] ;  /* 0x0012a800010e7983 */ /* 0x000ea40000300a00 */
[----:B--2---:R-:W-:Y:S02]  /*275a0*/  HMMA.16816.F32 R12, R20, R14, R16 ;  /* 0x0000000e140c723c */ /* 0x004fe40000001810 */
[----:B------:R-:W2:-:S15]  /*275b0*/  LDL.LU.64 R18, [R1+0x12a0] ;  /* 0x0012a00001127983 */ /* 0x000e9e0000300a00 */
[----:B------:R-:W-:Y:S02]  /*275c0*/  NOP ;  /* 0x0000000000007918 */ /* 0x000fe40000000000 */
[----:B------:R-:W-:Y:S04]  /*275d0*/  STL.64 [R1+0xf0], R12 ;  /* 0x0000f00c01007387 */ /* 0x000fe80000100a00 */
[----:B------:R0:W-:Y:S04]  /*275e0*/  STL.64 [R1+0xf8], R14 ;  /* 0x0000f80e01007387 */ /* 0x0001e80000100a00 */
[----:B0-----:R-:W2:Y:S04]  /*275f0*/  LDL.LU.64 R14, [R1+0x1298] ;  /* 0x00129800010e7983 */ /* 0x001ea80000300a00 */
[----:B------:R-:W2:Y:S02]  /*27600*/  LDL.LU.64 R12, [R1+0x1290] ;  /* 0x00129000010c7983 */ /* 0x000ea40000300a00 */
[----:B--2---:R-:W-:Y:S02]  /*27610*/  HMMA.16816.F32 R16, R20, R18, R12 ;  /* 0x000000121410723c */ /* 0x004fe4000000180c */
[----:B------:R-:W2:Y:S04]  /*27620*/  LDL.LU.64 R14, [R1+0x1288] ;  /* 0x00128800010e7983 */ /* 0x000ea80000300a00 */
[----:B------:R-:W2:-:S13]  /*27630*/  LDL.LU.64 R12, [R1+0x1280] ;  /* 0x00128000010c7983 */ /* 0x000e9a0000300a00 */
[----:B------:R-:W-:Y:S04]  /*27640*/  STL.64 [R1+0xd0], R16 ;  /* 0x0000d01001007387 */ /* 0x000fe80000100a00 */
[----:B------:R0:W-:Y:S01]  /*27650*/  STL [R1+0xd8], R18 ;  /* 0x0000d81201007387 */ /* 0x0001e20000100800 */
[----:B------:R-:W-:-:S03]  /*27660*/  IMAD.MOV.U32 R29, RZ, RZ, R19 ;  /* 0x000000ffff1d7224 */ /* 0x000fc600078e0013 */
[----:B0-----:R-:W4:Y:S04]  /*27670*/  LDL.LU.64 R18, [R1+0x1278] ;  /* 0x0012780001127983 */ /* 0x001f280000300a00 */
[----:B------:R-:W4:Y:S04]  /*27680*/  LDL.LU.64 R16, [R1+0x1270] ;  /* 0x0012700001107983 */ /* 0x000f280000300a00 */
[----:B------:R-:W-:Y:S01]  /*27690*/  STL [R1+0x11e8], R29 ;  /* 0x0011e81d01007387 */ /* 0x000fe20000100800 */
[----:B----4-:R-:W-:-:S15]  /*276a0*/  HMMA.16816.F32 R16, R20, R6, R16 ;  /* 0x000000061410723c */ /* 0x010fde0000001810 */
[----:B------:R-:W-:-:S04]  /*276b0*/  NOP ;  /* 0x0000000000007918 */ /* 0x000fc80000000000 */
[----:B------:R-:W-:Y:S04]  /*276c0*/  STL.64 [R1+0xc0], R16 ;  /* 0x0000c01001007387 */ /* 0x000fe80000100a00 */
[----:B------:R0:W-:Y:S04]  /*276d0*/  STL.64 [R1+0xc8], R18 ;  /* 0x0000c81201007387 */ /* 0x0001e80000100a00 */
[----:B0-----:R-:W4:Y:S04]  /*276e0*/  LDL.LU.64 R18, [R1+0x1268] ;  /* 0x0012680001127983 */ /* 0x001f280000300a00 */
[----:B------:R-:W4:Y:S01]  /*276f0*/  LDL.LU.64 R16, [R1+0x1260] ;  /* 0x0012600001107983 */ /* 0x000f220000300a00 */
[----:B------:R-:W-:-:S02]  /*27700*/  IMAD.MOV.U32 R28, RZ, RZ, R7 ;  /* 0x000000ffff1c7224 */ /* 0x000fc400078e0007 */
[----:B---3--:R-:W-:Y:S02]  /*27710*/  IMAD.MOV.U32 R25, RZ, RZ, R10 ;  /* 0x000000ffff197224 */ /* 0x008fe400078e000a */
[----:B------:R-:W-:Y:S01]  /*27720*/  IMAD.MOV.U32 R24, RZ, RZ, R11 ;  /* 0x000000ffff187224 */ /* 0x000fe200078e000b */
[----:B----4-:R-:W-:Y:S01]  /*27730*/  HMMA.16816.F32 R4, R20, R10, R16 ;  /* 0x0000000a1404723c */ /* 0x010fe20000001810 */
[----:B------:R-:W2:Y:S04]  /*27740*/  LDL.LU.64 R10, [R1+0x1258] ;  /* 0x00125800010a7983 */ /* 0x000ea80000300a00 */
[----:B------:R-:W2:-:S14]  /*27750*/  LDL.LU.64 R8, [R1+0x1250] ;  /* 0x0012500001087983 */ /* 0x000e9c0000300a00 */
[----:B------:R-:W-:Y:S04]  /*27760*/  STL.64 [R1+0xb0], R4 ;  /* 0x0000b00401007387 */ /* 0x000fe80000100a00 */
[----:B------:R-:W-:Y:S04]  /*27770*/  STL [R1+0xb8], R6 ;  /* 0x0000b80601007387 */ /* 0x000fe80000100800 */
[----:B------:R-:W3:Y:S04]  /*27780*/  LDL R23, [R1+0x308] ;  /* 0x0003080001177983 */ /* 0x000ee80000100800 */
[----:B------:R-:W4:Y:S01]  /*27790*/  LDL R19, [R1+0xe28] ;  /* 0x000e280001137983 */ /* 0x000f220000100800 */
[----:B------:R-:W-:-:S05]  /*277a0*/  IMAD.MOV.U32 R29, RZ, RZ, R7 ;  /* 0x000000ffff1d7224 */ /* 0x000fca00078e0007 */
[----:B------:R-:W-:Y:S04]  /*277b0*/  STL [R1+0x11ec], R29 ;  /* 0x0011ec1d01007387 */ /* 0x000fe80000100800 */
[----:B------:R-:W-:Y:S01]  /*277c0*/  STL.64 [R1+0x1238], R24 ;  /* 0x0012381801007387 */ /* 0x000fe20000100a00 */
[----:B--2---:R-:W-:Y:S03]  /*277d0*/  HMMA.16816.F32 R12, R8, R26, R12 ;  /* 0x0000001a080c723c */ /* 0x004fe6000000180c */
[----:B---3--:R-:W0:-:S15]  /*277e0*/  LDSM.16.MT88.4 R4, [R23+UR5+0x9800] ;  /* 0x009800051704783b */ /* 0x008e1e0008004200 */
[----:B------:R-:W-:Y:S01]  /*277f0*/  NOP ;  /* 0x0000000000007918 */ /* 0x000fe20000000000 */
[----:B------:R-:W-:Y:S04]  /*27800*/  STL.64 [R1+0x90], R12 ;  /* 0x0000900c01007387 */ /* 0x000fe80000100a00 */
[----:B------:R-:W-:Y:S04]  /*27810*/  STL.64 [R1+0x98], R14 ;  /* 0x0000980e01007387 */ /* 0x000fe80000100a00 */
[----:B----4-:R-:W1:Y:S04]  /*27820*/  LDSM.16.M88.4 R12, [R19+UR5+0x80] ;  /* 0x00008005130c783b */ /* 0x010e680008000200 */
[----:B------:R-:W-:Y:S01]  /*27830*/  STL [R1+0x1230], R23 ;  /* 0x0012301701007387 */ /* 0x000fe20000100800 */
[----:B------:R-:W-:-:S03]  /*27840*/  IMAD.MOV.U32 R27, RZ, RZ, R0 ;  /* 0x000000ffff1b7224 */ /* 0x000fc600078e0000 */
[----:B0-----:R-:W-:Y:S04]  /*27850*/  STL [R1+0x11f0], R7 ;  /* 0x0011f00701007387 */ /* 0x001fe80000100800 */
[----:B------:R-:W2:Y:S04]  /*27860*/  LDL.LU R26, [R1+0x1a8] ;  /* 0x0001a800011a7983 */ /* 0x000ea80000300800 */
[----:B-1----:R-:W-:Y:S04]  /*27870*/  STL.64 [R1+0x60], R12 ;  /* 0x0000600c01007387 */ /* 0x002fe80000100a00 */
[----:B------:R-:W-:Y:S04]  /*27880*/  STL.64 [R1+0x68], R14 ;  /* 0x0000680e01007387 */ /* 0x000fe80000100a00 */
[----:B------:R-:W3:Y:S04]  /*27890*/  LDL.LU R0, [R1+0x124c] ;  /* 0x00124c0001007983 */ /* 0x000ee80000300800 */
[----:B------:R-:W0:Y:S04]  /*278a0*/  LDSM.16.M88.4 R12, [R19+UR5+0x1080] ;  /* 0x00108005130c783b */ /* 0x000e280008000200 */
[----:B--2---:R1:W-:Y:S04]  /*278b0*/  STL.64 [R1+0x1240], R26 ;  /* 0x0012401a01007387 */ /* 0x0043e80000100a00 */
[----:B------:R-:W2:Y:S04]  /*278c0*/  LDL.LU R22, [R1+0x198] ;  /* 0x0001980001167983 */ /* 0x000ea80000300800 */
[----:B0-----:R-:W-:Y:S04]  /*278d0*/  STL.64 [R1+0x50], R12 ;  /* 0x0000500c01007387 */ /* 0x001fe80000100a00 */
[----:B------:R-:W-:Y:S04]  /*278e0*/  STL.64 [R1+0x58], R14 ;  /* 0x0000580e01007387 */ /* 0x000fe80000100a00 */
[----:B------:R-:W2:Y:S04]  /*278f0*/  LDL.LU R23, [R1+0x19c] ;  /* 0x00019c0001177983 */ /* 0x000ea80000300800 */
[----:B------:R-:W2:Y:S04]  /*27900*/  LDL.LU R24, [R1+0x150] ;  /* 0x0001500001187983 */ /* 0x000ea80000300800 */
[----:B------:R-:W2:Y:S04]  /*27910*/  LDL.LU R25, [R1+0x154] ;  /* 0x0001540001197983 */ /* 0x000ea80000300800 */
[----:B------:R-:W0:Y:S04]  /*27920*/  LDSM.16.M88.4 R12, [R19+UR5+0x2080] ;  /* 0x00208005130c783b */ /* 0x000e280008000200 */
[----:B-1----:R-:W2:Y:S01]  /*27930*/  LDL.LU R26, [R1+0x158] ;  /* 0x00015800011a7983 */ /* 0x002ea20000300800 */
[----:B---3--:R-:W-:-:S03]  /*27940*/  IMAD.MOV.U32 R27, RZ, RZ, R0 ;  /* 0x000000ffff1b7224 */ /* 0x008fc600078e0000 */
[----:B------:R-:W3:Y:S04]  /*27950*/  LDL.LU R0, [R1+0x1248] ;  /* 0x0012480001007983 */ /* 0x000ee80000300800 */
        /* <DEDUP_REMOVED lines=8> */
[----:B------:R-:W0:Y:S02]  /*279e0*/  LDSM.16.M88.4 R12, [R19+UR5+0x5080] ;  /* 0x00508005130c783b */ /* 0x000e240008000200 */
[----:B0-----:R-:W-:-:S02]  /*279f0*/  IMAD.MOV.U32 R7, RZ, RZ, R12 ;  /* 0x000000ffff077224 */ /* 0x001fc400078e000c */
[----:B------:R-:W-:Y:S01]  /*27a00*/  STL.64 [R1+0x18], R14 ;  /* 0x0000180e01007387 */ /* 0x000fe20000100a00 */
[----:B------:R-:W-:-:S03]  /*27a10*/  IMAD.MOV.U32 R29, RZ, RZ, R13 ;  /* 0x000000ffff1d7224 */ /* 0x000fc600078e000d */
[----:B------:R-:W0:Y:S04]  /*27a20*/  LDSM.16.M88.4 R12, [R19+UR5+0x6080] ;  /* 0x00608005130c783b */ /* 0x000e280008000200 */
[----:B------:R1:W-:Y:S04]  /*27a30*/  STL.64 [R1+0x1200], R6 ;  /* 0x0012000601007387 */ /* 0x0003e80000100a00 */
[----:B------:R-:W-:Y:S01]  /*27a40*/  STL.64 [R1+0x11f8], R4 ;  /* 0x0011f80401007387 */ /* 0x000fe20000100a00 */
[----:B-1----:R-:W-:Y:S02]  /*27a50*/  IMAD.MOV.U32 R6, RZ, RZ, R3 ;  /* 0x000000ffff067224 */ /* 0x002fe400078e0003 */
[----:B------:R-:W-:Y:S01]  /*27a60*/  IMAD.MOV.U32 R7, RZ, RZ, R2 ;  /* 0x000000ffff077224 */ /* 0x000fe200078e0002 */
[----:B0-----:R-:W-:Y:S01]  /*27a70*/  STL.64 [R1], R12 ;  /* 0x0000000c01007387 */ /* 0x001fe20000100a00 */
[----:B------:R-:W-:-:S03]  /*27a80*/  IMAD.MOV.U32 R3, RZ, RZ, R12 ;  /* 0x000000ffff037224 */ /* 0x000fc600078e000c */
[----:B------:R-:W-:Y:S01]  /*27a90*/  STL.64 [R1+0x8], R14 ;  /* 0x0000080e01007387 */ /* 0x000fe20000100a00 */
[----:B------:R-:W-:-:S03]  /*27aa0*/  IMAD.MOV.U32 R2, RZ, RZ, R13 ;  /* 0x000000ffff027224 */ /* 0x000fc600078e000d */
[----:B------:R-:W0:Y:S04]  /*27ab0*/  LDSM.16.M88.4 R12, [R19+UR5+0x7080] ;  /* 0x00708005130c783b */ /* 0x000e280008000200 */
[----:B0-----:R-:W-:Y:S04]  /*27ac0*/  STL [R1+0x1014], R14 ;  /* 0x0010140e01007387 */ /* 0x001fe80000100800 */
[----:B------:R-:W-:Y:S04]  /*27ad0*/  STL [R1+0x1010], R15 ;  /* 0x0010100f01007387 */ /* 0x000fe80000100800 */
[----:B------:R0:W-:Y:S04]  /*27ae0*/  STL.64 [R1+0x1218], R12 ;  /* 0x0012180c01007387 */ /* 0x0001e80000100a00 */
[----:B0-----:R-:W4:Y:S04]  /*27af0*/  LDL.LU R12, [R1+0x130] ;  /* 0x00013000010c7983 */ /* 0x001f280000300800 */
[----:B------:R-:W4:Y:S04]  /*27b00*/  LDL.LU R13, [R1+0x134] ;  /* 0x00013400010d7983 */ /* 0x000f280000300800 */
[----:B------:R-:W4:Y:S04]  /*27b10*/  LDL.LU R14, [R1+0x138] ;  /* 0x00013800010e7983 */ /* 0x000f280000300800 */
[----:B------:R-:W4:Y:S04]  /*27b20*/  LDL.LU R15, [R1+0x13c] ;  /* 0x00013c00010f7983 */ /* 0x000f280000300800 */
[----:B---3--:R-:W0:Y:S01]  /*27b30*/  LDSM.16.MT88.4 R16, [R0+UR5+0x9800] ;  /* 0x009800050010783b */ /* 0x008e220008004200 */
[C---:B--2---:R-:W-:Y:S03]  /*27b40*/  HMMA.16816.F32 R20, R8.reuse, R22, R24 ;  /* 0x000000160814723c */ /* 0x044fe60000001818 */
[----:B0-----:R0:W-:Y:S04]  /*27b50*/  STL [R1+0x115c], R16 ;  /* 0x00115c1001007387 */ /* 0x0011e80000100800 */
[----:B------:R1:W-:Y:S04]  /*27b60*/  STL [R1+0x1158], R17 ;  /* 0x0011581101007387 */ /* 0x0003e80000100800 */
[----:B------:R2:W-:Y:S04]  /*27b70*/  STL [R1+0x1154], R18 ;  /* 0x0011541201007387 */ /* 0x0005e80000100800 */
[----:B------:R3:W-:Y:S04]  /*27b80*/  STL [R1+0x1150], R19 ;  /* 0x0011501301007387 */ /* 0x0007e80000100800 */
[----:B0-----:R-:W4:Y:S04]  /*27b90*/  LDL.LU R16, [R1+0x140] ;  /* 0x0001400001107983 */ /* 0x001f280000300800 */
[----:B-1----:R-:W4:Y:S04]  /*27ba0*/  LDL.LU R17, [R1+0x144] ;  /* 0x0001440001117983 */ /* 0x002f280000300800 */
[----:B--2---:R-:W2:Y:S04]  /*27bb0*/  LDL.LU R18, [R1+0x148] ;  /* 0x0001480001127983 */ /* 0x004ea80000300800 */
[----:B---3--:R-:W2:Y:S04]  /*27bc0*/  LDL.LU R19, [R1+0x14c] ;  /* 0x00014c0001137983 */ /* 0x008ea80000300800 */
[----:B------:R-:W2:Y:S04]  /*27bd0*/  LDL.LU.64 R26, [R1+0x1240] ;  /* 0x00124000011a7983 */ /* 0x000ea80000300a00 */
[----:B------:R-:W-:Y:S04]  /*27be0*/  STL.64 [R1+0x80], R20 ;  /* 0x0000801401007387 */ /* 0x000fe80000100a00 */
[----:B------:R0:W-:Y:S04]  /*27bf0*/  STL.64 [R1+0x88], R22 ;  /* 0x0000881601007387 */ /* 0x0001e80000100a00 */
[----:B0-----:R-:W3:Y:S04]  /*27c00*/  LDL.LU R22, [R1+0x1f8] ;  /* 0x0001f80001167983 */ /* 0x001ee80000300800 */
[----:B------:R-:W3:Y:S01]  /*27c10*/  LDL.LU R23, [R1+0x1fc] ;  /* 0x0001fc0001177983 */ /* 0x000ee20000300800 */
[C---:B----4-:R-:W-:Y:S08]  /*27c20*/  HMMA.16816.F32 R4, R8.reuse, R6, R12 ;  /* 0x000000060804723c */ /* 0x050ff0000000180c */
[----:B--2---:R-:W-:-:S15]  /*27c30*/  HMMA.16816.F32 R24, R8, R26, R16 ;  /* 0x0000001a0818723c */ /* 0x004fde0000001810 */
[----:B------:R-:W-:-:S04]  /*27c40*/  NOP ;  /* 0x0000000000007918 */ /* 0x000fc80000000000 */
[----:B------:R-:W-:Y:S02]  /*27c50*/  IMAD.MOV.U32 R19, RZ, RZ, R27 ;  /* 0x000000ffff137224 */ /* 0x000fe400078e001b */
[----:B------:R-:W-:Y:S02]  /*27c60*/  IMAD.MOV.U32 R18, RZ, RZ, R26 ;  /* 0x000000ffff127224 */ /* 0x000fe400078e001a */
[----:B------:R-:W-:Y:S02]  /*27c70*/  IMAD.MOV.U32 R17, RZ, RZ, R25 ;  /* 0x000000ffff117224 */ /* 0x000fe400078e0019 */
[----:B------:R-:W-:Y:S02]  /*27c80*/  IMAD.MOV.U32 R16, RZ, RZ, R24 ;  /* 0x000000ffff107224 */ /* 0x000fe400078e0018 */
[----:B------:R-:W2:Y:S04]  /*27c90*/  LDL.LU.64 R24, [R1+0x1238] ;  /* 0x0012380001187983 */ /* 0x000ea80000300a00 */
[----:B------:R-:W-:Y:S04]  /*27ca0*/  STL [R1+0x116c], R19 ;  /* 0x00116c1301007387 */ /* 0x000fe80000100800 */
[----:B------:R-:W-:Y:S04]  /*27cb0*/  STL [R1+0x1168], R18 ;  /* 0x0011681201007387 */ /* 0x000fe80000100800 */
[----:B------:R-:W-:Y:S04]  /*27cc0*/  STL [R1+0x1164], R17 ;  /* 0x0011641101007387 */ /* 0x000fe80000100800 */
[----:B------:R0:W-:Y:S04]  /*27cd0*/  STL [R1+0x1160], R16 ;  /* 0x0011601001007387 */ /* 0x0001e80000100800 */
[----:B0-----:R-:W3:Y:S04]  /*27ce0*/  LDL.LU R16, [R1+0xe0] ;  /* 0x0000e00001107983 */ /* 0x001ee80000300800 */
[----:B------:R-:W3:Y:S04]  /*27cf0*/  LDL.LU R17, [R1+0xe4] ;  /* 0x0000e40001117983 */ /* 0x000ee80000300800 */
[----:B------:R-:W3:Y:S04]  /*27d00*/  LDL.LU R18, [R1+0xe8] ;  /* 0x0000e80001127983 */ /* 0x000ee80000300800 */
[----:B------:R-:W3:Y:S04]  /*27d10*/  LDL.LU R19, [R1+0xec] ;  /* 0x0000ec0001137983 */ /* 0x000ee80000300800 */
[----:B------:R-:W4:Y:S04]  /*27d20*/  LDL.LU R26, [R1+0x218] ;  /* 0x00021800011a7983 */ /* 0x000f280000300800 */
[----:B------:R-:W-:Y:S04]  /*27d30*/  STL.64 [R1+0xa0], R4 ;  /* 0x0000a00401007387 */ /* 0x000fe80000100a00 */
[----:B------:R-:W-:Y:S04]  /*27d40*/  STL.64 [R1+0xa8], R6 ;  /* 0x0000a80601007387 */ /* 0x000fe80000100a00 */
[----:B------:R-:W4:Y:S04]  /*27d50*/  LDL.LU R27, [R1+0x21c] ;  /* 0x00021c00011b7983 */ /* 0x000f280000300800 */
[----:B------:R-:W2:Y:S04]  /*27d60*/  LDL.LU R12, [R1+0x1b0] ;  /* 0x0001b000010c7983 */ /* 0x000ea80000300800 */
[----:B------:R-:W2:Y:S04]  /*27d70*/  LDL.LU R13, [R1+0x1b4] ;  /* 0x0001b400010d7983 */ /* 0x000ea80000300800 */
[----:B------:R-:W2:Y:S04]  /*27d80*/  LDL.LU R14, [R1+0x1b8] ;  /* 0x0001b800010e7983 */ /* 0x000ea80000300800 */
[----:B------:R-:W2:Y:S04]  /*27d90*/  LDL.LU R15, [R1+0x1bc] ;  /* 0x0001bc00010f7983 */ /* 0x000ea80000300800 */
[----:B--2---:R-:W-:Y:S04]  /*27da0*/  STL.64 [R1+0x1228], R14 ;  /* 0x0012280e01007387 */ /* 0x004fe80000100a00 */
[----:B------:R0:W-:Y:S04]  /*27db0*/  STL.64 [R1+0x1220], R12 ;  /* 0x0012200c01007387 */ /* 0x0001e80000100a00 */
[----:B0-----:R-:W4:Y:S04]  /*27dc0*/  LDL.LU R12, [R1+0x170] ;  /* 0x00017000010c7983 */ /* 0x001f280000300800 */
[----:B------:R-:W4:Y:S04]  /*27dd0*/  LDL.LU R13, [R1+0x174] ;  /* 0x00017400010d7983 */ /* 0x000f280000300800 */
[----:B------:R-:W4:Y:S04]  /*27de0*/  LDL.LU R14, [R1+0x178] ;  /* 0x00017800010e7983 */ /* 0x000f280000300800 */
[----:B------:R-:W4:Y:S04]  /*27df0*/  LDL.LU R15, [R1+0x17c] ;  /* 0x00017c00010f7983 */ /* 0x000f280000300800 */
[----:B------:R-:W2:Y:S04]  /*27e00*/  LDL.LU R4, [R1+0x160] ;  /* 0x0001600001047983 */ /* 0x000ea80000300800 */
[----:B------:R-:W2:Y:S04]  /*27e10*/  LDL.LU R5, [R1+0x164] ;  /* 0x0001640001057983 */ /* 0x000ea80000300800 */
[----:B------:R-:W2:Y:S04]  /*27e20*/  LDL.LU R6, [R1+0x168] ;  /* 0x0001680001067983 */ /* 0x000ea80000300800 */
[----:B------:R-:W2:Y:S01]  /*27e30*/  LDL.LU R7, [R1+0x16c] ;  /* 0x00016c0001077983 */ /* 0x000ea20000300800 */
[----:B---3--:R-:W-:-:S15]  /*27e40*/  HMMA.16816.F32 R20, R8, R22, R16 ;  /* 0x000000160814723c */ /* 0x008fde0000001810 */
[----:B------:R-:W-:-:S04]  /*27e50*/  NOP ;  /* 0x0000000000007918 */ /* 0x000fc80000000000 */
[----:B------:R-:W-:Y:S01]  /*27e60*/  IMAD.MOV.U32 R16, RZ, RZ, R23 ;  /* 0x000000ffff107224 */ /* 0x000fe200078e0017 */
[----:B--2---:R0:W-:Y:S04]  /*27e70*/  STL.64 [R1+0x1210], R6 ;  /* 0x0012100601007387 */ /* 0x0041e80000100a00 */
[----:B------:R-:W-:Y:S04]  /*27e80*/  STL.64 [R1+0x1208], R4 ;  /* 0x0012080401007387 */ /* 0x000fe80000100a00 */
[----:B0-----:R-:W2:Y:S01]  /*27e90*/  LDL.LU R6, [R1+0x248] ;  /* 0x0002480001067983 */ /* 0x001ea20000300800 */
[----:B------:R-:W-:-:S03]  /*27ea0*/  IMAD.MOV.U32 R7, RZ, RZ, R28 ;  /* 0x000000ffff077224 */ /* 0x000fc600078e001c */
[----:B------:R-:W3:Y:S04]  /*27eb0*/  LDL.LU R28, [R1+0x1234] ;  /* 0x00123400011c7983 */ /* 0x000ee80000300800 */
[----:B------:R-:W2:Y:S01]  /*27ec0*/  LDL.LU R23, [R1+0x1230] ;  /* 0x0012300001177983 */ /* 0x000ea20000300800 */
[----:B------:R-:W-:Y:S02]  /*27ed0*/  IMAD.MOV.U32 R19, RZ, RZ, R20 ;  /* 0x000000ffff137224 */ /* 0x000fe400078e0014 */
[----:B------:R-:W-:Y:S02]  /*27ee0*/  IMAD.MOV.U32 R18, RZ, RZ, R21 ;  /* 0x000000ffff127224 */ /* 0x000fe400078e0015 */
[----:B------:R-:W-:Y:S01]  /*27ef0*/  IMAD.MOV.U32 R17, RZ, RZ, R22 ;  /* 0x000000ffff117224 */ /* 0x000fe200078e0016 */
[----:B------:R0:W-:Y:S04]  /*27f00*/  STL [R1+0x117c], R16 ;  /* 0x00117c1001007387 */ /* 0x0001e80000100800 */
[----:B------:R1:W-:Y:S04]  /*27f10*/  STL [R1+0x1178], R17 ;  /* 0x0011781101007387 */ /* 0x0003e80000100800 */
[----:B------:R1:W-:Y:S04]  /*27f20*/  STL [R1+0x1174], R18 ;  /* 0x0011741201007387 */ /* 0x0003e80000100800 */
[----:B------:R-:W-:Y:S04]  /*27f30*/  STL [R1+0x1170], R19 ;  /* 0x0011701301007387 */ /* 0x000fe80000100800 */
[----:B0-----:R-:W3:Y:S04]  /*27f40*/  LDL.LU R16, [R1+0x120] ;  /* 0x0001200001107983 */ /* 0x001ee80000300800 */
[----:B-1----:R-:W3:Y:S04]  /*27f50*/  LDL.LU R17, [R1+0x124] ;  /* 0x0001240001117983 */ /* 0x002ee80000300800 */
[----:B------:R-:W3:Y:S04]  /*27f60*/  LDL.LU R18, [R1+0x128] ;  /* 0x0001280001127983 */ /* 0x000ee80000300800 */
[----:B--2---:R-:W0:Y:S04]  /*27f70*/  LDSM.16.MT88.4 R20, [R23+UR5+0x9c00] ;  /* 0x009c00051714783b */ /* 0x004e280008004200 */
[----:B0-----:R0:W-:Y:S04]  /*27f80*/  STL.64 [R1+0x10a8], R22 ;  /* 0x0010a81601007387 */ /* 0x0011e80000100a00 */
[----:B------:R-:W-:Y:S01]  /*27f90*/  STL.64 [R1+0x10a0], R20 ;  /* 0x0010a01401007387 */ /* 0x000fe20000100a00 */
[----:B0-----:R-:W-:-:S02]  /*27fa0*/  IMAD.MOV.U32 R22, RZ, RZ, R25 ;  /* 0x000000ffff167224 */ /* 0x001fc400078e0019 */
[----:B------:R-:W-:Y:S02]  /*27fb0*/  IMAD.MOV.U32 R23, RZ, RZ, R24 ;  /* 0x000000ffff177224 */ /* 0x000fe400078e0018 */
[----:B----4-:R-:W-:Y:S01]  /*27fc0*/  HMMA.16816.F32 R24, R8, R26, R12 ;  /* 0x0000001a0818723c */ /* 0x010fe2000000180c */
[----:B------:R-:W2:Y:S04]  /*27fd0*/  LDL.LU.64 R14, [R1+0x1228] ;  /* 0x00122800010e7983 */ /* 0x000ea80000300a00 */
[----:B------:R-:W2:-:S14]  /*27fe0*/  LDL.LU.64 R12, [R1+0x1220] ;  /* 0x00122000010c7983 */ /* 0x000e9c0000300a00 */
[----:B------:R-:W-:Y:S04]  /*27ff0*/  STL.64 [R1+0x140], R24 ;  /* 0x0001401801007387 */ /* 0x000fe80000100a00 */
[----:B------:R-:W-:Y:S04]  /*28000*/  STL.64 [R1+0x148], R26 ;  /* 0x0001481a01007387 */ /* 0x000fe80000100a00 */
[----:B------:R-:W0:Y:S01]  /*28010*/  LDSM.16.MT88.4 R24, [R0+UR5+0x9c00] ;  /* 0x009c00050018783b */ /* 0x000e220008004200 */
[----:B---3--:R-:W-:-:S03]  /*28020*/  IMAD.MOV.U32 R19, RZ, RZ, R28 ;  /* 0x000000ffff137224 */ /* 0x008fc600078e001c */
[----:B0-----:R-:W-:Y:S04]  /*28030*/  STL.64 [R1+0xff8], R26 ;  /* 0x000ff81a01007387 */ /* 0x001fe80000100a00 */
[----:B------:R0:W-:Y:S04]  /*28040*/  STL.64 [R1+0xff0], R24 ;  /* 0x000ff01801007387 */ /* 0x0001e80000100a00 */
[----:B0-----:R-:W3:Y:S01]  /*28050*/  LDL.LU.64 R24, [R1+0x50] ;  /* 0x0000500001187983 */ /* 0x001ee20000300a00 */
[----:B--2---:R-:W-:Y:S03]  /*28060*/  HMMA.16816.F32 R4, R8, R6, R12 ;  /* 0x000000060804723c */ /* 0x004fe6000000180c */
[----:B------:R-:W2:-:S15]  /*28070*/  LDL.LU.64 R12, [R1+0x1218] ;  /* 0x00121800010c7983 */ /* 0x000e9e0000300a00 */
[----:B------:R-:W-:Y:S01]  /*28080*/  NOP ;  /* 0x0000000000007918 */ /* 0x000fe20000000000 */
[----:B------:R-:W-:Y:S02]  /*28090*/  IMAD.MOV.U32 R14, RZ, RZ, R6 ;  /* 0x000000ffff0e7224 */ /* 0x000fe400078e0006 */
[----:B------:R-:W-:Y:S02]  /*280a0*/  IMAD.MOV.U32 R0, RZ, RZ, R7 ;  /* 0x000000ffff007224 */ /* 0x000fe400078e0007 */
[----:B------:R-:W-:Y:S02]  /*280b0*/  IMAD.MOV.U32 R28, RZ, RZ, R4 ;  /* 0x000000ffff1c7224 */ /* 0x000fe400078e0004 */
[----:B------:R-:W-:Y:S01]  /*280c0*/  IMAD.MOV.U32 R15, RZ, RZ, R5 ;  /* 0x000000ffff0f7224 */ /* 0x000fe200078e0005 */
[----:B------:R-:W4:Y:S04]  /*280d0*/  LDL.LU.64 R6, [R1+0x1210] ;  /* 0x0012100001067983 */ /* 0x000f280000300a00 */
[----:B------:R-:W4:Y:S04]  /*280e0*/  LDL.LU.64 R4, [R1+0x1208] ;  /* 0x0012080001047983 */ /* 0x000f280000300a00 */
[----:B------:R-:W-:Y:S04]  /*280f0*/  STL [R1+0x119c], R0 ;  /* 0x00119c0001007387 */ /* 0x000fe80000100800 */
[----:B------:R-:W-:Y:S04]  /*28100*/  STL [R1+0x1198], R14 ;  /* 0x0011980e01007387 */ /* 0x000fe80000100800 */
[----:B------:R-:W-:Y:S04]  /*28110*/  STL [R1+0x1184], R15 ;  /* 0x0011840f01007387 */ /* 0x000fe80000100800 */
[----:B--2---:R0:W-:Y:S04]  /*28120*/  STL.64 [R1+0x11d0], R12 ;  /* 0x0011d00c01007387 */ /* 0x0041e80000100a00 */
[----:B0-----:R-:W2:Y:S04]  /*28130*/  LDL.LU.64 R12, [R1+0x60] ;  /* 0x00006000010c7983 */ /* 0x001ea80000300a00 */
[----:B------:R-:W-:Y:S01]  /*28140*/  STL [R1+0x1180], R28 ;  /* 0x0011801c01007387 */ /* 0x000fe20000100800 */
[----:B----4-:R-:W-:Y:S03]  /*28150*/  HMMA.16816.F32 R20, R8, R22, R4 ;  /* 0x000000160814723c */ /* 0x010fe60000001804 */
[----:B------:R-:W4:Y:S04]  /*28160*/  LDL.LU.64 R6, [R1+0x1200] ;  /* 0x0012000001067983 */ /* 0x000f280000300a00 */
[----:B------:R-:W2:Y:S01]  /*28170*/  LDL.LU.64 R4, [R1+0x11f8] ;  /* 0x0011f80001047983 */ /* 0x000ea20000300a00 */
[----:B------:R-:W-:-:S02]  /*28180*/  IMAD.MOV.U32 R9, RZ, RZ, R29 ;  /* 0x000000ffff097224 */ /* 0x000fc400078e001d */
[----:B----4-:R-:W-:Y:S02]  /*28190*/  IMAD.MOV.U32 R8, RZ, RZ, R7 ;  /* 0x000000ffff087224 */ /* 0x010fe400078e0007 */
[----:B------:R-:W4:Y:S04]  /*281a0*/  LDL.LU R7, [R1+0x11f0] ;  /* 0x0011f00001077983 */ /* 0x000f280000300800 */
[----:B------:R-:W3:Y:S04]  /*281b0*/  LDL.LU R29, [R1+0x11ec] ;  /* 0x0011ec00011d7983 */ /* 0x000ee80000300800 */
[----:B------:R0:W-:Y:S04]  /*281c0*/  STL [R1+0x10bc], R20 ;  /* 0x0010bc1401007387 */ /* 0x0001e80000100800 */
[----:B------:R1:W-:Y:S04]  /*281d0*/  STL [R1+0x10b8], R21 ;  /* 0x0010b81501007387 */ /* 0x0003e80000100800 */
[----:B------:R1:W-:Y:S04]  /*281e0*/  STL [R1+0x10b4], R22 ;  /* 0x0010b41601007387 */ /* 0x0003e80000100800 */
[----:B------:R2:W-:Y:S04]  /*281f0*/  STL [R1+0x10b0], R23 ;  /* 0x0010b01701007387 */ /* 0x0005e80000100800 */
[----:B0-----:R-:W4:Y:S04]  /*28200*/  LDL.LU R20, [R1+0x180] ;  /* 0x0001800001147983 */ /* 0x001f280000300800 */
[----:B-1----:R-:W4:Y:S04]  /*28210*/  LDL.LU R21, [R1+0x184] ;  /* 0x0001840001157983 */ /* 0x002f280000300800 */
[----:B------:R-:W4:Y:S04]  /*28220*/  LDL.LU R22, [R1+0x188] ;  /* 0x0001880001167983 */ /* 0x000f280000300800 */
[----:B--2---:R-:W4:Y:S01]  /*28230*/  LDL.LU R23, [R1+0x18c] ;  /* 0x00018c0001177983 */ /* 0x004f220000300800 */
[----:B------:R-:W-:-:S02]  /*28240*/  IMAD.MOV.U32 R11, RZ, RZ, R12 ;  /* 0x000000ffff0b7224 */ /* 0x000fc400078e000c */
[----:B------:R-:W-:Y:S01]  /*28250*/  IMAD.MOV.U32 R10, RZ, RZ, R13 ;  /* 0x000000ffff0a7224 */ /* 0x000fe200078e000d */
[----:B----4-:R-:W-:-:S15]  /*28260*/  HMMA.16816.F32 R20, R4, R12, R20 ;  /* 0x0000000c0414723c */ /* 0x010fde0000001814 */
[----:B------:R-:W-:-:S04]  /*28270*/  NOP ;  /* 0x0000000000007918 */ /* 0x000fc80000000000 */
[----:B------:R0:W-:Y:S04]  /*28280*/  STL.64 [R1+0x180], R20 ;  /* 0x0001801401007387 */ /* 0x0001e80000100a00 */
[----:B------:R-:W-:Y:S04]  /*28290*/  STL.64 [R1+0x188], R22 ;  /* 0x0001881601007387 */ /* 0x000fe80000100a00 */
[----:B0-----:R-:W2:Y:S04]  /*282a0*/  LDL.LU.64 R20, [R1+0x40] ;  /* 0x0000400001147983 */ /* 0x001ea80000300a00 */
[----:B------:R-:W-:Y:S04]  /*282b0*/  STL.64 [R1+0x11b8], R10 ;  /* 0x0011b80a01007387 */ /* 0x000fe80000100a00 */
[----:B------:R3:W-:Y:S02]  /*282c0*/  STL.64 [R1+0x11b0], R8 ;  /* 0x0011b00801007387 */ /* 0x0007e40000100a00 */
[----:B---3--:R-:W-:-:S15]  /*282d0*/  HMMA.16816.F32 R8, R4, R24, R16 ;  /* 0x000000180408723c */ /* 0x008fde0000001810 */
[----:B------:R-:W-:-:S04]  /*282e0*/  NOP ;  /* 0x0000000000007918 */ /* 0x000fc80000000000 */
[----:B------:R0:W-:Y:S04]  /*282f0*/  STL.64 [R1+0x150], R8 ;  /* 0x0001500801007387 */ /* 0x0001e80000100a00 */
[----:B------:R1:W-:Y:S04]  /*28300*/  STL.64 [R1+0x158], R10 ;  /* 0x0001580a01007387 */ /* 0x0003e80000100a00 */
[----:B0-----:R-:W3:Y:S04]  /*28310*/  LDL.LU R8, [R1+0xf0] ;  /* 0x0000f00001087983 */ /* 0x001ee80000300800 */
[----:B------:R-:W3:Y:S04]  /*28320*/  LDL.LU R9, [R1+0xf4] ;  /* 0x0000f40001097983 */ /* 0x000ee80000300800 */
[----:B-1----:R-:W4:Y:S04]  /*28330*/  LDL.LU R10, [R1+0xf8] ;  /* 0x0000f800010a7983 */ /* 0x002f280000300800 */
[----:B------:R-:W4:Y:S04]  /*28340*/  LDL.LU R11, [R1+0xfc] ;  /* 0x0000fc00010b7983 */ /* 0x000f280000300800 */
[----:B------:R-:W2:Y:S04]  /*28350*/  LDL.LU R12, [R1+0x100] ;  /* 0x00010000010c7983 */ /* 0x000ea80000300800 */
[----:B------:R-:W2:Y:S04]  /*28360*/  LDL.LU R13, [R1+0x104] ;  /* 0x00010400010d7983 */ /* 0x000ea80000300800 */
[----:B------:R-:W2:Y:S04]  /*28370*/  LDL.LU R14, [R1+0x108] ;  /* 0x00010800010e7983 */ /* 0x000ea80000300800 */
[----:B------:R-:W2:Y:S01]  /*28380*/  LDL.LU R15, [R1+0x10c] ;  /* 0x00010c00010f7983 */ /* 0x000ea20000300800 */
[----:B------:R-:W-:-:S02]  /*28390*/  IMAD.MOV.U32 R18, RZ, RZ, R24 ;  /* 0x000000ffff127224 */ /* 0x000fc400078e0018 */
[----:B------:R-:W-:Y:S01]  /*283a0*/  IMAD.MOV.U32 R19, RZ, RZ, R25 ;  /* 0x000000ffff137224 */ /* 0x000fe200078e0019 */
[----:B--2---:R-:W-:Y:S04]  /*283b0*/  STL.64 [R1+0x11e0], R14 ;  /* 0x0011e00e01007387 */ /* 0x004fe80000100a00 */
[----:B------:R0:W-:Y:S04]  /*283c0*/  STL.64 [R1+0x11d8], R12 ;  /* 0x0011d80c01007387 */ /* 0x0001e80000100a00 */
[----:B0-----:R-:W2:Y:S04]  /*283d0*/  LDL.LU R12, [R1+0x110] ;  /* 0x00011000010c7983 */ /* 0x001ea80000300800 */
[----:B------:R-:W2:Y:S04]  /*283e0*/  LDL.LU R13, [R1+0x114] ;  /* 0x00011400010d7983 */ /* 0x000ea80000300800 */
[----:B------:R-:W2:Y:S04]  /*283f0*/  LDL.LU R14, [R1+0x118] ;  /* 0x00011800010e7983 */ /* 0x000ea80000300800 */
[----:B------:R-:W2:Y:S04]  /*28400*/  LDL.LU R15, [R1+0x11c] ;  /* 0x00011c00010f7983 */ /* 0x000ea80000300800 */
[----:B----4-:R-:W-:Y:S04]  /*28410*/  STL.64 [R1+0x11c8], R10 ;  /* 0x0011c80a01007387 */ /* 0x010fe80000100a00 */
[----:B---3--:R0:W-:Y:S04]  /*28420*/  STL.64 [R1+0x11c0], R8 ;  /* 0x0011c00801007387 */ /* 0x0081e80000100a00 */
[----:B0-----:R-:W3:Y:S04]  /*28430*/  LDL.LU.64 R8, [R1+0x30] ;  /* 0x0000300001087983 */ /* 0x001ee80000300a00 */
[----:B------:R-:W4:Y:S04]  /*28440*/  LDL.LU R24, [R1+0xb0] ;  /* 0x0000b00001187983 */ /* 0x000f280000300800 */
[----:B------:R-:W4:Y:S04]  /*28450*/  LDL.LU R25, [R1+0xb4] ;  /* 0x0000b40001197983 */ /* 0x000f280000300800 */
[----:B------:R-:W2:Y:S01]  /*28460*/  LDL.LU R26, [R1+0xb8] ;  /* 0x0000b800011a7983 */ /* 0x000ea20000300800 */
[----:B------:R-:W-:-:S03]  /*28470*/  IMAD.MOV.U32 R27, RZ, RZ, R29 ;  /* 0x000000ffff1b7224 */ /* 0x000fc600078e001d */
[----:B------:R-:W3:Y:S04]  /*28480*/  LDL.LU R29, [R1+0x11e8] ;  /* 0x0011e800011d7983 */ /* 0x000ee80000300800 */
[----:B--2---:R-:W-:Y:S04]  /*28490*/  STL.64 [R1+0x1190], R26 ;  /* 0x0011901a01007387 */ /* 0x004fe80000100a00 */
[----:B----4-:R0:W-:Y:S04]  /*284a0*/  STL.64 [R1+0x1188], R24 ;  /* 0x0011881801007387 */ /* 0x0101e80000100a00 */
[----:B0-----:R-:W2:Y:S04]  /*284b0*/  LDL.LU R24, [R1+0xc0] ;  /* 0x0000c00001187983 */ /* 0x001ea80000300800 */
[----:B------:R-:W2:Y:S04]  /*284c0*/  LDL.LU R25, [R1+0xc4] ;  /* 0x0000c40001197983 */ /* 0x000ea80000300800 */
[----:B------:R-:W4:Y:S04]  /*284d0*/  LDL.LU R26, [R1+0xc8] ;  /* 0x0000c800011a7983 */ /* 0x000f280000300800 */
[----:B------:R-:W4:Y:S01]  /*284e0*/  LDL.LU R27, [R1+0xcc] ;  /* 0x0000cc00011b7983 */ /* 0x000f220000300800 */
[----:B------:R-:W-:Y:S01]  /*284f0*/  HMMA.16816.F32 R12, R4, R20, R12 ;  /* 0x00000014040c723c */ /* 0x000fe2000000180c */
[----:B------:R-:W-:-:S02]  /*28500*/  IMAD.MOV.U32 R16, RZ, RZ, R20 ;  /* 0x000000ffff107224 */ /* 0x000fc400078e0014 */
[----:B------:R-:W-:-:S15]  /*28510*/  IMAD.MOV.U32 R17, RZ, RZ, R21 ;  /* 0x000000ffff117224 */ /* 0x000fde00078e0015 */
[----:B------:R-:W-:Y:S01]  /*28520*/  NOP ;  /* 0x0000000000007918 */ /* 0x000fe20000000000 */
[----:B------:R-:W-:Y:S02]  /*28530*/  IMAD.MOV.U32 R22, RZ, RZ, R14 ;  /* 0x000000ffff167224 */ /* 0x000fe400078e000e */
[----:B------:R-:W-:Y:S02]  /*28540*/  IMAD.MOV.U32 R23, RZ, RZ, R15 ;  /* 0x000000ffff177224 */ /* 0x000fe400078e000f */
[----:B------:R-:W-:Y:S02]  /*28550*/  IMAD.MOV.U32 R20, RZ, RZ, R12 ;  /* 0x000000ffff147224 */ /* 0x000fe400078e000c */
[----:B------:R-:W-:Y:S01]  /*28560*/  IMAD.MOV.U32 R21, RZ, RZ, R13 ;  /* 0x000000ffff157224 */ /* 0x000fe200078e000d */
[----:B----4-:R-:W-:Y:S04]  /*28570*/  STL.64 [R1+0x11a8], R26 ;  /* 0x0011a81a01007387 */ /* 0x010fe80000100a00 */
[----:B--2---:R0:W-:Y:S04]  /*28580*/  STL.64 [R1+0x11a0], R24 ;  /* 0x0011a01801007387 */ /* 0x0041e80000100a00 */
[----:B0-----:R-:W2:Y:S04]  /*28590*/  LDL.LU R24, [R1+0xd0] ;  /* 0x0000d00001187983 */ /* 0x001ea80000300800 */
[----:B------:R-:W2:Y:S04]  /*285a0*/  LDL.LU R25, [R1+0xd4] ;  /* 0x0000d40001197983 */ /* 0x000ea80000300800 */
[----:B------:R-:W2:Y:S04]  /*285b0*/  LDL.LU R26, [R1+0xd8] ;  /* 0x0000d800011a7983 */ /* 0x000ea80000300800 */
[----:B------:R-:W4:Y:S04]  /*285c0*/  LDL.LU.64 R14, [R1+0x11e0] ;  /* 0x0011e000010e7983 */ /* 0x000f280000300a00 */
[----:B------:R-:W4:Y:S04]  /*285d0*/  LDL.LU.64 R12, [R1+0x11d8] ;  /* 0x0011d800010c7983 */ /* 0x000f280000300a00 */
[----:B------:R-:W-:Y:S04]  /*285e0*/  STL [R1+0x10cc], R23 ;  /* 0x0010cc1701007387 */ /* 0x000fe80000100800 */
[----:B------:R-:W-:Y:S04]  /*285f0*/  STL [R1+0x10c8], R22 ;  /* 0x0010c81601007387 */ /* 0x000fe80000100800 */
[----:B------:R-:W-:Y:S04]  /*28600*/  STL [R1+0x10c4], R21 ;  /* 0x0010c41501007387 */ /* 0x000fe80000100800 */
[----:B------:R0:W-:Y:S01]  /*28610*/  STL [R1+0x10c0], R20 ;  /* 0x0010c01401007387 */ /* 0x0001e20000100800 */
[----:B---3--:R-:W-:-:S03]  /*28620*/  IMAD.MOV.U32 R28, RZ, RZ, R9 ;  /* 0x000000ffff1c7224 */ /* 0x008fc600078e0009 */
[----:B0-----:R-:W3:Y:S01]  /*28630*/  LDL.LU.64 R20, [R1+0x20] ;  /* 0x0000200001147983 */ /* 0x001ee20000300a00 */
[----:B----4-:R-:W-:-:S15]  /*28640*/  HMMA.16816.F32 R12, R4, R8, R12 ;  /* 0x00000008040c723c */ /* 0x010fde000000180c */
[----:B------:R-:W-:-:S04]  /*28650*/  NOP ;  /* 0x0000000000007918 */ /* 0x000fc80000000000 */
[----:B------:R0:W-:Y:S04]  /*28660*/  STL.64 [R1+0x120], R12 ;  /* 0x0001200c01007387 */ /* 0x0001e80000100a00 */
[----:B------:R1:W-:Y:S04]  /*28670*/  STL.64 [R1+0x128], R14 ;  /* 0x0001280e01007387 */ /* 0x0003e80000100a00 */
[----:B0-----:R-:W4:Y:S01]  /*28680*/  LDL.LU.64 R12, [R1+0x11d0] ;  /* 0x0011d000010c7983 */ /* 0x001f220000300a00 */
[----:B-1----:R-:W-:-:S03]  /*28690*/  IMAD.MOV.U32 R15, RZ, RZ, R8 ;  /* 0x000000ffff0f7224 */ /* 0x002fc600078e0008 */
[----:B------:R-:W2:Y:S04]  /*286a0*/  LDL.LU.64 R10, [R1+0x11c8] ;  /* 0x0011c800010a7983 */ /* 0x000ea80000300a00 */
[----:B------:R-:W2:Y:S01]  /*286b0*/  LDL.LU.64 R8, [R1+0x11c0] ;  /* 0x0011c00001087983 */ /* 0x000ea20000300a00 */
[----:B---3--:R-:W-:Y:S02]  /*286c0*/  IMAD.MOV.U32 R0, RZ, RZ, R20 ;  /* 0x000000ffff007224 */ /* 0x008fe400078e0014 */
[----:B------:R-:W-:Y:S01]  /*286d0*/  IMAD.MOV.U32 R14, RZ, RZ, R21 ;  /* 0x000000ffff0e7224 */ /* 0x000fe200078e0015 */
[----:B--2---:R-:W-:-:S15]  /*286e0*/  HMMA.16816.F32 R8, R4, R20, R8 ;  /* 0x000000140408723c */ /* 0x004fde0000001808 */
[----:B------:R-:W-:-:S04]  /*286f0*/  NOP ;  /* 0x0000000000007918 */ /* 0x000fc80000000000 */
[----:B------:R-:W-:Y:S02]  /*28700*/  IMAD.MOV.U32 R21, RZ, RZ, R10 ;  /* 0x000000ffff157224 */ /* 0x000fe400078e000a */
[----:B------:R-:W-:Y:S02]  /*28710*/  IMAD.MOV.U32 R20, RZ, RZ, R11 ;  /* 0x000000ffff147224 */ /* 0x000fe400078e000b */
[----:B------:R-:W-:Y:S02]  /*28720*/  IMAD.MOV.U32 R23, RZ, RZ, R8 ;  /* 0x000000ffff177224 */ /* 0x000fe400078e0008 */
[----:B------:R-:W-:Y:S01]  /*28730*/  IMAD.MOV.U32 R22, RZ, RZ, R9 ;  /* 0x000000ffff167224 */ /* 0x000fe200078e0009 */
[----:B------:R-:W2:Y:S04]  /*28740*/  LDL.LU.64 R10, [R1+0x11b8] ;  /* 0x0011b800010a7983 */ /* 0x000ea80000300a00 */
[----:B------:R-:W3:Y:S01]  /*28750*/  LDL.LU.64 R8, [R1+0x11b0] ;  /* 0x0011b00001087983 */ /* 0x000ee20000300a00 */
[----:B------:R-:W-:-:S03]  /*28760*/  IMAD.MOV.U32 R27, RZ, RZ, R29 ;  /* 0x000000ffff1b7224 */ /* 0x000fc600078e001d */
[----:B------:R-:W-:Y:S04]  /*28770*/  STL.64 [R1+0x10d8], R22 ;  /* 0x0010d81601007387 */ /* 0x000fe80000100a00 */
[----:B------:R0:W-:Y:S02]  /*28780*/  STL.64 [R1+0x10d0], R20 ;  /* 0x0010d01401007387 */ /* 0x0001e40000100a00 */
[----:B0-----:R-:W-:Y:S02]  /*28790*/  IMAD.MOV.U32 R20, RZ, RZ, R3 ;  /* 0x000000ffff147224 */ /* 0x001fe400078e0003 */
[----:B------:R-:W-:Y:S01]  /*287a0*/  IMAD.MOV.U32 R21, RZ, RZ, R2 ;  /* 0x000000ffff157224 */ /* 0x000fe200078e0002 */
[----:B---3--:R-:W-:-:S15]  /*287b0*/  HMMA.16816.F32 R24, R4, R8, R24 ;  /* 0x000000080418723c */ /* 0x008fde0000001818 */
[----:B------:R-:W-:-:S04]  /*287c0*/  NOP ;  /* 0x0000000000007918 */ /* 0x000fc80000000000 */
[----:B------:R-:W-:Y:S01]  /*287d0*/  IMAD.MOV.U32 R3, RZ, RZ, R26 ;  /* 0x000000ffff037224 */ /* 0x000fe200078e001a */
[----:B------:R0:W-:Y:S01]  /*287e0*/  STL [R1+0x100], R24 ;  /* 0x0001001801007387 */ /* 0x0001e20000100800 */
[----:B------:R-:W-:Y:S02]  /*287f0*/  IMAD.MOV.U32 R2, RZ, RZ, R27 ;  /* 0x000000ffff027224 */ /* 0x000fe400078e001b */
[----:B------:R-:W-:Y:S01]  /*28800*/  IMAD.MOV.U32 R29, RZ, RZ, R25 ;  /* 0x000000ffff1d7224 */ /* 0x000fe200078e0019 */
[----:B------:R-:W3:Y:S04]  /*28810*/  LDL.LU.64 R26, [R1+0x11a8] ;  /* 0x0011a800011a7983 */ /* 0x000ee80000300a00 */
[----:B0-----:R-:W3:Y:S04]  /*28820*/  LDL.LU.64 R24, [R1+0x11a0] ;  /* 0x0011a00001187983 */ /* 0x001ee80000300a00 */
[----:B------:R0:W-:Y:S02]  /*28830*/  STL.64 [R1+0x10e0], R8 ;  /* 0x0010e00801007387 */ /* 0x0001e40000100a00 */
[----:B0-----:R-:W-:-:S02]  /*28840*/  IMAD.MOV.U32 R8, RZ, RZ, R0 ;  /* 0x000000ffff087224 */ /* 0x001fc400078e0000 */
[----:B------:R-:W-:Y:S01]  /*28850*/  IMAD.MOV.U32 R9, RZ, RZ, R14 ;  /* 0x000000ffff097224 */ /* 0x000fe200078e000e */
[----:B------:R-:W2:Y:S04]  /*28860*/  LDL.LU R0, [R1+0x119c] ;  /* 0x00119c0001007983 */ /* 0x000ea80000300800 */
[----:B------:R-:W2:Y:S04]  /*28870*/  LDL.LU R14, [R1+0x1198] ;  /* 0x00119800010e7983 */ /* 0x000ea80000300800 */
[----:B------:R0:W-:Y:S01]  /*28880*/  STL.64 [R1+0x10f8], R8 ;  /* 0x0010f80801007387 */ /* 0x0001e20000100a00 */
[----:B---3--:R-:W-:Y:S03]  /*28890*/  HMMA.16816.F32 R20, R4, R20, R24 ;  /* 0x000000140414723c */ /* 0x008fe60000001818 */
[----:B------:R-:W3:Y:S04]  /*288a0*/  LDL.LU.64 R26, [R1+0x1190] ;  /* 0x00119000011a7983 */ /* 0x000ee80000300a00 */
[----:B------:R-:W3:Y:S04]  /*288b0*/  LDL.LU.64 R24, [R1+0x1188] ;  /* 0x0011880001187983 */ /* 0x000ee80000300a00 */
[----:B----4-:R-:W-:Y:S01]  /*288c0*/  STL.64 [R1+0x1128], R12 ;  /* 0x0011280c01007387 */ /* 0x010fe20000100a00 */
[----:B0-----:R-:W-:-:S02]  /*288d0*/  IMAD.MOV.U32 R8, RZ, RZ, R15 ;  /* 0x000000ffff087224 */ /* 0x001fc400078e000f */
[----:B------:R-:W-:-:S05]  /*288e0*/  IMAD.MOV.U32 R9, RZ, RZ, R28 ;  /* 0x000000ffff097224 */ /* 0x000fca00078e001c */
[----:B------:R-:W-:Y:S04]  /*288f0*/  STL.64 [R1+0xf0], R20 ;  /* 0x0000f01401007387 */ /* 0x000fe80000100a00 */
[----:B------:R-:W-:Y:S04]  /*28900*/  STL.64 [R1+0xf8], R22 ;  /* 0x0000f81601007387 */ /* 0x000fe80000100a00 */
[----:B------:R-:W4:Y:S04]  /*28910*/  LDL.LU R15, [R1+0x1184] ;  /* 0x00118400010f7983 */ /* 0x000f280000300800 */
[----:B------:R-:W2:Y:S04]  /*28920*/  LDL.LU R28, [R1+0x1180] ;  /* 0x00118000011c7983 */ /* 0x000ea80000300800 */
[----:B------:R0:W-:Y:S02]  /*28930*/  STL.64 [R1+0x1110], R8 ;  /* 0x0011100801007387 */ /* 0x0001e40000100a00 */
[----:B0-----:R-:W-:-:S02]  /*28940*/  IMAD.MOV.U32 R8, RZ, RZ, R16 ;  /* 0x000000ffff087224 */ /* 0x001fc400078e0010 */
[----:B------:R-:W-:Y:S01]  /*28950*/  IMAD.MOV.U32 R9, RZ, RZ, R17 ;  /* 0x000000ffff097224 */ /* 0x000fe200078e0011 */
[----:B------:R-:W4:Y:S04]  /*28960*/  LDL.LU R16, [R1+0x117c] ;  /* 0x00117c0001107983 */ /* 0x000f280000300800 */
[----:B------:R-:W4:Y:S04]  /*28970*/  LDL.LU R17, [R1+0x1178] ;  /* 0x0011780001117983 */ /* 0x000f280000300800 */
[----:B------:R0:W-:Y:S04]  /*28980*/  STL.64 [R1+0x1130], R8 ;  /* 0x0011300801007387 */ /* 0x0001e80000100a00 */
[----:B------:R-:W4:Y:S04]  /*28990*/  LDL.LU R20, [R1+0x140] ;  /* 0x0001400001147983 */ /* 0x000f280000300800 */
[----:B------:R-:W4:Y:S04]  /*289a0*/  LDL.LU R21, [R1+0x144] ;  /* 0x0001440001157983 */ /* 0x000f280000300800 */
[----:B------:R-:W4:Y:S04]  /*289b0*/  LDL.LU R22, [R1+0x148] ;  /* 0x0001480001167983 */ /* 0x000f280000300800 */
[----:B------:R-:W4:Y:S01]  /*289c0*/  LDL.LU R23, [R1+0x14c] ;  /* 0x00014c0001177983 */ /* 0x000f220000300800 */
[----:B---3--:R-:W-:Y:S01]  /*289d0*/  HMMA.16816.F32 R24, R4, R12, R24 ;  /* 0x0000000c0418723c */ /* 0x008fe20000001818 */
[----:B------:R-:W-:-:S02]  /*289e0*/  IMAD.MOV.U32 R12, RZ, RZ, R18 ;  /* 0x000000ffff0c7224 */ /* 0x000fc400078e0012 */
[----:B------:R-:W-:Y:S01]  /*289f0*/  IMAD.MOV.U32 R13, RZ, RZ, R19 ;  /* 0x000000ffff0d7224 */ /* 0x000fe200078e0013 */
[----:B------:R-:W3:Y:S04]  /*28a00*/  LDL.LU R18, [R1+0x1174] ;  /* 0x0011740001127983 */ /* 0x000ee80000300800 */
[----:B------:R-:W3:Y:S04]  /*28a10*/  LDL.LU R19, [R1+0x1170] ;  /* 0x0011700001137983 */ /* 0x000ee80000300800 */
[----:B------:R2:W-:Y:S04]  /*28a20*/  STL.64 [R1+0x1138], R12 ;  /* 0x0011380c01007387 */ /* 0x0005e80000100a00 */
[----:B0-----:R-:W3:Y:S04]  /*28a30*/  LDL.LU R8, [R1+0x80] ;  /* 0x0000800001087983 */ /* 0x001ee80000300800 */
[----:B------:R-:W3:Y:S01]  /*28a40*/  LDL.LU R9, [R1+0x84] ;  /* 0x0000840001097983 */ /* 0x000ee20000300800 */
[----:B--2---:R-:W-:-:S02]  /*28a50*/  IMAD.MOV.U32 R13, RZ, RZ, R10 ;  /* 0x000000ffff0d7224 */ /* 0x004fc400078e000a */
[----:B------:R-:W-:Y:S01]  /*28a60*/  IMAD.MOV.U32 R12, RZ, RZ, R11 ;  /* 0x000000ffff0c7224 */ /* 0x000fe200078e000b */
[----:B------:R-:W2:Y:S04]  /*28a70*/  LDL.LU R10, [R1+0x88] ;  /* 0x00008800010a7983 */ /* 0x000ea80000300800 */
[----:B------:R-:W2:Y:S04]  /*28a80*/  LDL.LU R11, [R1+0x8c] ;  /* 0x00008c00010b7983 */ /* 0x000ea80000300800 */
[----:B--2---:R-:W-:Y:S04]  /*28a90*/  STL.64 [R1+0x1148], R10 ;  /* 0x0011480a01007387 */ /* 0x004fe80000100a00 */
[----:B---3--:R0:W-:Y:S04]  /*28aa0*/  STL.64 [R1+0x1140], R8 ;  /* 0x0011400801007387 */ /* 0x0081e80000100a00 */
[----:B0-----:R-:W2:Y:S04]  /*28ab0*/  LDL.LU R8, [R1+0x90] ;  /* 0x0000900001087983 */ /* 0x001ea80000300800 */
[----:B------:R-:W2:Y:S04]  /*28ac0*/  LDL.LU R9, [R1+0x94] ;  /* 0x0000940001097983 */ /* 0x000ea80000300800 */
[----:B------:R-:W2:Y:S04]  /*28ad0*/  LDL.LU R10, [R1+0x98] ;  /* 0x00009800010a7983 */ /* 0x000ea80000300800 */
[----:B------:R-:W2:Y:S04]  /*28ae0*/  LDL.LU R11, [R1+0x9c] ;  /* 0x00009c00010b7983 */ /* 0x000ea80000300800 */
[----:B----4-:R0:W-:Y:S04]  /*28af0*/  STL.64 [R1+0x10f0], R22 ;  /* 0x0010f01601007387 */ /* 0x0101e80000100a00 */
        /* <DEDUP_REMOVED lines=25> */
[----:B------:R-:W3:Y:S04]  /*28c90*/  LDL.LU R4, [R1] ;  /* 0x0000000001047983 */ /* 0x000ee80000300800 */
[----:B------:R-:W3:Y:S04]  /*28ca0*/  LDL.LU R5, [R1+0x4] ;  /* 0x0000040001057983 */ /* 0x000ee80000300800 */
[----:B------:R0:W-:Y:S04]  /*28cb0*/  STL.64 [R1+0x1008], R26 ;  /* 0x0010081a01007387 */ /* 0x0001e80000100a00 */
[----:B------:R1:W-:Y:S01]  /*28cc0*/  STL.64 [R1+0x1000], R24 ;  /* 0x0010001801007387 */ /* 0x0003e20000100a00 */
[----:B0-----:R-:W-:-:S02]  /*28cd0*/  IMAD.MOV.U32 R26, RZ, RZ, R14 ;  /* 0x000000ffff1a7224 */ /* 0x001fc400078e000e */
[----:B-1----:R-:W-:Y:S02]  /*28ce0*/  IMAD.MOV.U32 R25, RZ, RZ, R15 ;  /* 0x000000ffff197224 */ /* 0x002fe400078e000f */
[----:B--2---:R-:W-:Y:S01]  /*28cf0*/  HMMA.16816.F32 R12, R16, R12, R8 ;  /* 0x0000000c100c723c */ /* 0x004fe20000001808 */
[----:B------:R-:W2:Y:S04]  /*28d00*/  LDL.LU.64 R10, [R1+0x1148] ;  /* 0x00114800010a7983 */ /* 0x000ea80000300a00 */
[----:B------:R-:W2:-:S14]  /*28d10*/  LDL.LU.64 R8, [R1+0x1140] ;  /* 0x0011400001087983 */ /* 0x000e9c0000300a00 */
[----:B------:R0:W-:Y:S04]  /*28d20*/  STL.64 [R1+0xc0], R12 ;  /* 0x0000c00c01007387 */ /* 0x0001e80000100a00 */
[----:B0-----:R-:W2:Y:S01]  /*28d30*/  LDL.LU.64 R12, [R1+0x1138] ;  /* 0x00113800010c7983 */ /* 0x001ea20000300a00 */
[----:B------:R-:W-:Y:S02]  /*28d40*/  IMAD.MOV.U32 R24, RZ, RZ, R28 ;  /* 0x000000ffff187224 */ /* 0x000fe400078e001c */
[----:B------:R-:W-:Y:S02]  /*28d50*/  IMAD.MOV.U32 R27, RZ, RZ, R0 ;  /* 0x000000ffff1b7224 */ /* 0x000fe400078e0000 */
[----:B------:R-:W-:Y:S02]  /*28d60*/  IMAD.MOV.U32 R28, RZ, RZ, R15 ;  /* 0x000000ffff1c7224 */ /* 0x000fe400078e000f */
[----:B------:R-:W-:-:S03]  /*28d70*/  IMAD.MOV.U32 R0, RZ, RZ, R14 ;  /* 0x000000ffff007224 */ /* 0x000fc600078e000e */
[----:B------:R-:W-:Y:S04]  /*28d80*/  STL [R1+0x101c], R28 ;  /* 0x00101c1c01007387 */ /* 0x000fe80000100800 */
[----:B------:R-:W-:Y:S01]  /*28d90*/  STL [R1+0x1018], R0 ;  /* 0x0010180001007387 */ /* 0x000fe20000100800 */
[----:B--2---:R-:W-:Y:S03]  /*28da0*/  HMMA.16816.F32 R12, R16, R12, R8 ;  /* 0x0000000c100c723c */ /* 0x004fe60000001808 */
[----:B------:R-:W2:-:S15]  /*28db0*/  LDL.LU.64 R8, [R1+0x1130] ;  /* 0x0011300001087983 */ /* 0x000e9e0000300a00 */
[----:B------:R-:W-:Y:S01]  /*28dc0*/  NOP ;  /* 0x0000000000007918 */ /* 0x000fe20000000000 */
[----:B------:R-:W-:Y:S04]  /*28dd0*/  STL [R1+0xb4], R13 ;  /* 0x0000b40d01007387 */ /* 0x000fe80000100800 */
[----:B------:R0:W-:Y:S02]  /*28de0*/  STL.64 [R1+0xb8], R14 ;  /* 0x0000b80e01007387 */ /* 0x0001e40000100a00 */
[----:B0-----:R-:W-:Y:S02]  /*28df0*/  IMAD.MOV.U32 R15, RZ, RZ, R12 ;  /* 0x000000ffff0f7224 */ /* 0x001fe400078e000c */
[----:B------:R-:W4:Y:S04]  /*28e00*/  LDL.LU.64 R12, [R1+0x1128] ;  /* 0x00112800010c7983 */ /* 0x000f280000300a00 */
[----:B------:R-:W-:Y:S01]  /*28e10*/  STL [R1+0x1020], R15 ;  /* 0x0010200f01007387 */ /* 0x000fe20000100800 */
[----:B--2---:R-:W-:Y:S03]  /*28e20*/  HMMA.16816.F32 R8, R16, R8, R20 ;  /* 0x000000081008723c */ /* 0x004fe60000001814 */
[----:B------:R-:W2:Y:S04]  /*28e30*/  LDL.LU.64 R22, [R1+0x1120] ;  /* 0x0011200001167983 */ /* 0x000ea80000300a00 */
[----:B------:R-:W2:-:S12]  /*28e40*/  LDL.LU.64 R20, [R1+0x1118] ;  /* 0x0011180001147983 */ /* 0x000e980000300a00 */
[----:B------:R-:W-:Y:S01]  /*28e50*/  IMAD.MOV.U32 R28, RZ, RZ, R9 ;  /* 0x000000ffff1c7224 */ /* 0x000fe200078e0009 */
[----:B------:R0:W-:Y:S04]  /*28e60*/  STL [R1+0x90], R8 ;  /* 0x0000900801007387 */ /* 0x0001e80000100800 */
[----:B0-----:R-:W2:Y:S01]  /*28e70*/  LDL.LU.64 R8, [R1+0x1110] ;  /* 0x0011100001087983 */ /* 0x001ea20000300a00 */
[----:B------:R-:W-:Y:S02]  /*28e80*/  IMAD.MOV.U32 R0, RZ, RZ, R10 ;  /* 0x000000ffff007224 */ /* 0x000fe400078e000a */
[----:B------:R-:W-:Y:S01]  /*28e90*/  IMAD.MOV.U32 R14, RZ, RZ, R11 ;  /* 0x000000ffff0e7224 */ /* 0x000fe200078e000b */
[----:B------:R-:W-:Y:S04]  /*28ea0*/  STL [R1+0x102c], R28 ;  /* 0x00102c1c01007387 */ /* 0x000fe80000100800 */
[----:B------:R-:W-:Y:S04]  /*28eb0*/  STL [R1+0x1028], R0 ;  /* 0x0010280001007387 */ /* 0x000fe80000100800 */
        /* <DEDUP_REMOVED lines=9> */
[----:B------:R-:W2:-:S13]  /*28f50*/  LDL.LU.64 R20, [R1+0x10e8] ;  /* 0x0010e80001147983 */ /* 0x000e9a0000300a00 */
[----:B------:R-:W-:Y:S02]  /*28f60*/  IMAD.MOV.U32 R28, RZ, RZ, R8 ;  /* 0x000000ffff1c7224 */ /* 0x000fe400078e0008 */
[----:B------:R-:W-:Y:S02]  /*28f70*/  IMAD.MOV.U32 R0, RZ, RZ, R9 ;  /* 0x000000ffff007224 */ /* 0x000fe400078e0009 */
[----:B------:R-:W2:Y:S01]  /*28f80*/  LDL.LU.64 R8, [R1+0x10e0] ;  /* 0x0010e00001087983 */ /* 0x000ea20000300a00 */
[----:B------:R-:W-:Y:S02]  /*28f90*/  IMAD.MOV.U32 R14, RZ, RZ, R10 ;  /* 0x000000ffff0e7224 */ /* 0x000fe400078e000a */
[----:B------:R-:W-:Y:S01]  /*28fa0*/  IMAD.MOV.U32 R15, RZ, RZ, R11 ;  /* 0x000000ffff0f7224 */ /* 0x000fe200078e000b */
[----:B------:R-:W-:Y:S01]  /*28fb0*/  STL [R1+0x1038], R28 ;  /* 0x0010381c01007387 */ /* 0x000fe20000100800 */
[----:B--2---:R-:W-:Y:S03]  /*28fc0*/  HMMA.16816.F32 R8, R16, R8, R20 ;  /* 0x000000081008723c */ /* 0x004fe60000001814 */
[----:B------:R-:W2:Y:S04]  /*28fd0*/  LDL.LU.64 R22, [R1+0x10d8] ;  /* 0x0010d80001167983 */ /* 0x000ea80000300a00 */
[----:B------:R-:W2:-:S12]  /*28fe0*/  LDL.LU.64 R20, [R1+0x10d0] ;  /* 0x0010d00001147983 */ /* 0x000e980000300a00 */
[----:B------:R0:W-:Y:S04]  /*28ff0*/  STL.64 [R1+0xf90], R10 ;  /* 0x000f900a01007387 */ /* 0x0001e80000100a00 */
[----:B------:R-:W-:Y:S04]  /*29000*/  STL.64 [R1+0xf88], R8 ;  /* 0x000f880801007387 */ /* 0x000fe80000100a00 */
[----:B0-----:R-:W2:Y:S04]  /*29010*/  LDL.LU R10, [R1+0x28] ;  /* 0x00002800010a7983 */ /* 0x001ea80000300800 */
[----:B------:R-:W2:Y:S04]  /*29020*/  LDL.LU R11, [R1+0x2c] ;  /* 0x00002c00010b7983 */ /* 0x000ea80000300800 */
[----:B--2---:R0:W-:Y:S04]  /*29030*/  STL.64 [R1+0x1040], R10 ;  /* 0x0010400a01007387 */ /* 0x0041e80000100a00 */
[----:B0-----:R-:W2:Y:S01]  /*29040*/  LDL.LU.64 R10, [R1+0x38] ;  /* 0x00003800010a7983 */ /* 0x001ea20000300a00 */
[----:B---3--:R-:W-:Y:S01]  /*29050*/  HMMA.16816.F32 R4, R16, R4, R24 ;  /* 0x000000041004723c */ /* 0x008fe20000001818 */
[----:B------:R-:W-:-:S02]  /*29060*/  IMAD.MOV.U32 R24, RZ, RZ, R23 ;  /* 0x000000ffff187224 */ /* 0x000fc400078e0017 */
[----:B------:R-:W-:Y:S02]  /*29070*/  IMAD.MOV.U32 R25, RZ, RZ, R22 ;  /* 0x000000ffff197224 */ /* 0x000fe400078e0016 */
[----:B------:R-:W-:Y:S02]  /*29080*/  IMAD.MOV.U32 R26, RZ, RZ, R21 ;  /* 0x000000ffff1a7224 */ /* 0x000fe400078e0015 */
[----:B------:R-:W-:Y:S01]  /*29090*/  IMAD.MOV.U32 R27, RZ, RZ, R20 ;  /* 0x000000ffff1b7224 */ /* 0x000fe200078e0014 */
[----:B--2---:R0:W-:Y:S04]  /*290a0*/  STL.64 [R1+0x1058], R10 ;  /* 0x0010580a01007387 */ /* 0x0041e80000100a00 */
[----:B------:R-:W2:Y:S04]  /*290b0*/  LDL.LU R23, [R1+0x10cc] ;  /* 0x0010cc0001177983 */ /* 0x000ea80000300800 */
[----:B------:R-:W3:Y:S04]  /*290c0*/  LDL.LU R22, [R1+0x10c8] ;  /* 0x0010c80001167983 */ /* 0x000ee80000300800 */
[----:B------:R-:W2:Y:S04]  /*290d0*/  LDL.LU R21, [R1+0x10c4] ;  /* 0x0010c40001157983 */ /* 0x000ea80000300800 */
[----:B------:R-:W2:Y:S04]  /*290e0*/  LDL.LU R20, [R1+0x10c0] ;  /* 0x0010c00001147983 */ /* 0x000ea80000300800 */
[----:B0-----:R-:W2:Y:S04]  /*290f0*/  LDL.LU.64 R10, [R1+0x48] ;  /* 0x00004800010a7983 */ /* 0x001ea80000300a00 */
[----:B--2---:R-:W-:Y:S04]  /*29100*/  STL.64 [R1+0x1070], R10 ;  /* 0x0010700a01007387 */ /* 0x004fe80000100a00 */
[----:B------:R-:W-:Y:S04]  /*29110*/  STL.64 [R1+0x1050], R26 ;  /* 0x0010501a01007387 */ /* 0x000fe80000100a00 */
[----:B------:R0:W-:Y:S04]  /*29120*/  STL.64 [R1+0x1048], R24 ;  /* 0x0010481801007387 */ /* 0x0001e80000100a00 */
[----:B0-----:R-:W2:Y:S04]  /*29130*/  LDL.LU R24, [R1+0x120] ;  /* 0x0001200001187983 */ /* 0x001ea80000300800 */
[----:B------:R-:W2:Y:S04]  /*29140*/  LDL.LU R25, [R1+0x124] ;  /* 0x0001240001197983 */ /* 0x000ea80000300800 */
[----:B------:R-:W2:Y:S04]  /*29150*/  LDL.LU R26, [R1+0x128] ;  /* 0x00012800011a7983 */ /* 0x000ea80000300800 */
[----:B------:R-:W2:Y:S04]  /*29160*/  LDL.LU R27, [R1+0x12c] ;  /* 0x00012c00011b7983 */ /* 0x000ea80000300800 */
        /* <DEDUP_REMOVED lines=10> */
[----:B------:R3:W-:Y:S04]  /*29210*/  STL.64 [R1+0x1068], R26 ;  /* 0x0010681a01007387 */ /* 0x0007e80000100a00 */
[----:B------:R0:W-:Y:S01]  /*29220*/  STL.64 [R1+0x1060], R24 ;  /* 0x0010601801007387 */ /* 0x0001e20000100a00 */
[----:B---3--:R-:W-:-:S02]  /*29230*/  IMAD.MOV.U32 R26, RZ, RZ, R22 ;  /* 0x000000ffff1a7224 */ /* 0x008fc400078e0016 */
[----:B0-----:R-:W-:Y:S02]  /*29240*/  IMAD.MOV.U32 R24, RZ, RZ, R20 ;  /* 0x000000ffff187224 */ /* 0x001fe400078e0014 */
[----:B------:R-:W-:Y:S01]  /*29250*/  IMAD.MOV.U32 R27, RZ, RZ, R23 ;  /* 0x000000ffff1b7224 */ /* 0x000fe200078e0017 */
[----:B------:R-:W4:Y:S01]  /*29260*/  LDL.LU R20, [R1+0x10bc] ;  /* 0x0010bc0001147983 */ /* 0x000f220000300800 */
[----:B------:R-:W-:-:S03]  /*29270*/  IMAD.MOV.U32 R25, RZ, RZ, R21 ;  /* 0x000000ffff197224 */ /* 0x000fc600078e0015 */
[----:B------:R-:W4:Y:S04]  /*29280*/  LDL.LU R21, [R1+0x10b8] ;  /* 0x0010b80001157983 */ /* 0x000f280000300800 */
[----:B------:R-:W4:Y:S04]  /*29290*/  LDL.LU R22, [R1+0x10b4] ;  /* 0x0010b40001167983 */ /* 0x000f280000300800 */
[----:B------:R-:W4:Y:S04]  /*292a0*/  LDL.LU R23, [R1+0x10b0] ;  /* 0x0010b00001177983 */ /* 0x000f280000300800 */
[----:B------:R0:W-:Y:S04]  /*292b0*/  STL.64 [R1+0x1080], R26 ;  /* 0x0010801a01007387 */ /* 0x0001e80000100a00 */
[----:B------:R-:W-:Y:S04]  /*292c0*/  STL.64 [R1+0x1078], R24 ;  /* 0x0010781801007387 */ /* 0x000fe80000100a00 */
[----:B0-----:R-:W3:Y:S01]  /*292d0*/  LDL.LU.64 R26, [R1+0x58] ;  /* 0x00005800011a7983 */ /* 0x001ee20000300a00 */
[----:B----4-:R-:W-:Y:S03]  /*292e0*/  HMMA.16816.F32 R16, R16, R12, R20 ;  /* 0x0000000c1010723c */ /* 0x010fe60000001814 */
[----:B---3--:R0:W-:Y:S04]  /*292f0*/  STL.64 [R1+0x1098], R26 ;  /* 0x0010981a01007387 */ /* 0x0081e80000100a00 */
[----:B0-----:R-:W2:Y:S04]  /*29300*/  LDL.LU.64 R26, [R1+0x68] ;  /* 0x00006800011a7983 */ /* 0x001ea80000300a00 */
[----:B------:R0:W-:Y:S04]  /*29310*/  STL.64 [R1+0xf80], R6 ;  /* 0x000f800601007387 */ /* 0x0001e80000100a00 */
[----:B------:R-:W-:Y:S04]  /*29320*/  STL.64 [R1+0xf78], R4 ;  /* 0x000f780401007387 */ /* 0x000fe80000100a00 */
[----:B0-----:R-:W3:Y:S04]  /*29330*/  LDL.LU R6, [R1+0x18] ;  /* 0x0000180001067983 */ /* 0x001ee80000300800 */
[----:B------:R-:W3:Y:S04]  /*29340*/  LDL.LU R7, [R1+0x1c] ;  /* 0x00001c0001077983 */ /* 0x000ee80000300800 */
[----:B------:R-:W2:Y:S04]  /*29350*/  LDL.LU.64 R22, [R1+0x10a8] ;  /* 0x0010a80001167983 */ /* 0x000ea80000300a00 */
[----:B------:R-:W2:Y:S04]  /*29360*/  LDL.LU.64 R20, [R1+0x10a0] ;  /* 0x0010a00001147983 */ /* 0x000ea80000300a00 */
[----:B------:R-:W-:Y:S04]  /*29370*/  STL.64 [R1+0x1030], R14 ;  /* 0x0010300e01007387 */ /* 0x000fe80000100a00 */
[----:B------:R0:W-:Y:S04]  /*29380*/  STL.64 [R1+0xf70], R18 ;  /* 0x000f701201007387 */ /* 0x0001e80000100a00 */
[----:B------:R-:W-:Y:S01]  /*29390*/  STL.64 [R1+0xf68], R16 ;  /* 0x000f681001007387 */ /* 0x000fe20000100a00 */
[----:B------:R-:W-:-:S03]  /*293a0*/  IMAD.MOV.U32 R13, RZ, RZ, R29 ;  /* 0x000000ffff0d7224 */ /* 0x000fc600078e001d */
[----:B0-----:R-:W4:Y:S04]  /*293b0*/  LDL.LU R18, [R1+0x8] ;  /* 0x0000080001127983 */ /* 0x001f280000300800 */
[----:B------:R-:W4:Y:S04]  /*293c0*/  LDL.LU R19, [R1+0xc] ;  /* 0x00000c0001137983 */ /* 0x000f280000300800 */
[----:B------:R-:W3:Y:S01]  /*293d0*/  LDL.LU R12, [R1+0x100] ;  /* 0x00010000010c7983 */ /* 0x000ee20000300800 */
[----:B------:R-:W-:Y:S01]  /*293e0*/  IMAD.MOV.U32 R15, RZ, RZ, R2 ;  /* 0x000000ffff0f7224 */ /* 0x000fe200078e0002 */
[----:B--2---:R-:W-:Y:S01]  /*293f0*/  HMMA.16816.F32 R8, R20, R26, R8 ;  /* 0x0000001a1408723c */ /* 0x004fe20000001808 */
[----:B------:R-:W-:-:S02]  /*29400*/  IMAD.MOV.U32 R5, RZ, RZ, R26 ;  /* 0x000000ffff057224 */ /* 0x000fc400078e001a */
[----:B------:R-:W-:Y:S02]  /*29410*/  IMAD.MOV.U32 R4, RZ, RZ, R27 ;  /* 0x000000ffff047224 */ /* 0x000fe400078e001b */
[----:B------:R-:W2:-:S14]  /*29420*/  LDL.LU.64 R26, [R1+0x1098] ;  /* 0x00109800011a7983 */ /* 0x000e9c0000300a00 */
[----:B------:R-:W-:Y:S04]  /*29430*/  STL.64 [R1+0x270], R8 ;  /* 0x0002700801007387 */ /* 0x000fe80000100a00 */
[----:B------:R0:W-:Y:S01]  /*29440*/  STL.64 [R1+0x278], R10 ;  /* 0x0002780a01007387 */ /* 0x0001e20000100a00 */
[----:B------:R-:W-:Y:S02]  /*29450*/  IMAD.MOV.U32 R29, RZ, RZ, R9 ;  /* 0x000000ffff1d7224 */ /* 0x000fe400078e0009 */
[----:B------:R-:W-:Y:S01]  /*29460*/  IMAD.MOV.U32 R2, RZ, RZ, R8 ;  /* 0x000000ffff027224 */ /* 0x000fe200078e0008 */
[----:B0-----:R-:W3:Y:S04]  /*29470*/  LDL.LU.64 R10, [R1+0x1090] ;  /* 0x00109000010a7983 */ /* 0x001ee80000300a00 */
[----:B------:R-:W3:Y:S04]  /*29480*/  LDL.LU.64 R8, [R1+0x1088] ;  /* 0x0010880001087983 */ /* 0x000ee80000300a00 */
[----:B------:R-:W-:Y:S04]  /*29490*/  STL [R1+0xe3c], R2 ;  /* 0x000e3c0201007387 */ /* 0x000fe80000100800 */
[----:B------:R-:W-:Y:S01]  /*294a0*/  STL [R1+0xe38], R29 ;  /* 0x000e381d01007387 */ /* 0x000fe20000100800 */
[----:B--2---:R-:W-:-:S02]  /*294b0*/  IMAD.MOV.U32 R17, RZ, RZ, R26 ;  /* 0x000000ffff117224 */ /* 0x004fc400078e001a */
[----:B------:R-:W-:Y:S01]  /*294c0*/  IMAD.MOV.U32 R16, RZ, RZ, R27 ;  /* 0x000000ffff107224 */ /* 0x000fe200078e001b */
[----:B---3--:R-:W-:Y:S01]  /*294d0*/  HMMA.16816.F32 R8, R20, R26, R8 ;  /* 0x0000001a1408723c */ /* 0x008fe20000001808 */
[----:B------:R-:W2:Y:S04]  /*294e0*/  LDL.LU.64 R26, [R1+0x1080] ;  /* 0x00108000011a7983 */ /* 0x000ea80000300a00 */
[----:B------:R-:W2:-:S14]  /*294f0*/  LDL.LU.64 R24, [R1+0x1078] ;  /* 0x0010780001187983 */ /* 0x000e9c0000300a00 */
[----:B------:R-:W-:Y:S04]  /*29500*/  STL.64 [R1+0x260], R8 ;  /* 0x0002600801007387 */ /* 0x000fe80000100a00 */
[----:B------:R0:W-:Y:S04]  /*29510*/  STL.64 [R1+0x268], R10 ;  /* 0x0002680a01007387 */ /* 0x0001e80000100a00 */
[----:B0-----:R-:W2:Y:S01]  /*29520*/  LDL.LU.64 R10, [R1+0x1070] ;  /* 0x00107000010a7983 */ /* 0x001ea20000300a00 */
[----:B------:R-:W-:Y:S02]  /*29530*/  IMAD.MOV.U32 R14, RZ, RZ, R3 ;  /* 0x000000ffff0e7224 */ /* 0x000fe400078e0003 */
[----:B------:R-:W-:-:S05]  /*29540*/  IMAD.MOV.U32 R3, RZ, RZ, R8 ;  /* 0x000000ffff037224 */ /* 0x000fca00078e0008 */
[----:B------:R-:W-:Y:S01]  /*29550*/  STL [R1+0xe40], R3 ;  /* 0x000e400301007387 */ /* 0x000fe20000100800 */
[----:B--2---:R-:W-:Y:S01]  /*29560*/  HMMA.16816.F32 R24, R20, R10, R24 ;  /* 0x0000000a1418723c */ /* 0x004fe20000001818 */
[----:B------:R-:W-:Y:S02]  /*29570*/  IMAD.MOV.U32 R28, RZ, RZ, R10 ;  /* 0x000000ffff1c7224 */ /* 0x000fe400078e000a */
[----:B------:R-:W-:-:S15]  /*29580*/  IMAD.MOV.U32 R29, RZ, RZ, R11 ;  /* 0x000000ffff1d7224 */ /* 0x000fde00078e000b */
[----:B------:R-:W-:Y:S01]  /*29590*/  NOP ;  /* 0x0000000000007918 */ /* 0x000fe20000000000 */
        /* <DEDUP_REMOVED lines=14> */
[----:B--2---:R-:W-:-:S15]  /*29680*/  HMMA.16816.F32 R24, R20, R10, R24 ;  /* 0x0000000a1418723c */ /* 0x004fde0000001818 */
[----:B------:R-:W-:-:S04]  /*29690*/  NOP ;  /* 0x0000000000007918 */ /* 0x000fc80000000000 */
[----:B------:R0:W-:Y:S04]  /*296a0*/  STL.64 [R1+0x220], R24 ;  /* 0x0002201801007387 */ /* 0x0001e80000100a00 */
[----:B------:R1:W-:Y:S04]  /*296b0*/  STL.64 [R1+0x228], R26 ;  /* 0x0002281a01007387 */ /* 0x0003e80000100a00 */
[----:B0-----:R-:W4:Y:S04]  /*296c0*/  LDL.LU R24, [R1+0xf0] ;  /* 0x0000f00001187983 */ /* 0x001f280000300800 */
[----:B------:R-:W4:Y:S04]  /*296d0*/  LDL.LU R25, [R1+0xf4] ;  /* 0x0000f40001197983 */ /* 0x000f280000300800 */
[----:B-1----:R-:W4:Y:S04]  /*296e0*/  LDL.LU R26, [R1+0xf8] ;  /* 0x0000f800011a7983 */ /* 0x002f280000300800 */
[----:B------:R-:W4:Y:S04]  /*296f0*/  LDL.LU R27, [R1+0xfc] ;  /* 0x0000fc00011b7983 */ /* 0x000f280000300800 */
[----:B------:R0:W-:Y:S04]  /*29700*/  STL.64 [R1+0xfa0], R10 ;  /* 0x000fa00a01007387 */ /* 0x0001e80000100a00 */
[----:B------:R-:W2:Y:S04]  /*29710*/  LDL.LU R8, [R1+0x80] ;  /* 0x0000800001087983 */ /* 0x000ea80000300800 */
[----:B------:R-:W2:Y:S04]  /*29720*/  LDL.LU R9, [R1+0x84] ;  /* 0x0000840001097983 */ /* 0x000ea80000300800 */
[----:B0-----:R-:W3:Y:S04]  /*29730*/  LDL.LU R10, [R1+0x88] ;  /* 0x00008800010a7983 */ /* 0x001ee80000300800 */
[----:B------:R-:W3:Y:S01]  /*29740*/  LDL.LU R11, [R1+0x8c] ;  /* 0x00008c00010b7983 */ /* 0x000ee20000300800 */
[----:B------:R-:W-:Y:S03]  /*29750*/  HMMA.16816.F32 R12, R20, R6, R12 ;  /* 0x00000006140c723c */ /* 0x000fe6000000180c */
[----:B---3--:R0:W-:Y:S04]  /*29760*/  STL.64 [R1+0xfb0], R10 ;  /* 0x000fb00a01007387 */ /* 0x0081e80000100a00 */
[----:B--2---:R-:W-:Y:S01]  /*29770*/  STL.64 [R1+0xfa8], R8 ;  /* 0x000fa80801007387 */ /* 0x004fe20000100a00 */
[----:B0-----:R-:W-:-:S02]  /*29780*/  IMAD.MOV.U32 R10, RZ, RZ, R28 ;  /* 0x000000ffff0a7224 */ /* 0x001fc400078e001c */
[----:B------:R-:W-:Y:S01]  /*29790*/  IMAD.MOV.U32 R11, RZ, RZ, R29 ;  /* 0x000000ffff0b7224 */ /* 0x000fe200078e001d */
[----:B------:R-:W2:Y:S04]  /*297a0*/  LDL.LU R28, [R1+0x1038] ;  /* 0x00103800011c7983 */ /* 0x000ea80000300800 */
[----:B------:R0:W-:Y:S02]  /*297b0*/  STL.64 [R1+0xfc8], R10 ;  /* 0x000fc80a01007387 */ /* 0x0001e40000100a00 */
[----:B0-----:R-:W-:Y:S02]  /*297c0*/  IMAD.MOV.U32 R10, RZ, RZ, R17 ;  /* 0x000000ffff0a7224 */ /* 0x001fe400078e0011 */
[----:B------:R-:W-:-:S05]  /*297d0*/  IMAD.MOV.U32 R11, RZ, RZ, R16 ;  /* 0x000000ffff0b7224 */ /* 0x000fca00078e0010 */
[----:B------:R-:W-:Y:S04]  /*297e0*/  STL.64 [R1+0xfe0], R10 ;  /* 0x000fe00a01007387 */ /* 0x000fe80000100a00 */
[----:B------:R-:W-:Y:S04]  /*297f0*/  STL.64 [R1+0x210], R12 ;  /* 0x0002100c01007387 */ /* 0x000fe80000100a00 */
[----:B------:R0:W-:Y:S04]  /*29800*/  STL.64 [R1+0x218], R14 ;  /* 0x0002180e01007387 */ /* 0x0001e80000100a00 */
[----:B0-----:R-:W3:Y:S01]  /*29810*/  LDL.LU.64 R14, [R1+0x1030] ;  /* 0x00103000010e7983 */ /* 0x001ee20000300a00 */
[----:B------:R-:W-:-:S02]  /*29820*/  IMAD.MOV.U32 R11, RZ, RZ, R4 ;  /* 0x000000ffff0b7224 */ /* 0x000fc400078e0004 */
[----:B------:R-:W-:Y:S01]  /*29830*/  IMAD.MOV.U32 R10, RZ, RZ, R5 ;  /* 0x000000ffff0a7224 */ /* 0x000fe200078e0005 */
[----:B------:R3:W-:Y:S01]  /*29840*/  STL.64 [R1+0xf98], R6 ;  /* 0x000f980601007387 */ /* 0x0007e20000100a00 */
[----:B------:R-:W-:Y:S02]  /*29850*/  IMAD.MOV.U32 R5, RZ, RZ, R0 ;  /* 0x000000ffff057224 */ /* 0x000fe400078e0000 */
[----:B--2---:R-:W-:Y:S02]  /*29860*/  IMAD.MOV.U32 R4, RZ, RZ, R28 ;  /* 0x000000ffff047224 */ /* 0x004fe400078e001c */
[----:B------:R-:W2:Y:S04]  /*29870*/  LDL.LU R28, [R1+0x102c] ;  /* 0x00102c00011c7983 */ /* 0x000ea80000300800 */
[----:B------:R-:W2:Y:S01]  /*29880*/  LDL.LU R0, [R1+0x1028] ;  /* 0x0010280001007983 */ /* 0x000ea20000300800 */
[----:B---3--:R-:W-:-:S02]  /*29890*/  IMAD.MOV.U32 R6, RZ, RZ, R14 ;  /* 0x000000ffff067224 */ /* 0x008fc400078e000e */
[----:B------:R-:W-:Y:S01]  /*298a0*/  IMAD.MOV.U32 R7, RZ, RZ, R15 ;  /* 0x000000ffff077224 */ /* 0x000fe200078e000f */
[----:B------:R-:W3:Y:S04]  /*298b0*/  LDL.LU R14, [R1+0x1024] ;  /* 0x00102400010e7983 */ /* 0x000ee80000300800 */
[----:B------:R-:W3:Y:S04]  /*298c0*/  LDL.LU R15, [R1+0x1020] ;  /* 0x00102000010f7983 */ /* 0x000ee80000300800 */
[----:B------:R-:W-:Y:S04]  /*298d0*/  STL.64 [R1+0xfc0], R6 ;  /* 0x000fc00601007387 */ /* 0x000fe80000100a00 */
[----:B------:R0:W-:Y:S04]  /*298e0*/  STL.64 [R1+0xfb8], R4 ;  /* 0x000fb80401007387 */ /* 0x0001e80000100a00 */
[----:B0-----:R-:W3:Y:S01]  /*298f0*/  LDL.LU R4, [R1+0x90] ;  /* 0x0000900001047983 */ /* 0x001ee20000300800 */
[----:B----4-:R-:W-:Y:S01]  /*29900*/  HMMA.16816.F32 R24, R20, R18, R24 ;  /* 0x000000121418723c */ /* 0x010fe20000001818 */
[----:B--2---:R-:W-:-:S02]  /*29910*/  IMAD.MOV.U32 R5, RZ, RZ, R28 ;  /* 0x000000ffff057224 */ /* 0x004fc400078e001c */
[----:B------:R-:W-:Y:S01]  /*29920*/  IMAD.MOV.U32 R6, RZ, RZ, R0 ;  /* 0x000000ffff067224 */ /* 0x000fe200078e0000 */
[----:B------:R-:W2:Y:S04]  /*29930*/  LDL.LU R28, [R1+0x101c] ;  /* 0x00101c00011c7983 */ /* 0x000ea80000300800 */
[----:B------:R-:W4:Y:S01]  /*29940*/  LDL.LU R0, [R1+0x1018] ;  /* 0x0010180001007983 */ /* 0x000f220000300800 */
[----:B---3--:R-:W-:-:S03]  /*29950*/  IMAD.MOV.U32 R7, RZ, RZ, R14 ;  /* 0x000000ffff077224 */ /* 0x008fc600078e000e */
[----:B------:R-:W3:Y:S04]  /*29960*/  LDL.LU R14, [R1+0x1014] ;  /* 0x00101400010e7983 */ /* 0x000ee80000300800 */
[----:B------:R-:W-:Y:S04]  /*29970*/  STL.64 [R1+0xfd8], R6 ;  /* 0x000fd80601007387 */ /* 0x000fe80000100a00 */
[----:B------:R0:W-:Y:S02]  /*29980*/  STL.64 [R1+0xfd0], R4 ;  /* 0x000fd00401007387 */ /* 0x0001e40000100a00 */
[----:B0-----:R-:W-:-:S02]  /*29990*/  IMAD.MOV.U32 R4, RZ, RZ, R15 ;  /* 0x000000ffff047224 */ /* 0x001fc400078e000f */
[----:B------:R-:W3:Y:S04]  /*299a0*/  LDL.LU R15, [R1+0x1010] ;  /* 0x00101000010f7983 */ /* 0x000ee80000300800 */
[----:B------:R-:W2:Y:S04]  /*299b0*/  LDL.LU R5, [R1+0xb4] ;  /* 0x0000b40001057983 */ /* 0x000ea80000300800 */
[----:B------:R-:W2:Y:S04]  /*299c0*/  LDL.LU R6, [R1+0xb8] ;  /* 0x0000b80001067983 */ /* 0x000ea80000300800 */
[----:B------:R-:W2:Y:S04]  /*299d0*/  LDL.LU R7, [R1+0xbc] ;  /* 0x0000bc0001077983 */ /* 0x000ea80000300800 */
[----:B------:R-:W-:Y:S04]  /*299e0*/  STL.64 [R1+0x1f0], R24 ;  /* 0x0001f01801007387 */ /* 0x000fe80000100a00 */
[----:B------:R0:W-:Y:S04]  /*299f0*/  STL.64 [R1+0x1f8], R26 ;  /* 0x0001f81a01007387 */ /* 0x0001e80000100a00 */
[----:B0-----:R-:W3:Y:S04]  /*29a00*/  LDL.LU.64 R26, [R1+0x1008] ;  /* 0x00100800011a7983 */ /* 0x001ee80000300a00 */
[----:B------:R-:W3:Y:S02]  /*29a10*/  LDL.LU.64 R24, [R1+0x1000] ;  /* 0x0010000001187983 */ /* 0x000ee40000300a00 */
[----:B---3--:R-:W-:Y:S02]  /*29a20*/  HMMA.16816.F32 R20, R20, R14, R24 ;  /* 0x0000000e1414723c */ /* 0x008fe40000001818 */
[----:B------:R-:W3:Y:S04]  /*29a30*/  LDL.LU.64 R26, [R1+0xff8] ;  /* 0x000ff800011a7983 */ /* 0x000ee80000300a00 */
[----:B------:R-:W3:-:S13]  /*29a40*/  LDL.LU.64 R24, [R1+0xff0] ;  /* 0x000ff00001187983 */ /* 0x000eda0000300a00 */
[----:B------:R0:W-:Y:S04]  /*29a50*/  STL.64 [R1+0x1e0], R20 ;  /* 0x0001e01401007387 */ /* 0x0001e80000100a00 */
[----:B------:R4:W-:Y:S04]  /*29a60*/  STL.64 [R1+0x1e8], R22 ;  /* 0x0001e81601007387 */ /* 0x0009e80000100a00 */
[----:B0-----:R-:W3:Y:S04]  /*29a70*/  LDL.LU R20, [R1+0xc0] ;  /* 0x0000c00001147983 */ /* 0x001ee80000300800 */
[----:B------:R-:W3:Y:S01]  /*29a80*/  LDL.LU R21, [R1+0xc4] ;  /* 0x0000c40001157983 */ /* 0x000ee20000300800 */
[----:B----4-:R-:W-:-:S02]  /*29a90*/  IMAD.MOV.U32 R22, RZ, RZ, R0 ;  /* 0x000000ffff167224 */ /* 0x010fc400078e0000 */
[----:B--2---:R-:W-:Y:S01]  /*29aa0*/  IMAD.MOV.U32 R23, RZ, RZ, R28 ;  /* 0x000000ffff177224 */ /* 0x004fe200078e001c */
[----:B------:R-:W2:Y:S06]  /*29ab0*/  LDL.LU R0, [R1+0xfe8] ;  /* 0x000fe80001007983 */ /* 0x000eac0000300800 */
[----:B---3--:R-:W-:-:S15]  /*29ac0*/  HMMA.16816.F32 R8, R24, R10, R20 ;  /* 0x0000000a1808723c */ /* 0x008fde0000001814 */
[----:B------:R-:W-:-:S04]  /*29ad0*/  NOP ;  /* 0x0000000000007918 */ /* 0x000fc80000000000 */
[----:B------:R-:W-:Y:S01]  /*29ae0*/  STL.64 [R1+0x230], R8 ;  /* 0x0002300801007387 */ /* 0x000fe20000100a00 */
[----:B------:R-:W-:Y:S02]  /*29af0*/  IMAD.MOV.U32 R23, RZ, RZ, R11 ;  /* 0x000000ffff177224 */ /* 0x000fe400078e000b */
[----:B------:R-:W-:Y:S01]  /*29b00*/  IMAD.MOV.U32 R22, RZ, RZ, R10 ;  /* 0x000000ffff167224 */ /* 0x000fe200078e000a */
[----:B------:R0:W-:Y:S04]  /*29b10*/  STL.64 [R1+0x238], R10 ;  /* 0x0002380a01007387 */ /* 0x0001e80000100a00 */
[----:B0-----:R-:W3:Y:S01]  /*29b20*/  LDL.LU.64 R10, [R1+0xfe0] ;  /* 0x000fe000010a7983 */ /* 0x001ee20000300a00 */
[----:B------:R-:W-:Y:S02]  /*29b30*/  IMAD.MOV.U32 R21, RZ, RZ, R9 ;  /* 0x000000ffff157224 */ /* 0x000fe400078e0009 */
[----:B------:R-:W-:-:S05]  /*29b40*/  IMAD.MOV.U32 R20, RZ, RZ, R8 ;  /* 0x000000ffff147224 */ /* 0x000fca00078e0008 */
[----:B------:R-:W-:Y:S04]  /*29b50*/  STL [R1+0xe50], R20 ;  /* 0x000e501401007387 */ /* 0x000fe80000100800 */
[----:B------:R-:W-:Y:S04]  /*29b60*/  STL [R1+0xe4c], R21 ;  /* 0x000e4c1501007387 */ /* 0x000fe80000100800 */
[----:B------:R-:W-:Y:S04]  /*29b70*/  STL [R1+0xe48], R22 ;  /* 0x000e481601007387 */ /* 0x000fe80000100800 */
[----:B------:R-:W-:Y:S01]  /*29b80*/  STL [R1+0xe44], R23 ;  /* 0x000e441701007387 */ /* 0x000fe20000100800 */
[----:B---3--:R-:W-:Y:S03]  /*29b90*/  HMMA.16816.F32 R8, R24, R10, R4 ;  /* 0x0000000a1808723c */ /* 0x008fe60000001804 */
[----:B------:R-:W3:Y:S04]  /*29ba0*/  LDL.LU.64 R6, [R1+0xfd8] ;  /* 0x000fd80001067983 */ /* 0x000ee80000300a00 */
[----:B------:R-:W3:-:S12]  /*29bb0*/  LDL.LU.64 R4, [R1+0xfd0] ;  /* 0x000fd00001047983 */ /* 0x000ed80000300a00 */
[----:B------:R-:W-:Y:S04]  /*29bc0*/  STL.64 [R1+0x200], R8 ;  /* 0x0002000801007387 */ /* 0x000fe80000100a00 */
[----:B------:R0:W-:Y:S04]  /*29bd0*/  STL.64 [R1+0x208], R10 ;  /* 0x0002080a01007387 */ /* 0x0001e80000100a00 */
[----:B0-----:R-:W3:Y:S02]  /*29be0*/  LDL.LU.64 R10, [R1+0xfc8] ;  /* 0x000fc800010a7983 */ /* 0x001ee40000300a00 */
[----:B---3--:R-:W-:Y:S02]  /*29bf0*/  HMMA.16816.F32 R8, R24, R10, R4 ;  /* 0x0000000a1808723c */ /* 0x008fe40000001804 */
[----:B------:R-:W3:Y:S04]  /*29c00*/  LDL.LU.64 R6, [R1+0xfc0] ;  /* 0x000fc00001067983 */ /* 0x000ee80000300a00 */
[----:B------:R-:W3:-:S13]  /*29c10*/  LDL.LU.64 R4, [R1+0xfb8] ;  /* 0x000fb80001047983 */ /* 0x000eda0000300a00 */
[----:B------:R-:W-:Y:S04]  /*29c20*/  STL.64 [R1+0x1d0], R8 ;  /* 0x0001d00801007387 */ /* 0x000fe80000100a00 */
[----:B------:R0:W-:Y:S01]  /*29c30*/  STL.64 [R1+0x1d8], R10 ;  /* 0x0001d80a01007387 */ /* 0x0001e20000100a00 */
[----:B------:R-:W-:Y:S02]  /*29c40*/  IMAD.MOV.U32 R13, RZ, RZ, R9 ;  /* 0x000000ffff0d7224 */ /* 0x000fe400078e0009 */
[----:B------:R-:W-:Y:S01]  /*29c50*/  IMAD.MOV.U32 R12, RZ, RZ, R8 ;  /* 0x000000ffff0c7224 */ /* 0x000fe200078e0008 */
[----:B0-----:R-:W4:Y:S04]  /*29c60*/  LDL.LU.64 R10, [R1+0xfb0] ;  /* 0x000fb000010a7983 */ /* 0x001f280000300a00 */
[----:B------:R-:W4:Y:S01]  /*29c70*/  LDL.LU.64 R8, [R1+0xfa8] ;  /* 0x000fa80001087983 */ /* 0x000f220000300a00 */
[----:B------:R-:W-:-:S02]  /*29c80*/  IMAD.MOV.U32 R22, RZ, RZ, R3 ;  /* 0x000000ffff167224 */ /* 0x000fc400078e0003 */
[----:B------:R-:W-:Y:S01]  /*29c90*/  IMAD.MOV.U32 R23, RZ, RZ, R2 ;  /* 0x000000ffff177224 */ /* 0x000fe200078e0002 */
[----:B------:R-:W-:Y:S04]  /*29ca0*/  STL [R1+0xe58], R12 ;  /* 0x000e580c01007387 */ /* 0x000fe80000100800 */
[----:B------:R0:W-:Y:S02]  /*29cb0*/  STL [R1+0xe54], R13 ;  /* 0x000e540d01007387 */ /* 0x0001e40000100800 */
[C---:B----4-:R-:W-:Y:S02]  /*29cc0*/  HMMA.16816.F32 R20, R24.reuse, R22, R8 ;  /* 0x000000161814723c */ /* 0x050fe40000001808 */
[----:B------:R-:W3:Y:S04]  /*29cd0*/  LDL.LU.64 R10, [R1+0xfa0] ;  /* 0x000fa000010a7983 */ /* 0x000ee80000300a00 */
[----:B0-----:R-:W4:Y:S04]  /*29ce0*/  LDL.LU R13, [R1+0xb18] ;  /* 0x000b1800010d7983 */ /* 0x001f280000300800 */
[----:B------:R-:W2:Y:S09]  /*29cf0*/  LDL.LU R12, [R1+0xb54] ;  /* 0x000b5400010c7983 */ /* 0x000eb20000300800 */
[----:B------:R-:W-:Y:S04]  /*29d00*/  STL.64 [R1+0x1c0], R20 ;  /* 0x0001c01401007387 */ /* 0x000fe80000100a00 */
[----:B------:R0:W-:Y:S04]  /*29d10*/  STL.64 [R1+0x1c8], R22 ;  /* 0x0001c81601007387 */ /* 0x0001e80000100a00 */
[----:B0-----:R-:W2:Y:S04]  /*29d20*/  LDL.LU R23, [R1+0xb14] ;  /* 0x000b140001177983 */ /* 0x001ea80000300800 */
[----:B------:R-:W2:Y:S04]  /*29d30*/  LDL.LU R22, [R1+0xb4c] ;  /* 0x000b4c0001167983 */ /* 0x000ea80000300800 */
[----:B------:R-:W2:Y:S04]  /*29d40*/  LDL.LU R21, [R1+0xb64] ;  /* 0x000b640001157983 */ /* 0x000ea80000300800 */
[----:B------:R-:W2:Y:S04]  /*29d50*/  LDL.LU R3, [R1+0xb44] ;  /* 0x000b440001037983 */ /* 0x000ea80000300800 */
[----:B------:R-:W2:Y:S01]  /*29d60*/  LDL.LU R29, [R1+0xb60] ;  /* 0x000b6000011d7983 */ /* 0x000ea20000300800 */
[----:B---3--:R-:W-:Y:S03]  /*29d70*/  HMMA.16816.F32 R8, R24, R10, R4 ;  /* 0x0000000a1808723c */ /* 0x008fe60000001804 */
[----:B------:R-:W3:-:S15]  /*29d80*/  LDL.LU.64 R6, [R1+0xf98] ;  /* 0x000f980001067983 */ /* 0x000ede0000300a00 */
[----:B------:R-:W-:Y:S01]  /*29d90*/  NOP ;  /* 0x0000000000007918 */ /* 0x000fe20000000000 */
        /* <DEDUP_REMOVED lines=9> */
[----:B0-----:R-:W2:Y:S04]  /*29e30*/  LDL.LU R8, [R1+0xb10] ;  /* 0x000b100001087983 */ /* 0x001ea80000300800 */
[----:B------:R-:W2:Y:S04]  /*29e40*/  LDL.LU R9, [R1+0xb88] ;  /* 0x000b880001097983 */ /* 0x000ea80000300800 */
[----:B-1----:R-:W2:Y:S04]  /*29e50*/  LDL.LU R10, [R1+0xb1c] ;  /* 0x000b1c00010a7983 */ /* 0x002ea80000300800 */
[----:B------:R-:W2:Y:S04]  /*29e60*/  LDL.LU R11, [R1+0xb74] ;  /* 0x000b7400010b7983 */ /* 0x000ea80000300800 */
[----:B------:R-:W2:Y:S04]  /*29e70*/  LDL.LU R20, [R1+0xb3c] ;  /* 0x000b3c0001147983 */ /* 0x000ea80000300800 */
[----:B------:R-:W2:Y:S01]  /*29e80*/  LDL.LU R2, [R1+0xb5c] ;  /* 0x000b5c0001027983 */ /* 0x000ea20000300800 */
[----:B---3--:R-:W-:Y:S03]  /*29e90*/  HMMA.16816.F32 R4, R24, R18, R4 ;  /* 0x000000121804723c */ /* 0x008fe60000001804 */
[----:B------:R-:W3:Y:S04]  /*29ea0*/  LDL.LU.64 R18, [R1+0xf70] ;  /* 0x000f700001127983 */ /* 0x000ee80000300a00 */
[----:B------:R-:W3:-:S12]  /*29eb0*/  LDL.LU.64 R16, [R1+0xf68] ;  /* 0x000f680001107983 */ /* 0x000ed80000300a00 */
[----:B------:R0:W-:Y:S04]  /*29ec0*/  STL.64 [R1+0x190], R4 ;  /* 0x0001900401007387 */ /* 0x0001e80000100a00 */
[----:B------:R1:W-:Y:S01]  /*29ed0*/  STL.64 [R1+0x198], R6 ;  /* 0x0001980601007387 */ /* 0x0003e20000100a00 */
[----:B0-----:R-:W-:-:S03]  /*29ee0*/  IMAD.MOV.U32 R5, RZ, RZ, R7 ;  /* 0x000000ffff057224 */ /* 0x001fc600078e0007 */
[----:B-1----:R-:W2:Y:S04]  /*29ef0*/  LDL.LU R6, [R1+0xb80] ;  /* 0x000b800001067983 */ /* 0x002ea80000300800 */
[----:B------:R-:W2:Y:S04]  /*29f00*/  LDL.LU R7, [R1+0xb7c] ;  /* 0x000b7c0001077983 */ /* 0x000ea80000300800 */
[----:B------:R0:W-:Y:S04]  /*29f10*/  STL [R1+0xe5c], R5 ;  /* 0x000e5c0501007387 */ /* 0x0001e80000100800 */
[----:B0-----:R-:W2:Y:S01]  /*29f20*/  LDL.LU R5, [R1+0xb84] ;  /* 0x000b840001057983 */ /* 0x001ea20000300800 */
[----:B---3--:R-:W-:-:S15]  /*29f30*/  HMMA.16816.F32 R16, R24, R14, R16 ;  /* 0x0000000e1810723c */ /* 0x008fde0000001810 */
[----:B------:R-:W-:-:S04]  /*29f40*/  NOP ;  /* 0x0000000000007918 */ /* 0x000fc80000000000 */
[----:B------:R0:W-:Y:S04]  /*29f50*/  STL.64 [R1+0x180], R16 ;  /* 0x0001801001007387 */ /* 0x0001e80000100a00 */
[----:B------:R1:W-:Y:S01]  /*29f60*/  STL.64 [R1+0x188], R18 ;  /* 0x0001881201007387 */ /* 0x0003e20000100a00 */
[----:B------:R-:W-:-:S03]  /*29f70*/  IMAD.MOV.U32 R4, RZ, RZ, R19 ;  /* 0x000000ffff047224 */ /* 0x000fc600078e0013 */
[----:B0-----:R-:W3:Y:S04]  /*29f80*/  LDL.LU R16, [R1+0xb20] ;  /* 0x000b200001107983 */ /* 0x001ee80000300800 */
[----:B------:R-:W4:Y:S04]  /*29f90*/  LDL.LU R17, [R1+0xb70] ;  /* 0x000b700001117983 */ /* 0x000f280000300800 */
[----:B-1----:R-:W4:Y:S04]  /*29fa0*/  LDL.LU R18, [R1+0xb6c] ;  /* 0x000b6c0001127983 */ /* 0x002f280000300800 */
[----:B------:R-:W4:Y:S04]  /*29fb0*/  LDL.LU R19, [R1+0xb68] ;  /* 0x000b680001137983 */ /* 0x000f280000300800 */
[----:B------:R-:W4:Y:S04]  /*29fc0*/  LDL.LU R28, [R1+0xb94] ;  /* 0x000b9400011c7983 */ /* 0x000f280000300800 */
[----:B------:R-:W-:Y:S01]  /*29fd0*/  STL [R1+0xe60], R4 ;  /* 0x000e600401007387 */ /* 0x000fe20000100800 */
[----:B--2---:R-:W-:-:S02]  /*29fe0*/  IADD3 R6, P2, PT, R6, UR10, RZ ;  /* 0x0000000a06067c10 */ /* 0x004fc4000ff5e0ff */
[----:B------:R-:W-:Y:S02]  /*29ff0*/  IADD3 R7, P3, PT, R7, UR10, RZ ;  /* 0x0000000a07077c10 */ /* 0x000fe4000ff7e0ff */
[----:B------:R-:W-:-:S04]  /*2a000*/  IADD3 R5, P1, PT, R5, UR10, RZ ;  /* 0x0000000a05057c10 */ /* 0x000fc8000ff3e0ff */
[----:B------:R-:W-:Y:S02]  /*2a010*/  IADD3.X R21, PT, PT, R21, UR6, RZ, P1, !PT ;  /* 0x0000000615157c10 */ /* 0x000fe40008ffe4ff */
[----:B------:R-:W-:Y:S02]  /*2a020*/  IADD3 R3, P1, PT, R3, UR10, RZ ;  /* 0x0000000a03037c10 */ /* 0x000fe4000ff3e0ff */
[----:B------:R-:W-:Y:S02]  /*2a030*/  IADD3.X R29, PT, PT, R29, UR6, RZ, P2, !PT ;  /* 0x000000061d1d7c10 */ /* 0x000fe400097fe4ff */
[----:B---3--:R-:W-:Y:S02]  /*2a040*/  IADD3 R16, P4, PT, R16, UR10, RZ ;  /* 0x0000000a10107c10 */ /* 0x008fe4000ff9e0ff */
[----:B----4-:R-:W-:Y:S02]  /*2a050*/  IADD3 R17, P5, PT, R17, UR10, RZ ;  /* 0x0000000a11117c10 */ /* 0x010fe4000ffbe0ff */
[----:B------:R-:W-:-:S02]  /*2a060*/  IADD3 R18, P6, PT, R18, UR10, RZ ;  /* 0x0000000a12127c10 */ /* 0x000fc4000ffde0ff */
[----:B------:R-:W-:Y:S01]  /*2a070*/  IADD3 R19, P0, PT, R19, UR10, RZ ;  /* 0x0000000a13137c10 */ /* 0x000fe2000ff1e0ff */
[----:B------:R-:W-:Y:S04]  /*2a080*/  STL [R1+0xb20], R16 ;  /* 0x000b201001007387 */ /* 0x000fe80000100800 */
[----:B------:R-:W-:Y:S04]  /*2a090*/  STL [R1+0xb70], R17 ;  /* 0x000b701101007387 */ /* 0x000fe80000100800 */
[----:B------:R-:W-:Y:S01]  /*2a0a0*/  STL [R1+0xb6c], R18 ;  /* 0x000b6c1201007387 */ /* 0x000fe20000100800 */
[----:B------:R-:W-:-:S03]  /*2a0b0*/  IADD3.X R8, PT, PT, R8, UR6, RZ, P4, !PT ;  /* 0x0000000608087c10 */ /* 0x000fc6000a7fe4ff */
[----:B------:R-:W-:Y:S01]  /*2a0c0*/  STL [R1+0xb68], R19 ;  /* 0x000b681301007387 */ /* 0x000fe20000100800 */
[----:B------:R-:W-:-:S03]  /*2a0d0*/  IADD3 R9, P4, PT, R9, UR10, RZ ;  /* 0x0000000a09097c10 */ /* 0x000fc6000ff9e0ff */
        /* <DEDUP_REMOVED lines=12> */
[----:B------:R-:W-:Y:S04]  /*2a1a0*/  STL [R1+0xb74], R11 ;  /* 0x000b740b01007387 */ /* 0x000fe80000100800 */
[----:B------:R-:W-:Y:S04]  /*2a1b0*/  STL [R1+0xb18], R13 ;  /* 0x000b180d01007387 */ /* 0x000fe80000100800 */
[----:B------:R-:W-:Y:S04]  /*2a1c0*/  STL [R1+0xb54], R12 ;  /* 0x000b540c01007387 */ /* 0x000fe80000100800 */
[----:B------:R-:W-:Y:S04]  /*2a1d0*/  STL [R1+0xb14], R23 ;  /* 0x000b141701007387 */ /* 0x000fe80000100800 */
[----:B------:R-:W-:Y:S04]  /*2a1e0*/  STL [R1+0xb4c], R22 ;  /* 0x000b4c1601007387 */ /* 0x000fe80000100800 */
[----:B------:R0:W-:Y:S04]  /*2a1f0*/  STL [R1+0xb44], R3 ;  /* 0x000b440301007387 */ /* 0x0001e80000100800 */
[----:B------:R-:W-:Y:S04]  /*2a200*/  STL [R1+0xb64], R21 ;  /* 0x000b641501007387 */ /* 0x000fe80000100800 */
[----:B0-----:R-:W2:Y:S04]  /*2a210*/  LDL.LU R3, [R1+0xb78] ;  /* 0x000b780001037983 */ /* 0x001ea80000300800 */
[----:B------:R0:W-:Y:S04]  /*2a220*/  STL [R1+0xb60], R29 ;  /* 0x000b601d01007387 */ /* 0x0001e80000100800 */
[----:B0-----:R-:W3:Y:S01]  /*2a230*/  LDL.LU R29, [R1+0xb90] ;  /* 0x000b9000011d7983 */ /* 0x001ee20000300800 */
[----:B------:R-:W-:-:S02]  /*2a240*/  IADD3 R20, P2, PT, R20, UR10, RZ ;  /* 0x0000000a14147c10 */ /* 0x000fc4000ff5e0ff */
[----:B------:R-:W-:Y:S01]  /*2a250*/  IADD3.X R2, PT, PT, R2, UR6, RZ, P3, !PT ;  /* 0x0000000602027c10 */ /* 0x000fe20009ffe4ff */
[----:B------:R-:W4:Y:S04]  /*2a260*/  LDL.LU R4, [R1+0xb58] ;  /* 0x000b580001047983 */ /* 0x000f280000300800 */
[----:B------:R-:W4:Y:S04]  /*2a270*/  LDL.LU R24, [R1+0xb8c] ;  /* 0x000b8c0001187983 */ /* 0x000f280000300800 */
[----:B------:R-:W-:Y:S04]  /*2a280*/  STL [R1+0xb3c], R20 ;  /* 0x000b3c1401007387 */ /* 0x000fe80000100800 */
[----:B------:R-:W4:Y:S04]  /*2a290*/  LDL.LU R25, [R1+0xb50] ;  /* 0x000b500001197983 */ /* 0x000f280000300800 */
[----:B------:R0:W-:Y:S04]  /*2a2a0*/  STL [R1+0xb5c], R2 ;  /* 0x000b5c0201007387 */ /* 0x0001e80000100800 */
[----:B------:R-:W4:Y:S04]  /*2a2b0*/  LDL.LU R26, [R1+0xba8] ;  /* 0x000ba800011a7983 */ /* 0x000f280000300800 */
[----:B------:R-:W4:Y:S04]  /*2a2c0*/  LDL.LU R27, [R1+0xb48] ;  /* 0x000b4800011b7983 */ /* 0x000f280000300800 */
[----:B------:R-:W4:Y:S04]  /*2a2d0*/  LDL.LU R14, [R1+0xba4] ;  /* 0x000ba400010e7983 */ /* 0x000f280000300800 */
[----:B------:R-:W4:Y:S01]  /*2a2e0*/  LDL.LU R15, [R1+0xb40] ;  /* 0x000b4000010f7983 */ /* 0x000f220000300800 */
[----:B------:R-:W-:-:S03]  /*2a2f0*/  IADD3 R28, P3, PT, R28, UR10, RZ ;  /* 0x0000000a1c1c7c10 */ /* 0x000fc6000ff7e0ff */
[----:B0-----:R-:W4:Y:S04]  /*2a300*/  LDL.LU R2, [R1+0xba0] ;  /* 0x000ba00001027983 */ /* 0x001f280000300800 */
[----:B------:R-:W4:Y:S04]  /*2a310*/  LDL.LU R16, [R1+0xb38] ;  /* 0x000b380001107983 */ /* 0x000f280000300800 */
[----:B------:R-:W4:Y:S04]  /*2a320*/  LDL.LU R17, [R1+0xbc0] ;  /* 0x000bc00001117983 */ /* 0x000f280000300800 */
[----:B------:R-:W4:Y:S04]  /*2a330*/  LDL.LU R18, [R1+0xb34] ;  /* 0x000b340001127983 */ /* 0x000f280000300800 */
[----:B------:R0:W-:Y:S04]  /*2a340*/  STL [R1+0xb94], R28 ;  /* 0x000b941c01007387 */ /* 0x0001e80000100800 */
        /* <DEDUP_REMOVED lines=14> */
[----:B0-----:R-:W4:Y:S01]  /*2a430*/  LDL.LU R28, [R1+0xbe8] ;  /* 0x000be800011c7983 */ /* 0x001f220000300800 */
[----:B--2---:R-:W-:-:S05]  /*2a440*/  IADD3.X R3, PT, PT, R3, UR6, RZ, P4, !PT ;  /* 0x0000000603037c10 */ /* 0x004fca000a7fe4ff */
[----:B------:R0:W-:Y:S01]  /*2a450*/  STL [R1+0xb78], R3 ;  /* 0x000b780301007387 */ /* 0x0001e20000100800 */
[----:B---3--:R-:W-:-:S03]  /*2a460*/  IADD3 R29, P4, PT, R29, UR10, RZ ;  /* 0x0000000a1d1d7c10 */ /* 0x008fc6000ff9e0ff */
[----:B0-----:R-:W2:Y:S04]  /*2a470*/  LDL.LU R3, [R1+0xbb0] ;  /* 0x000bb00001037983 */ /* 0x001ea80000300800 */
[----:B------:R0:W-:Y:S04]  /*2a480*/  STL [R1+0xb90], R29 ;  /* 0x000b901d01007387 */ /* 0x0001e80000100800 */
[----:B0-----:R-:W3:Y:S01]  /*2a490*/  LDL.LU R29, [R1+0xc08] ;  /* 0x000c0800011d7983 */ /* 0x001ee20000300800 */
[----:B----4-:R-:W-:Y:S02]  /*2a4a0*/  IADD3.X R4, PT, PT, R4, UR6, RZ, P5, !PT ;  /* 0x0000000604047c10 */ /* 0x010fe4000affe4ff */
[----:B------:R-:W-:-:S02]  /*2a4b0*/  IADD3 R24, P5, PT, R24, UR10, RZ ;  /* 0x0000000a18187c10 */ /* 0x000fc4000ffbe0ff */
[----:B------:R-:W-:Y:S02]  /*2a4c0*/  IADD3.X R25, PT, PT, R25, UR6, RZ, P6, !PT ;  /* 0x0000000619197c10 */ /* 0x000fe4000b7fe4ff */
[----:B------:R-:W-:Y:S02]  /*2a4d0*/  IADD3 R26, P6, PT, R26, UR10, RZ ;  /* 0x0000000a1a1a7c10 */ /* 0x000fe4000ffde0ff */
[----:B------:R-:W-:Y:S02]  /*2a4e0*/  IADD3.X R27, PT, PT, R27, UR6, RZ, P0, !PT ;  /* 0x000000061b1b7c10 */ /* 0x000fe400087fe4ff */
[----:B------:R-:W-:Y:S01]  /*2a4f0*/  IADD3.X R15, PT, PT, R15, UR6, RZ, P1, !PT ;  /* 0x000000060f0f7c10 */ /* 0x000fe20008ffe4ff */
[----:B------:R-:W-:Y:S01]  /*2a500*/  STL [R1+0xb58], R4 ;  /* 0x000b580401007387 */ /* 0x000fe20000100800 */
[----:B------:R-:W-:-:S03]  /*2a510*/  IADD3 R2, P1, PT, R2, UR10, RZ ;  /* 0x0000000a02027c10 */ /* 0x000fc6000ff3e0ff */
[----:B------:R-:W-:Y:S01]  /*2a520*/  STL [R1+0xb8c], R24 ;  /* 0x000b8c1801007387 */ /* 0x000fe20000100800 */
[----:B------:R-:W-:-:S03]  /*2a530*/  IADD3 R14, P0, PT, R14, UR10, RZ ;  /* 0x0000000a0e0e7c10 */ /* 0x000fc6000ff1e0ff */
[----:B------:R-:W-:Y:S04]  /*2a540*/  STL [R1+0xb50], R25 ;  /* 0x000b501901007387 */ /* 0x000fe80000100800 */
[----:B------:R-:W-:Y:S04]  /*2a550*/  STL [R1+0xba8], R26 ;  /* 0x000ba81a01007387 */ /* 0x000fe80000100800 */
[----:B------:R-:W-:Y:S04]  /*2a560*/  STL [R1+0xb48], R27 ;  /* 0x000b481b01007387 */ /* 0x000fe80000100800 */
[----:B------:R0:W-:Y:S01]  /*2a570*/  STL [R1+0xba0], R2 ;  /* 0x000ba00201007387 */ /* 0x0001e20000100800 */
[----:B------:R-:W-:-:S03]  /*2a580*/  IADD3.X R16, PT, PT, R16, UR6, RZ, P2, !PT ;  /* 0x0000000610107c10 */ /* 0x000fc600097fe4ff */
[----:B------:R-:W-:Y:S01]  /*2a590*/  STL [R1+0xba4], R14 ;  /* 0x000ba40e01007387 */ /* 0x000fe20000100800 */
[----:B------:R-:W-:Y:S02]  /*2a5a0*/  IADD3 R17, P2, PT, R17, UR10, RZ ;  /* 0x0000000a11117c10 */ /* 0x000fe4000ff5e0ff */
[----:B------:R-:W-:Y:S02]  /*2a5b0*/  IADD3.X R18, PT, PT, R18, UR6, RZ, P3, !PT ;  /* 0x0000000612127c10 */ /* 0x000fe40009ffe4ff */
[----:B------:R-:W-:Y:S02]  /*2a5c0*/  IADD3 R19, P3, PT, R19, UR10, RZ ;  /* 0x0000000a13137c10 */ /* 0x000fe4000ff7e0ff */
[----:B------:R-:W-:Y:S02]  /*2a5d0*/  IADD3.X R5, PT, PT, R5, UR6, RZ, P4, !PT ;  /* 0x0000000605057c10 */ /* 0x000fe4000a7fe4ff */
[----:B------:R-:W-:Y:S01]  /*2a5e0*/  IADD3 R6, P4, PT, R6, UR10, RZ ;  /* 0x0000000a06067c10 */ /* 0x000fe2000ff9e0ff */
[----:B0-----:R-:W4:Y:S04]  /*2a5f0*/  LDL.LU R2, [R1+0xbb4] ;  /* 0x000bb40001027983 */ /* 0x001f280000300800 */
        /* <DEDUP_REMOVED lines=21> */
[----:B------:R-:W-:-:S03]  /*2a750*/  IADD3.X R20, PT, PT, R20, UR6, RZ, P3, !PT ;  /* 0x0000000614147c10 */ /* 0x000fc60009ffe4ff */
[----:B------:R-:W-:Y:S01]  /*2a760*/  STL [R1+0xbd0], R13 ;  /* 0x000bd00d01007387 */ /* 0x000fe20000100800 */
[----:B------:R-:W-:-:S03]  /*2a770*/  IADD3 R21, P2, PT, R21, UR10, RZ ;  /* 0x0000000a15157c10 */ /* 0x000fc6000ff5e0ff */
[----:B------:R-:W-:Y:S04]  /*2a780*/  STL [R1+0xb98], R12 ;  /* 0x000b980c01007387 */ /* 0x000fe80000100800 */
[----:B------:R-:W-:Y:S01]  /*2a790*/  STL [R1+0xbf0], R23 ;  /* 0x000bf01701007387 */ /* 0x000fe20000100800 */
[----:B------:R-:W-:-:S03]  /*2a7a0*/  IADD3 R28, P3, PT, R28, UR10, RZ ;  /* 0x0000000a1c1c7c10 */ /* 0x000fc6000ff7e0ff */
[----:B------:R-:W-:Y:S04]  /*2a7b0*/  STL [R1+0xb9c], R22 ;  /* 0x000b9c1601007387 */ /* 0x000fe80000100800 */
[----:B------:R0:W-:Y:S04]  /*2a7c0*/  STL [R1+0xbac], R20 ;  /* 0x000bac1401007387 */ /* 0x0001e80000100800 */
[----:B------:R-:W-:Y:S04]  /*2a7d0*/  STL [R1+0xbec], R21 ;  /* 0x000bec1501007387 */ /* 0x000fe80000100800 */
[----:B0-----:R-:W4:Y:S04]  /*2a7e0*/  LDL.LU R20, [R1+0xc04] ;  /* 0x000c040001147983 */ /* 0x001f280000300800 */
[----:B------:R0:W-:Y:S04]  /*2a7f0*/  STL [R1+0xbe8], R28 ;  /* 0x000be81c01007387 */ /* 0x0001e80000100800 */
[----:B0-----:R-:W4:Y:S04]  /*2a800*/  LDL.LU R28, [R1+0xbc4] ;  /* 0x000bc400011c7983 */ /* 0x001f280000300800 */
[----:B------:R-:W4:Y:S04]  /*2a810*/  LDL.LU R4, [R1+0xc00] ;  /* 0x000c000001047983 */ /* 0x000f280000300800 */
[----:B------:R-:W4:Y:S01]  /*2a820*/  LDL.LU R24, [R1+0xbc8] ;  /* 0x000bc80001187983 */ /* 0x000f220000300800 */
[----:B--2---:R-:W-:-:S05]  /*2a830*/  IADD3.X R3, PT, PT, R3, UR6, RZ, P4, !PT ;  /* 0x0000000603037c10 */ /* 0x004fca000a7fe4ff */
[----:B------:R0:W-:Y:S04]  /*2a840*/  STL [R1+0xbb0], R3 ;  /* 0x000bb00301007387 */ /* 0x0001e80000100800 */
[----:B------:R-:W2:Y:S01]  /*2a850*/  LDL.LU R25, [R1+0xc20] ;  /* 0x000c200001197983 */ /* 0x000ea20000300800 */
[----:B---3--:R-:W-:-:S05]  /*2a860*/  IADD3 R29, P4, PT, R29, UR10, RZ ;  /* 0x0000000a1d1d7c10 */ /* 0x008fca000ff9e0ff */
[----:B------:R1:W-:Y:S04]  /*2a870*/  STL [R1+0xc08], R29 ;  /* 0x000c081d01007387 */ /* 0x0003e80000100800 */
[----:B------:R-:W3:Y:S04]  /*2a880*/  LDL.LU R26, [R1+0xbcc] ;  /* 0x000bcc00011a7983 */ /* 0x000ee80000300800 */
[----:B------:R-:W3:Y:S04]  /*2a890*/  LDL.LU R27, [R1+0xc1c] ;  /* 0x000c1c00011b7983 */ /* 0x000ee80000300800 */
[----:B------:R-:W3:Y:S04]  /*2a8a0*/  LDL.LU R14, [R1+0xbdc] ;  /* 0x000bdc00010e7983 */ /* 0x000ee80000300800 */
[----:B------:R-:W3:Y:S04]  /*2a8b0*/  LDL.LU R15, [R1+0xc18] ;  /* 0x000c1800010f7983 */ /* 0x000ee80000300800 */
[----:B0-----:R-:W3:Y:S04]  /*2a8c0*/  LDL.LU R3, [R1+0xbe0] ;  /* 0x000be00001037983 */ /* 0x001ee80000300800 */
[----:B------:R-:W3:Y:S04]  /*2a8d0*/  LDL.LU R16, [R1+0xc38] ;  /* 0x000c380001107983 */ /* 0x000ee80000300800 */
[----:B------:R-:W3:Y:S04]  /*2a8e0*/  LDL.LU R17, [R1+0xbe4] ;  /* 0x000be40001117983 */ /* 0x000ee80000300800 */
[----:B------:R-:W3:Y:S01]  /*2a8f0*/  LDL.LU R18, [R1+0xc34] ;  /* 0x000c340001127983 */ /* 0x000ee20000300800 */
[----:B----4-:R-:W-:-:S05]  /*2a900*/  IADD3.X R2, PT, PT, R2, UR6, RZ, P5, !PT ;  /* 0x0000000602027c10 */ /* 0x010fca000affe4ff */
        /* <DEDUP_REMOVED lines=14> */
[----:B-1----:R-:W4:Y:S04]  /*2a9f0*/  LDL.LU R29, [R1+0xc84] ;  /* 0x000c8400011d7983 */ /* 0x002f280000300800 */
[----:B0-----:R-:W4:Y:S01]  /*2aa00*/  LDL.LU R2, [R1+0xc28] ;  /* 0x000c280001027983 */ /* 0x001f220000300800 */
[----:B------:R-:W-:-:S05]  /*2aa10*/  IADD3 R20, P5, PT, R20, UR10, RZ ;  /* 0x0000000a14147c10 */ /* 0x000fca000ffbe0ff */
[----:B------:R0:W-:Y:S01]  /*2aa20*/  STL [R1+0xc04], R20 ;  /* 0x000c041401007387 */ /* 0x0001e20000100800 */
[----:B------:R-:W-:Y:S02]  /*2aa30*/  IADD3.X R28, PT, PT, R28, UR6, RZ, P6, !PT ;  /* 0x000000061c1c7c10 */ /* 0x000fe4000b7fe4ff */
[----:B------:R-:W-:Y:S02]  /*2aa40*/  IADD3 R4, P6, PT, R4, UR10, RZ ;  /* 0x0000000a04047c10 */ /* 0x000fe4000ffde0ff */
[----:B------:R-:W-:Y:S01]  /*2aa50*/  IADD3.X R24, PT, PT, R24, UR6, RZ, P0, !PT ;  /* 0x0000000618187c10 */ /* 0x000fe200087fe4ff */
[----:B0-----:R-:W4:Y:S04]  /*2aa60*/  LDL.LU R20, [R1+0xc8c] ;  /* 0x000c8c0001147983 */ /* 0x001f280000300800 */
[----:B------:R0:W-:Y:S04]  /*2aa70*/  STL [R1+0xbc4], R28 ;  /* 0x000bc41c01007387 */ /* 0x0001e80000100800 */
[----:B0-----:R-:W4:Y:S04]  /*2aa80*/  LDL.LU R28, [R1+0xc2c] ;  /* 0x000c2c00011c7983 */ /* 0x001f280000300800 */
[----:B------:R-:W-:Y:S04]  /*2aa90*/  STL [R1+0xc00], R4 ;  /* 0x000c000401007387 */ /* 0x000fe80000100800 */
[----:B------:R-:W-:Y:S01]  /*2aaa0*/  STL [R1+0xbc8], R24 ;  /* 0x000bc81801007387 */ /* 0x000fe20000100800 */
[----:B--2---:R-:W-:-:S05]  /*2aab0*/  IADD3 R25, P0, PT, R25, UR10, RZ ;  /* 0x0000000a19197c10 */ /* 0x004fca000ff1e0ff */
[----:B------:R-:W-:Y:S01]  /*2aac0*/  STL [R1+0xc20], R25 ;  /* 0x000c201901007387 */ /* 0x000fe20000100800 */
[----:B---3--:R-:W-:Y:S02]  /*2aad0*/  IADD3.X R26, PT, PT, R26, UR6, RZ, P1, !PT ;  /* 0x000000061a1a7c10 */ /* 0x008fe40008ffe4ff */
[----:B------:R-:W-:Y:S02]  /*2aae0*/  IADD3 R27, P1, PT, R27, UR10, RZ ;  /* 0x0000000a1b1b7c10 */ /* 0x000fe4000ff3e0ff */
[----:B------:R-:W-:Y:S02]  /*2aaf0*/  IADD3.X R14, PT, PT, R14, UR6, RZ, P2, !PT ;  /* 0x000000060e0e7c10 */ /* 0x000fe400097fe4ff */
[----:B------:R-:W-:Y:S01]  /*2ab00*/  IADD3.X R3, PT, PT, R3, UR6, RZ, P3, !PT ;  /* 0x0000000603037c10 */ /* 0x000fe20009ffe4ff */
[----:B------:R-:W-:Y:S04]  /*2ab10*/  STL [R1+0xbcc], R26 ;  /* 0x000bcc1a01007387 */ /* 0x000fe80000100800 */
[----:B------:R-:W-:Y:S04]  /*2ab20*/  STL [R1+0xc1c], R27 ;  /* 0x000c1c1b01007387 */ /* 0x000fe80000100800 */
[----:B------:R0:W-:Y:S04]  /*2ab30*/  STL [R1+0xbe0], R3 ;  /* 0x000be00301007387 */ /* 0x0001e80000100800 */
[----:B------:R-:W-:Y:S04]  /*2ab40*/  STL [R1+0xbdc], R14 ;  /* 0x000bdc0e01007387 */ /* 0x000fe80000100800 */
[----:B0-----:R-:W2:Y:S01]  /*2ab50*/  LDL.LU R3, [R1+0xc94] ;  /* 0x000c940001037983 */ /* 0x001ea20000300800 */
[----:B------:R-:W-:-:S02]  /*2ab60*/  IADD3 R15, P2, PT, R15, UR10, RZ ;  /* 0x0000000a0f0f7c10 */ /* 0x000fc4000ff5e0ff */
[----:B------:R-:W-:Y:S02]  /*2ab70*/  IADD3 R16, P3, PT, R16, UR10, RZ ;  /* 0x0000000a10107c10 */ /* 0x000fe4000ff7e0ff */
[----:B------:R-:W-:Y:S02]  /*2ab80*/  IADD3.X R17, PT, PT, R17, UR6, RZ, P4, !PT ;  /* 0x0000000611117c10 */ /* 0x000fe4000a7fe4ff */
[----:B------:R-:W-:Y:S02]  /*2ab90*/  IADD3 R18, P4, PT, R18, UR10, RZ ;  /* 0x0000000a12127c10 */ /* 0x000fe4000ff9e0ff */
[----:B----4-:R-:W-:Y:S01]  /*2aba0*/  IADD3.X R19, PT, PT, R19, UR6, RZ, P5, !PT ;  /* 0x0000000613137c10 */ /* 0x010fe2000affe4ff */
        /* <DEDUP_REMOVED lines=21> */
[----:B------:R-:W-:Y:S02]  /*2ad00*/  IADD3 R22, P3, PT, R22, UR10, RZ ;  /* 0x0000000a16167c10 */ /* 0x000fe4000ff7e0ff */
[----:B------:R-:W-:Y:S01]  /*2ad10*/  IADD3.X R21, PT, PT, R21, UR6, RZ, P4, !PT ;  /* 0x0000000615157c10 */ /* 0x000fe2000a7fe4ff */
[----:B------:R-:W-:Y:S01]  /*2ad20*/  STL [R1+0xc48], R11 ;  /* 0x000c480b01007387 */ /* 0x000fe20000100800 */
[----:B------:R-:W-:-:S03]  /*2ad30*/  IADD3 R29, P4, PT, R29, UR10, RZ ;  /* 0x0000000a1d1d7c10 */ /* 0x000fc6000ff9e0ff */
[----:B------:R-:W-:Y:S04]  /*2ad40*/  STL [R1+0xc10], R13 ;  /* 0x000c100d01007387 */ /* 0x000fe80000100800 */
[----:B------:R-:W-:Y:S04]  /*2ad50*/  STL [R1+0xc60], R12 ;  /* 0x000c600c01007387 */ /* 0x000fe80000100800 */
[----:B------:R-:W-:Y:S01]  /*2ad60*/  STL [R1+0xc14], R23 ;  /* 0x000c141701007387 */ /* 0x000fe20000100800 */
[----:B------:R-:W-:-:S03]  /*2ad70*/  IADD3.X R2, PT, PT, R2, UR6, RZ, P5, !PT ;  /* 0x0000000602027c10 */ /* 0x000fc6000affe4ff */
[----:B------:R-:W-:Y:S04]  /*2ad80*/  STL [R1+0xc5c], R22 ;  /* 0x000c5c1601007387 */ /* 0x000fe80000100800 */
[----:B------:R0:W-:Y:S04]  /*2ad90*/  STL [R1+0xc84], R29 ;  /* 0x000c841d01007387 */ /* 0x0001e80000100800 */
[----:B------:R-:W-:Y:S04]  /*2ada0*/  STL [R1+0xc24], R21 ;  /* 0x000c241501007387 */ /* 0x000fe80000100800 */
[----:B0-----:R-:W3:Y:S04]  /*2adb0*/  LDL.LU R29, [R1+0xc3c] ;  /* 0x000c3c00011d7983 */ /* 0x001ee80000300800 */
[----:B------:R0:W-:Y:S01]  /*2adc0*/  STL [R1+0xc28], R2 ;  /* 0x000c280201007387 */ /* 0x0001e20000100800 */
[----:B------:R-:W-:-:S03]  /*2add0*/  IADD3 R20, P5, PT, R20, UR10, RZ ;  /* 0x0000000a14147c10 */ /* 0x000fc6000ffbe0ff */
[----:B0-----:R-:W4:Y:S04]  /*2ade0*/  LDL.LU R2, [R1+0xc9c] ;  /* 0x000c9c0001027983 */ /* 0x001f280000300800 */
[----:B------:R-:W4:Y:S04]  /*2adf0*/  LDL.LU R4, [R1+0xc40] ;  /* 0x000c400001047983 */ /* 0x000f280000300800 */
[----:B------:R-:W4:Y:S04]  /*2ae00*/  LDL.LU R24, [R1+0xca4] ;  /* 0x000ca40001187983 */ /* 0x000f280000300800 */
[----:B------:R-:W-:Y:S04]  /*2ae10*/  STL [R1+0xc8c], R20 ;  /* 0x000c8c1401007387 */ /* 0x000fe80000100800 */
[----:B------:R-:W4:Y:S01]  /*2ae20*/  LDL.LU R25, [R1+0xc44] ;  /* 0x000c440001197983 */ /* 0x000f220000300800 */
[----:B------:R-:W-:-:S05]  /*2ae30*/  IADD3.X R28, PT, PT, R28, UR6, RZ, P6, !PT ;  /* 0x000000061c1c7c10 */ /* 0x000fca000b7fe4ff */
[----:B------:R0:W-:Y:S04]  /*2ae40*/  STL [R1+0xc2c], R28 ;  /* 0x000c2c1c01007387 */ /* 0x0001e80000100800 */
[----:B------:R-:W4:Y:S04]  /*2ae50*/  LDL.LU R26, [R1+0xcac] ;  /* 0x000cac00011a7983 */ /* 0x000f280000300800 */
[----:B------:R-:W4:Y:S04]  /*2ae60*/  LDL.LU R27, [R1+0xc54] ;  /* 0x000c5400011b7983 */ /* 0x000f280000300800 */
[----:B------:R-:W4:Y:S04]  /*2ae70*/  LDL.LU R14, [R1+0xcb4] ;  /* 0x000cb400010e7983 */ /* 0x000f280000300800 */
[----:B------:R-:W4:Y:S04]  /*2ae80*/  LDL.LU R15, [R1+0xc58] ;  /* 0x000c5800010f7983 */ /* 0x000f280000300800 */
[----:B0-----:R-:W4:Y:S04]  /*2ae90*/  LDL.LU R28, [R1+0xcbc] ;  /* 0x000cbc00011c7983 */ /* 0x001f280000300800 */
[----:B------:R-:W4:Y:S04]  /*2aea0*/  LDL.LU R16, [R1+0xc68] ;  /* 0x000c680001107983 */ /* 0x000f280000300800 */
[----:B------:R-:W4:Y:S04]  /*2aeb0*/  LDL.LU R17, [R1+0xcc4] ;  /* 0x000cc40001117983 */ /* 0x000f280000300800 */
[----:B------:R-:W4:Y:S01]  /*2aec0*/  LDL.LU R18, [R1+0xc6c] ;  /* 0x000c6c0001127983 */ /* 0x000f220000300800 */
[----:B--2---:R-:W-:-:S05]  /*2aed0*/  IADD3 R3, P6, PT, R3, UR10, RZ ;  /* 0x0000000a03037c10 */ /* 0x004fca000ffde0ff */
[----:B------:R0:W-:Y:S04]  /*2aee0*/  STL [R1+0xc94], R3 ;  /* 0x000c940301007387 */ /* 0x0001e80000100800 */
        /* <DEDUP_REMOVED lines=14> */
[----:B0-----:R-:W2:Y:S01]  /*2afd0*/  LDL.LU R3, [R1+0xd04] ;  /* 0x000d040001037983 */ /* 0x001ea20000300800 */
[----:B---3--:R-:W-:-:S05]  /*2afe0*/  IADD3.X R29, PT, PT, R29, UR6, RZ, P0, !PT ;  /* 0x000000061d1d7c10 */ /* 0x008fca00087fe4ff */
[----:B------:R0:W-:Y:S01]  /*2aff0*/  STL [R1+0xc3c], R29 ;  /* 0x000c3c1d01007387 */ /* 0x0001e20000100800 */
[----:B----4-:R-:W-:Y:S02]  /*2b000*/  IADD3 R2, P0, PT, R2, UR10, RZ ;  /* 0x0000000a02027c10 */ /* 0x010fe4000ff1e0ff */
[----:B------:R-:W-:Y:S02]  /*2b010*/  IADD3.X R4, PT, PT, R4, UR6, RZ, P1, !PT ;  /* 0x0000000604047c10 */ /* 0x000fe40008ffe4ff */
[----:B------:R-:W-:Y:S01]  /*2b020*/  IADD3 R24, P1, PT, R24, UR10, RZ ;  /* 0x0000000a18187c10 */ /* 0x000fe2000ff3e0ff */
[----:B0-----:R-:W3:Y:S01]  /*2b030*/  LDL.LU R29, [R1+0xca0] ;  /* 0x000ca000011d7983 */ /* 0x001ee20000300800 */
[----:B------:R-:W-:-:S03]  /*2b040*/  IADD3.X R25, PT, PT, R25, UR6, RZ, P2, !PT ;  /* 0x0000000619197c10 */ /* 0x000fc600097fe4ff */
[----:B------:R0:W-:Y:S01]  /*2b050*/  STL [R1+0xc9c], R2 ;  /* 0x000c9c0201007387 */ /* 0x0001e20000100800 */
[----:B------:R-:W-:Y:S02]  /*2b060*/  IADD3 R26, P2, PT, R26, UR10, RZ ;  /* 0x0000000a1a1a7c10 */ /* 0x000fe4000ff5e0ff */
[----:B------:R-:W-:Y:S01]  /*2b070*/  IADD3.X R27, PT, PT, R27, UR6, RZ, P3, !PT ;  /* 0x000000061b1b7c10 */ /* 0x000fe20009ffe4ff */
[----:B0-----:R-:W4:Y:S01]  /*2b080*/  LDL.LU R2, [R1+0xd00] ;  /* 0x000d000001027983 */ /* 0x001f220000300800 */
[----:B------:R-:W-:-:S03]  /*2b090*/  IADD3.X R15, PT, PT, R15, UR6, RZ, P4, !PT ;  /* 0x000000060f0f7c10 */ /* 0x000fc6000a7fe4ff */
[----:B------:R-:W-:Y:S04]  /*2b0a0*/  STL [R1+0xc40], R4 ;  /* 0x000c400401007387 */ /* 0x000fe80000100800 */
[----:B------:R-:W-:Y:S01]  /*2b0b0*/  STL [R1+0xca4], R24 ;  /* 0x000ca41801007387 */ /* 0x000fe20000100800 */
[----:B------:R-:W-:Y:S02]  /*2b0c0*/  IADD3 R14, P3, PT, R14, UR10, RZ ;  /* 0x0000000a0e0e7c10 */ /* 0x000fe4000ff7e0ff */
[----:B------:R-:W-:Y:S01]  /*2b0d0*/  IADD3 R28, P4, PT, R28, UR10, RZ ;  /* 0x0000000a1c1c7c10 */ /* 0x000fe2000ff9e0ff */
[----:B------:R-:W-:Y:S04]  /*2b0e0*/  STL [R1+0xc44], R25 ;  /* 0x000c441901007387 */ /* 0x000fe80000100800 */
[----:B------:R-:W-:Y:S04]  /*2b0f0*/  STL [R1+0xcac], R26 ;  /* 0x000cac1a01007387 */ /* 0x000fe80000100800 */
[----:B------:R-:W-:Y:S01]  /*2b100*/  STL [R1+0xc54], R27 ;  /* 0x000c541b01007387 */ /* 0x000fe20000100800 */
[----:B------:R-:W-:-:S03]  /*2b110*/  IADD3.X R16, PT, PT, R16, UR6, RZ, P5, !PT ;  /* 0x0000000610107c10 */ /* 0x000fc6000affe4ff */
[----:B------:R0:W-:Y:S01]  /*2b120*/  STL [R1+0xcbc], R28 ;  /* 0x000cbc1c01007387 */ /* 0x0001e20000100800 */
[----:B------:R-:W-:-:S03]  /*2b130*/  IADD3 R17, P5, PT, R17, UR10, RZ ;  /* 0x0000000a11117c10 */ /* 0x000fc6000ffbe0ff */
[----:B------:R1:W-:Y:S01]  /*2b140*/  STL [R1+0xcb4], R14 ;  /* 0x000cb40e01007387 */ /* 0x0003e20000100800 */
[----:B------:R-:W-:-:S03]  /*2b150*/  IADD3.X R18, PT, PT, R18, UR6, RZ, P6, !PT ;  /* 0x0000000612127c10 */ /* 0x000fc6000b7fe4ff */
[----:B0-----:R-:W4:Y:S04]  /*2b160*/  LDL.LU R28, [R1+0xca8] ;  /* 0x000ca800011c7983 */ /* 0x001f280000300800 */
[----:B------:R0:W-:Y:S04]  /*2b170*/  STL [R1+0xc58], R15 ;  /* 0x000c580f01007387 */ /* 0x0001e80000100800 */
[----:B------:R0:W-:Y:S04]  /*2b180*/  STL [R1+0xc68], R16 ;  /* 0x000c681001007387 */ /* 0x0001e80000100800 */
[----:B------:R0:W-:Y:S04]  /*2b190*/  STL [R1+0xcc4], R17 ;  /* 0x000cc41101007387 */ /* 0x0001e80000100800 */
[----:B------:R0:W-:Y:S01]  /*2b1a0*/  STL [R1+0xc6c], R18 ;  /* 0x000c6c1201007387 */ /* 0x0001e20000100800 */
[----:B-1----:R-:W1:Y:S01]  /*2b1b0*/  LDC R14, c[0x0][0x3ac] ;  /* 0x0000eb00ff0e7b82 */ /* 0x002e620000000800 */
[----:B--2---:R-:W-:-:S02]  /*2b1c0*/  IADD3 R19, P6, PT, R19, UR10, RZ ;  /* 0x0000000a13137c10 */ /* 0x004fc4000ffde0ff */
[----:B------:R-:W-:Y:S02]  /*2b1d0*/  IADD3.X R5, PT, PT, R5, UR6, RZ, P0, !PT ;  /* 0x0000000605057c10 */ /* 0x000fe400087fe4ff */
[----:B------:R-:W-:Y:S02]  /*2b1e0*/  IADD3 R6, P0, PT, R6, UR10, RZ ;  /* 0x0000000a06067c10 */ /* 0x000fe4000ff1e0ff */
[----:B------:R-:W-:Y:S02]  /*2b1f0*/  IADD3.X R7, PT, PT, R7, UR6, RZ, P1, !PT ;  /* 0x0000000607077c10 */ /* 0x000fe40008ffe4ff */
[----:B------:R-:W-:Y:S01]  /*2b200*/  IADD3 R8, P1, PT, R8, UR10, RZ ;  /* 0x0000000a08087c10 */ /* 0x000fe2000ff3e0ff */
[----:B------:R2:W-:Y:S01]  /*2b210*/  STL [R1+0xccc], R19 ;  /* 0x000ccc1301007387 */ /* 0x0005e20000100800 */
[----:B------:R-:W-:-:S03]  /*2b220*/  IADD3.X R9, PT, PT, R9, UR6, RZ, P2, !PT ;  /* 0x0000000609097c10 */ /* 0x000fc600097fe4ff */
[----:B------:R0:W-:Y:S01]  /*2b230*/  STL [R1+0xc70], R5 ;  /* 0x000c700501007387 */ /* 0x0001e20000100800 */
[----:B------:R-:W-:-:S03]  /*2b240*/  IADD3 R10, P2, PT, R10, UR10, RZ ;  /* 0x0000000a0a0a7c10 */ /* 0x000fc6000ff5e0ff */
        /* <DEDUP_REMOVED lines=10> */
[----:B------:R0:W-:Y:S04]  /*2b2f0*/  STL [R1+0xc80], R11 ;  /* 0x000c800b01007387 */ /* 0x0001e80000100800 */
[----:B------:R0:W-:Y:S01]  /*2b300*/  STL [R1+0xce8], R13 ;  /* 0x000ce80d01007387 */ /* 0x0001e20000100800 */
[----:B------:R-:W-:-:S03]  /*2b310*/  IADD3 R21, P5, PT, R21, UR10, RZ ;  /* 0x0000000a15157c10 */ /* 0x000fc6000ffbe0ff */
[----:B------:R0:W-:Y:S04]  /*2b320*/  STL [R1+0xc88], R12 ;  /* 0x000c880c01007387 */ /* 0x0001e80000100800 */
[----:B------:R0:W-:Y:S04]  /*2b330*/  STL [R1+0xd0c], R23 ;  /* 0x000d0c1701007387 */ /* 0x0001e80000100800 */
[----:B------:R0:W-:Y:S04]  /*2b340*/  STL [R1+0xc90], R22 ;  /* 0x000c901601007387 */ /* 0x0001e80000100800 */
[----:B------:R-:W4:Y:S04]  /*2b350*/  LDL.LU R4, [R1+0xcfc] ;  /* 0x000cfc0001047983 */ /* 0x000f280000300800 */
[----:B------:R0:W-:Y:S04]  /*2b360*/  STL [R1+0xd08], R21 ;  /* 0x000d081501007387 */ /* 0x0001e80000100800 */
[----:B------:R-:W4:Y:S01]  /*2b370*/  LDL.LU R24, [R1+0xcb0] ;  /* 0x000cb00001187983 */ /* 0x000f220000300800 */
[----:B------:R-:W-:-:S02]  /*2b380*/  IADD3.X R20, PT, PT, R20, UR6, RZ, P6, !PT ;  /* 0x0000000614147c10 */ /* 0x000fc4000b7fe4ff */
[----:B------:R-:W-:-:S03]  /*2b390*/  IADD3 R3, P6, PT, R3, UR10, RZ ;  /* 0x0000000a03037c10 */ /* 0x000fc6000ffde0ff */
[----:B------:R0:W-:Y:S04]  /*2b3a0*/  STL [R1+0xc98], R20 ;  /* 0x000c981401007387 */ /* 0x0001e80000100800 */
[----:B------:R0:W-:Y:S04]  /*2b3b0*/  STL [R1+0xd04], R3 ;  /* 0x000d040301007387 */ /* 0x0001e80000100800 */
[----:B------:R-:W4:Y:S04]  /*2b3c0*/  LDL.LU R25, [R1+0xcb8] ;  /* 0x000cb80001197983 */ /* 0x000f280000300800 */
[----:B------:R-:W4:Y:S01]  /*2b3d0*/  LDL.LU R26, [R1+0xcf4] ;  /* 0x000cf400011a7983 */ /* 0x000f220000300800 */
[----:B---3--:R-:W-:-:S05]  /*2b3e0*/  IADD3.X R29, PT, PT, R29, UR6, RZ, P0, !PT ;  /* 0x000000061d1d7c10 */ /* 0x008fca00087fe4ff */
[----:B------:R3:W-:Y:S04]  /*2b3f0*/  STL [R1+0xca0], R29 ;  /* 0x000ca01d01007387 */ /* 0x0007e80000100800 */
[----:B------:R-:W4:Y:S02]  /*2b400*/  LDL.LU R27, [R1+0xcc0] ;  /* 0x000cc000011b7983 */ /* 0x000f240000300800 */
[----:B----4-:R-:W-:-:S05]  /*2b410*/  IADD3 R2, P0, PT, R2, UR10, RZ ;  /* 0x0000000a02027c10 */ /* 0x010fca000ff1e0ff */
[----:B------:R4:W-:Y:S04]  /*2b420*/  STL [R1+0xd00], R2 ;  /* 0x000d000201007387 */ /* 0x0009e80000100800 */
[----:B0-----:R-:W4:Y:S04]  /*2b430*/  LDL.LU R15, [R1+0xb0c] ;  /* 0x000b0c00010f7983 */ /* 0x001f280000300800 */
[----:B------:R-:W4:Y:S04]  /*2b440*/  LDL.LU R16, [R1+0xcc8] ;  /* 0x000cc80001107983 */ /* 0x000f280000300800 */
[----:B------:R-:W4:Y:S04]  /*2b450*/  LDL.LU R17, [R1+0xb04] ;  /* 0x000b040001117983 */ /* 0x000f280000300800 */
[----:B------:R-:W4:Y:S04]  /*2b460*/  LDL.LU R18, [R1+0xcd0] ;  /* 0x000cd00001127983 */ /* 0x000f280000300800 */
[----:B--2---:R-:W2:Y:S04]  /*2b470*/  LDL.LU R19, [R1+0xafc] ;  /* 0x000afc0001137983 */ /* 0x004ea80000300800 */
[----:B------:R-:W2:Y:S04]  /*2b480*/  LDL.LU R5, [R1+0xaf4] ;  /* 0x000af40001057983 */ /* 0x000ea80000300800 */
[----:B------:R-:W2:Y:S04]  /*2b490*/  LDL.LU R6, [R1+0xce4] ;  /* 0x000ce40001067983 */ /* 0x000ea80000300800 */
[----:B------:R-:W2:Y:S01]  /*2b4a0*/  LDL.LU R7, [R1+0xaec] ;  /* 0x000aec0001077983 */ /* 0x000ea20000300800 */
[----:B------:R-:W-:-:S05]  /*2b4b0*/  IADD3.X R28, PT, PT, R28, UR6, RZ, P1, !PT ;  /* 0x000000061c1c7c10 */ /* 0x000fca0008ffe4ff */
        /* <DEDUP_REMOVED lines=12> */
[----:B---3--:R-:W3:Y:S04]  /*2b580*/  LDL.LU R29, [R1+0xabc] ;  /* 0x000abc00011d7983 */ /* 0x008ee80000300800 */
[----:B----4-:R-:W4:Y:S04]  /*2b590*/  LDL.LU R2, [R1+0xae8] ;  /* 0x000ae80001027983 */ /* 0x010f280000300800 */
[----:B0-----:R-:W2:Y:S01]  /*2b5a0*/  LDL.LU R28, [R1+0xab4] ;  /* 0x000ab400011c7983 */ /* 0x001ea20000300800 */
[----:B------:R-:W-:-:S02]  /*2b5b0*/  IADD3 R4, P1, PT, R4, UR10, RZ ;  /* 0x0000000a04047c10 */ /* 0x000fc4000ff3e0ff */
[----:B------:R-:W-:Y:S02]  /*2b5c0*/  IADD3.X R24, PT, PT, R24, UR6, RZ, P2, !PT ;  /* 0x0000000618187c10 */ /* 0x000fe400097fe4ff */
[----:B------:R-:W-:-:S05]  /*2b5d0*/  IADD3 R0, P2, PT, R0, UR10, RZ ;  /* 0x0000000a00007c10 */ /* 0x000fca000ff5e0ff */
[----:B------:R0:W-:Y:S04]  /*2b5e0*/  STL [R1+0xcf8], R0 ;  /* 0x000cf80001007387 */ /* 0x0001e80000100800 */
[----:B------:R-:W-:Y:S04]  /*2b5f0*/  STL [R1+0xcfc], R4 ;  /* 0x000cfc0401007387 */ /* 0x000fe80000100800 */
[----:B0-----:R-:W2:Y:S01]  /*2b600*/  LDL.LU R0, [R1+0xf64] ;  /* 0x000f640001007983 */ /* 0x001ea20000300800 */
[----:B-1----:R-:W-:Y:S01]  /*2b610*/  IMAD.SHL.U32 R14, R14, 0x80, RZ ;  /* 0x000000800e0e7824 */ /* 0x002fe200078e00ff */
[----:B------:R-:W-:-:S03]  /*2b620*/  IADD3.X R25, PT, PT, R25, UR6, RZ, P3, !PT ;  /* 0x0000000619197c10 */ /* 0x000fc60009ffe4ff */
[----:B------:R-:W-:Y:S01]  /*2b630*/  IMAD.SHL.U32 R14, R14, 0x2, RZ ;  /* 0x000000020e0e7824 */ /* 0x000fe200078e00ff */
[----:B------:R-:W-:Y:S01]  /*2b640*/  IADD3 R26, P3, PT, R26, UR10, RZ ;  /* 0x0000000a1a1a7c10 */ /* 0x000fe2000ff7e0ff */
[----:B------:R-:W-:Y:S04]  /*2b650*/  STL [R1+0xcb0], R24 ;  /* 0x000cb01801007387 */ /* 0x000fe80000100800 */
[----:B------:R-:W-:Y:S04]  /*2b660*/  STL [R1+0xcb8], R25 ;  /* 0x000cb81901007387 */ /* 0x000fe80000100800 */
[----:B------:R-:W-:Y:S01]  /*2b670*/  STL [R1+0xcf4], R26 ;  /* 0x000cf41a01007387 */ /* 0x000fe20000100800 */
[----:B------:R-:W-:-:S05]  /*2b680*/  IADD3.X R27, PT, PT, R27, UR6, RZ, P4, !PT ;  /* 0x000000061b1b7c10 */ /* 0x000fca000a7fe4ff */
[----:B------:R-:W-:Y:S01]  /*2b690*/  STL [R1+0xcc0], R27 ;  /* 0x000cc01b01007387 */ /* 0x000fe20000100800 */
[-C--:B------:R-:W-:Y:S02]  /*2b6a0*/  IADD3 R15, P4, PT, R15, R14.reuse, RZ ;  /* 0x0000000e0f0f7210 */ /* 0x080fe40007f9e0ff */
[----:B------:R-:W-:Y:S02]  /*2b6b0*/  IADD3.X R16, PT, PT, R16, UR6, RZ, P5, !PT ;  /* 0x0000000610107c10 */ /* 0x000fe4000affe4ff */
[----:B------:R-:W-:Y:S02]  /*2b6c0*/  IADD3 R17, P5, PT, R17, R14, RZ ;  /* 0x0000000e11117210 */ /* 0x000fe40007fbe0ff */
[----:B------:R-:W-:Y:S01]  /*2b6d0*/  IADD3.X R18, PT, PT, R18, UR6, RZ, P6, !PT ;  /* 0x0000000612127c10 */ /* 0x000fe2000b7fe4ff */
[----:B------:R-:W-:Y:S04]  /*2b6e0*/  STL [R1+0xb0c], R15 ;  /* 0x000b0c0f01007387 */ /* 0x000fe80000100800 */
[----:B------:R-:W-:Y:S04]  /*2b6f0*/  STL [R1+0xcc8], R16 ;  /* 0x000cc81001007387 */ /* 0x000fe80000100800 */
[----:B------:R-:W-:Y:S01]  /*2b700*/  STL [R1+0xb04], R17 ;  /* 0x000b041101007387 */ /* 0x000fe20000100800 */
[----:B--2---:R-:W-:-:S05]  /*2b710*/  IADD3.X R0, PT, PT, R0, UR6, RZ, P0, !PT ;  /* 0x0000000600007c10 */ /* 0x004fca00087fe4ff */
[----:B------:R0:W-:Y:S04]  /*2b720*/  STL [R1+0xcd8], R0 ;  /* 0x000cd80001007387 */ /* 0x0001e80000100800 */
[----:B------:R-:W-:Y:S04]  /*2b730*/  STL [R1+0xcd0], R18 ;  /* 0x000cd01201007387 */ /* 0x000fe80000100800 */
[----:B0-----:R-:W2:Y:S01]  /*2b740*/  LDL.LU R0, [R1+0xf60] ;  /* 0x000f600001007983 */ /* 0x001ea20000300800 */
[-C--:B------:R-:W-:Y:S02]  /*2b750*/  IADD3 R19, P6, PT, R19, R14.reuse, RZ ;  /* 0x0000000e13137210 */ /* 0x080fe40007fde0ff */
[----:B------:R-:W-:-:S02]  /*2b760*/  IADD3 R5, P0, PT, R5, R14, RZ ;  /* 0x0000000e05057210 */ /* 0x000fc40007f1e0ff */
[----:B------:R-:W-:Y:S02]  /*2b770*/  IADD3.X R6, PT, PT, R6, UR6, RZ, P1, !PT ;  /* 0x0000000606067c10 */ /* 0x000fe40008ffe4ff */
[-C--:B------:R-:W-:Y:S02]  /*2b780*/  IADD3 R7, P1, PT, R7, R14.reuse, RZ ;  /* 0x0000000e07077210 */ /* 0x080fe40007f3e0ff */
[----:B------:R-:W-:Y:S01]  /*2b790*/  IADD3.X R8, PT, PT, R8, UR6, RZ, P2, !PT ;  /* 0x0000000608087c10 */ /* 0x000fe200097fe4ff */
[----:B------:R-:W-:Y:S01]  /*2b7a0*/  STL [R1+0xafc], R19 ;  /* 0x000afc1301007387 */ /* 0x000fe20000100800 */
[----:B------:R-:W-:-:S03]  /*2b7b0*/  IADD3 R9, P2, PT, R9, R14, RZ ;  /* 0x0000000e09097210 */ /* 0x000fc60007f5e0ff */
[----:B------:R-:W-:Y:S01]  /*2b7c0*/  STL [R1+0xaf4], R5 ;  /* 0x000af40501007387 */ /* 0x000fe20000100800 */
[----:B------:R-:W-:-:S03]  /*2b7d0*/  IADD3.X R10, PT, PT, R10, UR6, RZ, P3, !PT ;  /* 0x000000060a0a7c10 */ /* 0x000fc60009ffe4ff */
[----:B------:R-:W-:Y:S01]  /*2b7e0*/  STL [R1+0xce4], R6 ;  /* 0x000ce40601007387 */ /* 0x000fe20000100800 */
[----:B------:R-:W-:-:S03]  /*2b7f0*/  IADD3 R11, P3, PT, R11, R14, RZ ;  /* 0x0000000e0b0b7210 */ /* 0x000fc60007f7e0ff */
[----:B------:R-:W-:Y:S04]  /*2b800*/  STL [R1+0xaec], R7 ;  /* 0x000aec0701007387 */ /* 0x000fe80000100800 */
[----:B------:R-:W-:Y:S04]  /*2b810*/  STL [R1+0xce0], R8 ;  /* 0x000ce00801007387 */ /* 0x000fe80000100800 */
[----:B------:R-:W-:Y:S04]  /*2b820*/  STL [R1+0xae4], R9 ;  /* 0x000ae40901007387 */ /* 0x000fe80000100800 */
[----:B------:R-:W-:Y:S04]  /*2b830*/  STL [R1+0xcf0], R10 ;  /* 0x000cf00a01007387 */ /* 0x000fe80000100800 */
[----:B------:R-:W-:Y:S01]  /*2b840*/  STL [R1+0xadc], R11 ;  /* 0x000adc0b01007387 */ /* 0x000fe20000100800 */
[--C-:B--2---:R-:W-:Y:S01]  /*2b850*/  IMAD.X R13, R13, 0x1, R0.reuse, P4 ;  /* 0x000000010d0d7824 */ /* 0x104fe200020e0600 */
[-C--:B------:R-:W-:Y:S01]  /*2b860*/  IADD3 R12, P4, PT, R12, R14.reuse, RZ ;  /* 0x0000000e0c0c7210 */ /* 0x080fe20007f9e0ff */
[--C-:B------:R-:W-:Y:S01]  /*2b870*/  IMAD.X R23, R23, 0x1, R0.reuse, P5 ;  /* 0x0000000117177824 */ /* 0x100fe200028e0600 */
[-C--:B------:R-:W-:Y:S01]  /*2b880*/  IADD3 R22, P5, PT, R22, R14.reuse, RZ ;  /* 0x0000000e16167210 */ /* 0x080fe20007fbe0ff */
[----:B------:R-:W-:Y:S01]  /*2b890*/  IMAD.X R21, R21, 0x1, R0, P6 ;  /* 0x0000000115157824 */ /* 0x000fe200030e0600 */
[----:B------:R-:W-:Y:S01]  /*2b8a0*/  STL [R1+0xb08], R13 ;  /* 0x000b080d01007387 */ /* 0x000fe20000100800 */
[----:B------:R-:W-:-:S03]  /*2b8b0*/  IADD3 R20, P6, PT, R20, R14, RZ ;  /* 0x0000000e14147210 */ /* 0x000fc60007fde0ff */
[----:B------:R-:W-:Y:S01]  /*2b8c0*/  STL [R1+0xad4], R12 ;  /* 0x000ad40c01007387 */ /* 0x000fe20000100800 */
[----:B------:R-:W-:-:S03]  /*2b8d0*/  IMAD.X R3, R3, 0x1, R0, P0 ;  /* 0x0000000103037824 */ /* 0x000fc600000e0600 */
[----:B------:R-:W-:Y:S04]  /*2b8e0*/  STL [R1+0xb00], R23 ;  /* 0x000b001701007387 */ /* 0x000fe80000100800 */
[----:B------:R-:W-:Y:S01]  /*2b8f0*/  STL [R1+0xacc], R22 ;  /* 0x000acc1601007387 */ /* 0x000fe20000100800 */
[----:B---3--:R-:W-:-:S03]  /*2b900*/  IADD3 R29, P0, PT, R29, R14, RZ ;  /* 0x0000000e1d1d7210 */ /* 0x008fc60007f1e0ff */
[----:B------:R-:W-:Y:S01]  /*2b910*/  STL [R1+0xaf8], R21 ;  /* 0x000af81501007387 */ /* 0x000fe20000100800 */
[----:B----4-:R-:W-:-:S03]  /*2b920*/  IMAD.X R2, R2, 0x1, R0, P1 ;  /* 0x0000000102027824 */ /* 0x010fc600008e0600 */
[----:B------:R-:W-:Y:S04]  /*2b930*/  STL [R1+0xac4], R20 ;  /* 0x000ac41401007387 */ /* 0x000fe80000100800 */
[----:B------:R-:W-:Y:S04]  /*2b940*/  STL [R1+0xaf0], R3 ;  /* 0x000af00301007387 */ /* 0x000fe80000100800 */
[----:B------:R0:W-:Y:S01]  /*2b950*/  STL [R1+0xf5c], R14 ;  /* 0x000f5c0e01007387 */ /* 0x0001e20000100800 */
[----:B------:R-:W-:-:S03]  /*2b960*/  IADD3 R28, P1, PT, R28, R14, RZ ;  /* 0x0000000e1c1c7210 */ /* 0x000fc60007f3e0ff */
[----:B------:R-:W-:Y:S04]  /*2b970*/  STL [R1+0xabc], R29 ;  /* 0x000abc1d01007387 */ /* 0x000fe80000100800 */
[----:B0-----:R-:W2:Y:S04]  /*2b980*/  LDL.LU R14, [R1+0xae0] ;  /* 0x000ae000010e7983 */ /* 0x001ea80000300800 */
[----:B------:R-:W-:Y:S04]  /*2b990*/  STL [R1+0xae8], R2 ;  /* 0x000ae80201007387 */ /* 0x000fe80000100800 */
[----:B------:R-:W3:Y:S04]  /*2b9a0*/  LDL.LU R4, [R1+0xad0] ;  /* 0x000ad00001047983 */ /* 0x000ee80000300800 */
[----:B------:R-:W-:Y:S04]  /*2b9b0*/  STL [R1+0xab4], R28 ;  /* 0x000ab41c01007387 */ /* 0x000fe80000100800 */
[----:B---3--:R0:W-:Y:S04]  /*2b9c0*/  STL [R1+0xf50], R4 ;  /* 0x000f500401007387 */ /* 0x0081e80000100800 */
[----:B0-----:R-:W3:Y:S04]  /*2b9d0*/  LDL.LU R4, [R1+0xaa4] ;  /* 0x000aa40001047983 */ /* 0x001ee80000300800 */
[----:B---3--:R0:W-:Y:S04]  /*2b9e0*/  STL [R1+0xf54], R4 ;  /* 0x000f540401007387 */ /* 0x0081e80000100800 */
[----:B0-----:R-:W3:Y:S01]  /*2b9f0*/  LDL.LU R4, [R1+0xad8] ;  /* 0x000ad80001047983 */ /* 0x001ee20000300800 */
[----:B--2---:R-:W-:-:S03]  /*2ba00*/  IMAD.X R14, R14, 0x1, R0, P2 ;  /* 0x000000010e0e7824 */ /* 0x004fc600010e0600 */
[----:B---3--:R0:W-:Y:S04]  /*2ba10*/  STL [R1+0xf58], R4 ;  /* 0x000f580401007387 */ /* 0x0081e80000100800 */
[----:B0-----:R-:W2:Y:S04]  /*2ba20*/  LDL.LU R4, [R1+0xaac] ;  /* 0x000aac0001047983 */ /* 0x001ea80000300800 */
        /* <DEDUP_REMOVED lines=26> */
[----:B------:R0:W-:Y:S04]  /*2bbd0*/  STL [R1+0xae0], R14 ;  /* 0x000ae00e01007387 */ /* 0x0001e80000100800 */
[----:B0-----:R-:W2:Y:S02]  /*2bbe0*/  LDL.LU R14, [R1+0xf5c] ;  /* 0x000f5c00010e7983 */ /* 0x001ea40000300800 */
[----:B--2---:R-:W-:-:S05]  /*2bbf0*/  IADD3 R4, P2, PT, R4, R14, RZ ;  /* 0x0000000e04047210 */ /* 0x004fca0007f5e0ff */
[----:B------:R0:W-:Y:S04]  /*2bc00*/  STL [R1+0xaac], R4 ;  /* 0x000aac0401007387 */ /* 0x0001e80000100800 */
[----:B0-----:R-:W2:Y:S02]  /*2bc10*/  LDL.LU R4, [R1+0xf58] ;  /* 0x000f580001047983 */ /* 0x001ea40000300800 */
[----:B--2---:R-:W-:-:S05]  /*2bc20*/  IMAD.X R4, R4, 0x1, R0, P3 ;  /* 0x0000000104047824 */ /* 0x004fca00018e0600 */
[----:B------:R0:W-:Y:S04]  /*2bc30*/  STL [R1+0xad8], R4 ;  /* 0x000ad80401007387 */ /* 0x0001e80000100800 */
[----:B0-----:R-:W2:Y:S02]  /*2bc40*/  LDL.LU R4, [R1+0xf54] ;  /* 0x000f540001047983 */ /* 0x001ea40000300800 */
[----:B--2---:R-:W-:-:S05]  /*2bc50*/  IADD3 R4, P3, PT, R4, R14, RZ ;  /* 0x0000000e04047210 */ /* 0x004fca0007f7e0ff */
[----:B------:R0:W-:Y:S04]  /*2bc60*/  STL [R1+0xaa4], R4 ;  /* 0x000aa40401007387 */ /* 0x0001e80000100800 */
[----:B0-----:R-:W2:Y:S01]  /*2bc70*/  LDL.LU R4, [R1+0xf50] ;  /* 0x000f500001047983 */ /* 0x001ea20000300800 */
[--C-:B----4-:R-:W-:Y:S01]  /*2bc80*/  IMAD.X R25, R25, 0x1, R0.reuse, P5 ;  /* 0x0000000119197824 */ /* 0x110fe200028e0600 */
[-C--:B------:R-:W-:Y:S01]  /*2bc90*/  IADD3 R26, P5, PT, R26, R14.reuse, RZ ;  /* 0x0000000e1a1a7210 */ /* 0x080fe20007fbe0ff */
[--C-:B------:R-:W-:Y:S01]  /*2bca0*/  IMAD.X R27, R27, 0x1, R0.reuse, P6 ;  /* 0x000000011b1b7824 */ /* 0x100fe200030e0600 */
        /* <DEDUP_REMOVED lines=18> */
[----:B------:R-:W-:Y:S01]  /*2bdd0*/  IADD3 R2, P2, PT, R2, R14, RZ ;  /* 0x0000000e02027210 */ /* 0x000fe20007f5e0ff */
[----:B------:R-:W-:-:S02]  /*2bde0*/  IMAD.X R28, R28, 0x1, R0, P3 ;  /* 0x000000011c1c7824 */ /* 0x000fc400018e0600 */
[----:B--2---:R-:W-:Y:S01]  /*2bdf0*/  IMAD.X R4, R4, 0x1, R0, P4 ;  /* 0x0000000104047824 */ /* 0x004fe200020e0600 */
[----:B---3--:R-:W-:-:S04]  /*2be00*/  IADD3 R24, P4, PT, R24, R14, RZ ;  /* 0x0000000e18187210 */ /* 0x008fc80007f9e0ff */
        /* <DEDUP_REMOVED lines=10> */
[----:B------:R-:W-:-:S03]  /*2beb0*/  IMAD.X R9, R9, 0x1, R0, P4 ;  /* 0x0000000109097824 */ /* 0x000fc600020e0600 */
[----:B------:R-:W-:Y:S01]  /*2bec0*/  STL [R1+0xaa8], R5 ;  /* 0x000aa80501007387 */ /* 0x000fe20000100800 */
[----:B------:R-:W-:-:S03]  /*2bed0*/  IADD3 R10, P4, PT, R10, R14, RZ ;  /* 0x0000000e0a0a7210 */ /* 0x000fc60007f9e0ff */
        /* <DEDUP_REMOVED lines=23> */
[----:B--2---:R-:W-:-:S03]  /*2c050*/  IADD3 R0, P3, PT, R0, R14, RZ ;  /* 0x0000000e00007210 */ /* 0x004fc60007f7e0ff */
        /* <DEDUP_REMOVED lines=30> */
[----:B--2---:R-:W-:-:S05]  /*2c240*/  IMAD.X R4, R4, 0x1, R0, P4 ;  /* 0x0000000104047824 */ /* 0x004fca00020e0600 */
[----:B------:R0:W-:Y:S04]  /*2c250*/  STL [R1+0xa60], R4 ;  /* 0x000a600401007387 */ /* 0x0001e80000100800 */
[----:B0-----:R-:W2:Y:S02]  /*2c260*/  LDL.LU R4, [R1+0xf48] ;  /* 0x000f480001047983 */ /* 0x001ea40000300800 */
[----:B--2---:R-:W-:-:S05]  /*2c270*/  IADD3 R4, P4, PT, R4, R14, RZ ;  /* 0x0000000e04047210 */ /* 0x004fca0007f9e0ff */
[----:B------:R0:W-:Y:S04]  /*2c280*/  STL [R1+0xa2c], R4 ;  /* 0x000a2c0401007387 */ /* 0x0001e80000100800 */
[----:B0-----:R-:W2:Y:S02]  /*2c290*/  LDL.LU R4, [R1+0xf44] ;  /* 0x000f440001047983 */ /* 0x001ea40000300800 */
[----:B--2---:R-:W-:-:S05]  /*2c2a0*/  IMAD.X R4, R4, 0x1, R0, P5 ;  /* 0x0000000104047824 */ /* 0x004fca00028e0600 */
[----:B------:R0:W-:Y:S04]  /*2c2b0*/  STL [R1+0xa58], R4 ;  /* 0x000a580401007387 */ /* 0x0001e80000100800 */
[----:B0-----:R-:W2:Y:S01]  /*2c2c0*/  LDL.LU R4, [R1+0xf40] ;  /* 0x000f400001047983 */ /* 0x001ea20000300800 */
[--C-:B---3--:R-:W-:Y:S01]  /*2c2d0*/  IMAD.X R24, R24, 0x1, R0.reuse, P6 ;  /* 0x0000000118187824 */ /* 0x108fe200030e0600 */
[-C--:B----4-:R-:W-:Y:S01]  /*2c2e0*/  IADD3 R25, P6, PT, R25, R14.reuse, RZ ;  /* 0x0000000e19197210 */ /* 0x090fe20007fde0ff */
        /* <DEDUP_REMOVED lines=20> */
[----:B------:R-:W-:Y:S01]  /*2c430*/  IMAD.X R2, R2, 0x1, R0, P4 ;  /* 0x0000000102027824 */ /* 0x000fe200020e0600 */
[----:B------:R-:W-:-:S02]  /*2c440*/  IADD3 R28, P4, PT, R28, R14, RZ ;  /* 0x0000000e1c1c7210 */ /* 0x000fc40007f9e0ff */
[----:B--2---:R-:W-:-:S05]  /*2c450*/  IADD3 R4, P5, PT, R4, R14, RZ ;  /* 0x0000000e04047210 */ /* 0x004fca0007fbe0ff */
        /* <DEDUP_REMOVED lines=1337> */
[----:B0-----:R-:W2:Y:S04]  /*317f0*/  LDL.LU R11, [R1+0x36c] ;  /* 0x00036c00010b7983 */ /* 0x001ea80000300800 */
[----:B------:R-:W-:Y:S04]  /*31800*/  STL [R1+0x3a8], R29 ;  /* 0x0003a81d01007387 */ /* 0x000fe80000100800 */
[----:B------:R-:W3:Y:S01]  /*31810*/  LDL.LU R4, [R1+0x35c] ;  /* 0x00035c0001047983 */ /* 0x000ee20000300800 */
[----:B------:R-:W-:Y:S01]  /*31820*/  IADD3 R2, P2, PT, R2, R14, RZ ;  /* 0x0000000e02027210 */ /* 0x000fe20007f5e0ff */
[----:B------:R-:W-:-:S04]  /*31830*/  IMAD.X R28, R28, 0x1, R0, P3 ;  /* 0x000000011c1c7824 */ /* 0x000fc800018e0600 */
[----:B------:R-:W-:Y:S04]  /*31840*/  STL [R1+0x374], R2 ;  /* 0x0003740201007387 */ /* 0x000fe80000100800 */
[----:B---3--:R0:W-:Y:S04]  /*31850*/  STL [R1+0xe64], R4 ;  /* 0x000e640401007387 */ /* 0x0081e80000100800 */
[----:B------:R-:W-:Y:S04]  /*31860*/  STL [R1+0x3a0], R28 ;  /* 0x0003a01c01007387 */ /* 0x000fe80000100800 */
        /* <DEDUP_REMOVED lines=31> */
[----:B------:R0:W-:Y:S04]  /*31a60*/  STL [R1+0x36c], R11 ;  /* 0x00036c0b01007387 */ /* 0x0001e80000100800 */
[----:B0-----:R-:W3:Y:S01]  /*31a70*/  LDL.LU R11, [R1+0xc64] ;  /* 0x000c6400010b7983 */ /* 0x001ee20000300800 */
        /* <DEDUP_REMOVED lines=20> */
[----:B--2---:R-:W-:-:S05]  /*31bc0*/  IADD3 R4, P5, PT, R4, R14, RZ ;  /* 0x0000000e04047210 */ /* 0x004fca0007fbe0ff */
[----:B------:R0:W-:Y:S04]  /*31bd0*/  STL [R1+0x35c], R4 ;  /* 0x00035c0401007387 */ /* 0x0001e80000100800 */
[----:B0-----:R0:W5:Y:S04]  /*31be0*/  LDL.LU R4, [R1+0xe60] ;  /* 0x000e600001047983 */ /* 0x0011680000300800 */
[----:B------:R1:W-:Y:S04]  /*31bf0*/  STL [R1+0x388], R5 ;  /* 0x0003880501007387 */ /* 0x0003e80000100800 */
[----:B-1----:R0:W5:Y:S04]  /*31c00*/  LDL.LU R5, [R1+0xe5c] ;  /* 0x000e5c0001057983 */ /* 0x0021680000300800 */
        /* <DEDUP_REMOVED lines=19> */
[----:B-1----:R-:W2:Y:S01]  /*31d40*/  LDL.LU R28, [R1+0xe34] ;  /* 0x000e3400011c7983 */ /* 0x002ea20000300800 */
[-C--:B------:R-:W-:Y:S01]  /*31d50*/  IADD3 R24, P4, PT, R24, R14.reuse, RZ ;  /* 0x0000000e18187210 */ /* 0x080fe20007f9e0ff */
[--C-:B------:R-:W-:Y:S01]  /*31d60*/  IMAD.X R25, R25, 0x1, R0.reuse, P5 ;  /* 0x0000000119197824 */ /* 0x100fe200028e0600 */
[-C--:B------:R-:W-:Y:S01]  /*31d70*/  IADD3 R26, P5, PT, R26, R14.reuse, RZ ;  /* 0x0000000e1a1a7210 */ /* 0x080fe20007fbe0ff */
[--C-:B------:R-:W-:Y:S01]  /*31d80*/  IMAD.X R27, R27, 0x1, R0.reuse, P6 ;  /* 0x000000011b1b7824 */ /* 0x100fe200030e0600 */
[----:B------:R-:W-:Y:S01]  /*31d90*/  IADD3 R15, P6, PT, R15, R14, RZ ;  /* 0x0000000e0f0f7210 */ /* 0x000fe20007fde0ff */
[----:B------:R-:W-:Y:S01]  /*31da0*/  STL [R1+0x32c], R24 ;  /* 0x00032c1801007387 */ /* 0x000fe20000100800 */
[----:B------:R-:W-:-:S03]  /*31db0*/  IMAD.X R16, R16, 0x1, R0, P0 ;  /* 0x0000000110107824 */ /* 0x000fc600000e0600 */
[----:B------:R-:W-:Y:S01]  /*31dc0*/  STL [R1+0x358], R25 ;  /* 0x0003581901007387 */ /* 0x000fe20000100800 */
[----:B------:R-:W-:-:S03]  /*31dd0*/  IADD3 R17, P0, PT, R17, R14, RZ ;  /* 0x0000000e11117210 */ /* 0x000fc60007f1e0ff */
[----:B------:R-:W-:Y:S01]  /*31de0*/  STL [R1+0x324], R26 ;  /* 0x0003241a01007387 */ /* 0x000fe20000100800 */
[----:B------:R-:W-:-:S03]  /*31df0*/  IMAD.X R18, R18, 0x1, R0, P1 ;  /* 0x0000000112127824 */ /* 0x000fc600008e0600 */
[----:B------:R-:W-:Y:S01]  /*31e00*/  STL [R1+0x350], R27 ;  /* 0x0003501b01007387 */ /* 0x000fe20000100800 */
[----:B------:R-:W-:-:S03]  /*31e10*/  IMAD.X R19, R19, 0x1, R0, P2 ;  /* 0x0000000113137824 */ /* 0x000fc600010e0600 */
[----:B------:R-:W-:Y:S01]  /*31e20*/  STL [R1+0x31c], R15 ;  /* 0x00031c0f01007387 */ /* 0x000fe20000100800 */
[----:B------:R-:W-:-:S03]  /*31e30*/  IADD3 R6, P1, PT, R6, UR10, RZ ;  /* 0x0000000a06067c10 */ /* 0x000fc6000ff3e0ff */
[----:B------:R-:W-:Y:S01]  /*31e40*/  STL [R1+0x348], R16 ;  /* 0x0003481001007387 */ /* 0x000fe20000100800 */
[----:B------:R-:W-:-:S03]  /*31e50*/  IMAD.X R7, R7, 0x1, R0, P3 ;  /* 0x0000000107077824 */ /* 0x000fc600018e0600 */
[----:B------:R-:W-:Y:S01]  /*31e60*/  STL [R1+0x314], R17 ;  /* 0x0003141101007387 */ /* 0x000fe20000100800 */
[----:B------:R-:W-:-:S03]  /*31e70*/  IMAD.X R8, R8, 0x1, R0, P4 ;  /* 0x0000000108087824 */ /* 0x000fc600020e0600 */
[----:B------:R-:W-:Y:S04]  /*31e80*/  STL [R1+0x340], R18 ;  /* 0x0003401201007387 */ /* 0x000fe80000100800 */
[----:B------:R-:W-:Y:S04]  /*31e90*/  STL [R1+0x338], R19 ;  /* 0x0003381301007387 */ /* 0x000fe80000100800 */
[----:B------:R-:W-:Y:S04]  /*31ea0*/  STL [R1+0xc7c], R6 ;  /* 0x000c7c0601007387 */ /* 0x000fe80000100800 */
[----:B------:R-:W-:Y:S04]  /*31eb0*/  STL [R1+0x330], R7 ;  /* 0x0003300701007387 */ /* 0x000fe80000100800 */
[----:B------:R-:W-:Y:S01]  /*31ec0*/  STL [R1+0x328], R8 ;  /* 0x0003280801007387 */ /* 0x000fe20000100800 */
[----:B------:R-:W-:-:S02]  /*31ed0*/  IMAD.X R9, R9, 0x1, R0, P5 ;  /* 0x0000000109097824 */ /* 0x000fc400028e0600 */
[----:B------:R-:W-:Y:S01]  /*31ee0*/  IMAD.X R10, R10, 0x1, R0, P6 ;  /* 0x000000010a0a7824 */ /* 0x000fe200030e0600 */
[----:B------:R-:W-:Y:S01]  /*31ef0*/  IADD3.X R11, PT, PT, R11, UR6, RZ, P1, !PT ;  /* 0x000000060b0b7c10 */ /* 0x000fe20008ffe4ff */
[----:B------:R-:W-:-:S04]  /*31f00*/  UIADD3 UR4, UPT, UPT, UR4, 0x1, URZ ;  /* 0x0000000104047890 */ /* 0x000fc8000fffe0ff */
[----:B------:R-:W-:Y:S01]  /*31f10*/  UISETP.NE.U32.AND UP0, UPT, UR4, UR7, UPT ;  /* 0x000000070400728c */ /* 0x000fe2000bf05070 */
[----:B--2---:R-:W-:-:S05]  /*31f20*/  IMAD.X R28, R28, 0x1, R0, P0 ;  /* 0x000000011c1c7824 */ /* 0x004fca00000e0600 */
[----:B------:R1:W-:Y:S02]  /*31f30*/  STL [R1+0x310], R28 ;  /* 0x0003101c01007387 */ /* 0x0003e40000100800 */
[----:B-1----:R-:W1:Y:S02]  /*31f40*/  S2R R28, SR_TID.X ;  /* 0x00000000001c7919 */ /* 0x002e640000002100 */
[----:B------:R0:W-:Y:S04]  /*31f50*/  STL [R1+0x320], R9 ;  /* 0x0003200901007387 */ /* 0x0001e80000100800 */
[----:B------:R0:W-:Y:S04]  /*31f60*/  STL [R1+0x318], R10 ;  /* 0x0003180a01007387 */ /* 0x0001e80000100800 */
[----:B------:R0:W-:Y:S01]  /*31f70*/  STL [R1+0xc64], R11 ;  /* 0x000c640b01007387 */ /* 0x0001e20000100800 */
[----:B-1----:R-:W-:-:S05]  /*31f80*/  LOP3.LUT R28, R28, 0x3f, RZ, 0xc0, !PT ;  /* 0x0000003f1c1c7812 */ /* 0x002fca00078ec0ff */
[----:B------:R-:W-:Y:S01]  /*31f90*/  IMAD.SHL.U32 R28, R28, 0x2, RZ ;  /* 0x000000021c1c7824 */ /* 0x000fe200078e00ff */
[----:B0-----:R-:W-:Y:S06]  /*31fa0*/  BRA.U UP0, `(.L_x_2) ;  /* 0xfffffe1500687547 */ /* 0x001fec000b83ffff */
[----:B------:R-:W2:Y:S04]  /*31fb0*/  LDL.LU R7, [R1+0x1bc] ;  /* 0x0001bc0001077983 */ /* 0x000ea80000300800 */
[----:B--2---:R0:W-:Y:S04]  /*31fc0*/  STL [R1+0xe80], R7 ;  /* 0x000e800701007387 */ /* 0x0041e80000100800 */
[----:B0-----:R-:W2:Y:S04]  /*31fd0*/  LDL.LU R7, [R1+0x1f0] ;  /* 0x0001f00001077983 */ /* 0x001ea80000300800 */
        /* <DEDUP_REMOVED lines=13> */
[----:B------:R-:W2:Y:S01]  /*320b0*/  LDL.LU R6, [R1+0x1b8] ;  /* 0x0001b80001067983 */ /* 0x000ea20000300800 */
[----:B0----5:R-:W-:-:S03]  /*320c0*/  IMAD.MOV.U32 R7, RZ, RZ, R5 ;  /* 0x000000ffff077224 */ /* 0x021fc600078e0005 */
        /* <DEDUP_REMOVED lines=18> */
[----:B0-----:R-:W-:-:S03]  /*321f0*/  IMAD.MOV.U32 R6, RZ, RZ, R4 ;  /* 0x000000ffff067224 */ /* 0x001fc600078e0004 */
[----:B--2---:R0:W-:Y:S04]  /*32200*/  STL [R1+0xe78], R5 ;  /* 0x000e780501007387 */ /* 0x0041e80000100800 */
[----:B0-----:R-:W2:Y:S04]  /*32210*/  LDL.LU R5, [R1+0x1a8] ;  /* 0x0001a80001057983 */ /* 0x001ea80000300800 */
[----:B------:R-:W3:Y:S04]  /*32220*/  LDL.LU R4, [R1+0x1b0] ;  /* 0x0001b00001047983 */ /* 0x000ee80000300800 */
[----:B---3--:R0:W-:Y:S04]  /*32230*/  STL [R1+0xe74], R4 ;  /* 0x000e740401007387 */ /* 0x0081e80000100800 */
[----:B0-----:R-:W3:Y:S04]  /*32240*/  LDL.LU R4, [R1+0x1a4] ;  /* 0x0001a40001047983 */ /* 0x001ee80000300800 */
[----:B------:R-:W4:Y:S04]  /*32250*/  LDL.LU R11, [R1+0x22c] ;  /* 0x00022c00010b7983 */ /* 0x000f280000300800 */
[----:B----4-:R0:W-:Y:S04]  /*32260*/  STL [R1+0xe70], R11 ;  /* 0x000e700b01007387 */ /* 0x0101e80000100800 */
[----:B0-----:R-:W4:Y:S04]  /*32270*/  LDL.LU R11, [R1+0x1a0] ;  /* 0x0001a000010b7983 */ /* 0x001f280000300800 */
[----:B------:R-:W2:Y:S04]  /*32280*/  LDL.LU R10, [R1+0x228] ;  /* 0x00022800010a7983 */ /* 0x000ea80000300800 */
[----:B--2---:R0:W-:Y:S04]  /*32290*/  STL [R1+0xe6c], R10 ;  /* 0x000e6c0a01007387 */ /* 0x0041e80000100800 */
[----:B0-----:R-:W2:Y:S04]  /*322a0*/  LDL.LU R10, [R1+0x21c] ;  /* 0x00021c00010a7983 */ /* 0x001ea80000300800 */
        /* <DEDUP_REMOVED lines=9> */
[----:B------:R0:W-:Y:S04]  /*32340*/  STL [R1+0xe58], R13 ;  /* 0x000e580d01007387 */ /* 0x0001e80000100800 */
[----:B0-----:R-:W2:Y:S04]  /*32350*/  LDL.LU R13, [R1+0x1c8] ;  /* 0x0001c800010d7983 */ /* 0x001ea80000300800 */
[----:B--2---:R0:W-:Y:S04]  /*32360*/  STL [R1+0xe5c], R13 ;  /* 0x000e5c0d01007387 */ /* 0x0041e80000100800 */
[----:B0-----:R-:W2:Y:S04]  /*32370*/  LDL.LU R13, [R1+0x1cc] ;  /* 0x0001cc00010d7983 */ /* 0x001ea80000300800 */
[----:B------:R-:W2:Y:S04]  /*32380*/  LDL.LU R14, [R1+0x1d8] ;  /* 0x0001d800010e7983 */ /* 0x000ea80000300800 */
[----:B------:R0:W-:Y:S04]  /*32390*/  STL [R1+0xe54], R12 ;  /* 0x000e540c01007387 */ /* 0x0001e80000100800 */
[----:B0-----:R-:W2:Y:S04]  /*323a0*/  LDL.LU R12, [R1+0x1c4] ;  /* 0x0001c400010c7983 */ /* 0x001ea80000300800 */
[----:B------:R0:W-:Y:S04]  /*323b0*/  STL [R1+0xe4c], R23 ;  /* 0x000e4c1701007387 */ /* 0x0001e80000100800 */
[----:B0-----:R-:W2:Y:S01]  /*323c0*/  LDL.LU R23, [R1+0x24c] ;  /* 0x00024c0001177983 */ /* 0x001ea20000300800 */
[----:B------:R-:W-:-:S03]  /*323d0*/  F2FP.F16.F32.PACK_AB R7, R6, R7 ;  /* 0x000000070607723e */ /* 0x000fc600000000ff */
[----:B--2---:R0:W-:Y:S04]  /*323e0*/  STL [R1+0xe50], R23 ;  /* 0x000e501701007387 */ /* 0x0041e80000100800 */
[----:B0-----:R-:W2:Y:S04]  /*323f0*/  LDL.LU R23, [R1+0x1c0] ;  /* 0x0001c00001177983 */ /* 0x001ea80000300800 */
[----:B------:R-:W2:Y:S04]  /*32400*/  LDL.LU R19, [R1+0x25c] ;  /* 0x00025c0001137983 */ /* 0x000ea80000300800 */
[----:B------:R0:W-:Y:S04]  /*32410*/  STL [R1+0xe48], R22 ;  /* 0x000e481601007387 */ /* 0x0001e80000100800 */
        /* <DEDUP_REMOVED lines=10> */
[----:B------:R0:W-:Y:S04]  /*324c0*/  STL [R1+0xe38], R2 ;  /* 0x000e380201007387 */ /* 0x0001e80000100800 */
[----:B0-----:R-:W2:Y:S04]  /*324d0*/  LDL.LU R2, [R1+0x208] ;  /* 0x0002080001027983 */ /* 0x001ea80000300800 */
[----:B------:R0:W-:Y:S04]  /*324e0*/  STL [R1+0xe34], R3 ;  /* 0x000e340301007387 */ /* 0x0001e80000100800 */
        /* <DEDUP_REMOVED lines=10> */
[----:B--2---:R-:W-:-:S02]  /*32590*/  F2FP.F16.F32.PACK_AB R7, R6, R7 ;  /* 0x000000070607723e */ /* 0x004fc400000000ff */
        /* <DEDUP_REMOVED lines=25> */
[----:B------:R0:W-:Y:S04]  /*32730*/  STL [R1], R7 ;  /* 0x0000000701007387 */ /* 0x0001e80000100800 */
[----:B0-----:R-:W2:Y:S02]  /*32740*/  LDL.LU R7, [R1+0xe80] ;  /* 0x000e800001077983 */ /* 0x001ea40000300800 */
[----:B--2---:R-:W-:-:S02]  /*32750*/  F2FP.F16.F32.PACK_AB R7, R6, R7 ;  /* 0x000000070607723e */ /* 0x004fc400000000ff */
[----:B------:R-:W2:Y:S02]  /*32760*/  LDL.LU R6, [R1+0xe7c] ;  /* 0x000e7c0001067983 */ /* 0x000ea40000300800 */
[----:B--2---:R-:W-:Y:S02]  /*32770*/  F2FP.F16.F32.PACK_AB R6, R5, R6 ;  /* 0x000000060506723e */ /* 0x004fe400000000ff */
[----:B------:R-:W3:Y:S02]  /*32780*/  LDL.LU R5, [R1+0xe78] ;  /* 0x000e780001057983 */ /* 0x000ee40000300800 */
[----:B---3--:R-:W-:Y:S02]  /*32790*/  F2FP.F16.F32.PACK_AB R5, R4, R5 ;  /* 0x000000050405723e */ /* 0x008fe400000000ff */
[----:B------:R-:W4:Y:S02]  /*327a0*/  LDL.LU R4, [R1+0xe74] ;  /* 0x000e740001047983 */ /* 0x000f240000300800 */
[----:B----4-:R-:W-:-:S02]  /*327b0*/  F2FP.F16.F32.PACK_AB R4, R11, R4 ;  /* 0x000000040b04723e */ /* 0x010fc400000000ff */
[----:B------:R-:W2:Y:S02]  /*327c0*/  LDL.LU R11, [R1+0xe70] ;  /* 0x000e7000010b7983 */ /* 0x000ea40000300800 */
[----:B--2---:R-:W-:Y:S02]  /*327d0*/  F2FP.F16.F32.PACK_AB R11, R10, R11 ;  /* 0x0000000b0a0b723e */ /* 0x004fe400000000ff */
[----:B------:R-:W2:Y:S02]  /*327e0*/  LDL.LU R10, [R1+0xe6c] ;  /* 0x000e6c00010a7983 */ /* 0x000ea40000300800 */
[----:B--2---:R-:W-:Y:S02]  /*327f0*/  F2FP.F16.F32.PACK_AB R10, R9, R10 ;  /* 0x0000000a090a723e */ /* 0x004fe400000000ff */
[----:B------:R-:W2:Y:S02]  /*32800*/  LDL.LU R9, [R1+0xe68] ;  /* 0x000e680001097983 */ /* 0x000ea40000300800 */
[----:B--2---:R-:W-:-:S02]  /*32810*/  F2FP.F16.F32.PACK_AB R9, R8, R9 ;  /* 0x000000090809723e */ /* 0x004fc400000000ff */
        /* <DEDUP_REMOVED lines=10> */
[----:B------:R-:W2:Y:S01]  /*328c0*/  LDL.LU R23, [R1+0xe50] ;  /* 0x000e500001177983 */ /* 0x000ea20000300800 */
[----:B------:R-:W-:Y:S02]  /*328d0*/  F2FP.F16.F32.PACK_AB R18, R22, R18 ;  /* 0x000000121612723e */ /* 0x000fe400000000ff */
[----:B------:R-:W-:-:S02]  /*328e0*/  F2FP.F16.F32.PACK_AB R17, R21, R17 ;  /* 0x000000111511723e */ /* 0x000fc400000000ff */
[----:B--2---:R-:W-:Y:S02]  /*328f0*/  F2FP.F16.F32.PACK_AB R19, R23, R19 ;  /* 0x000000131713723e */ /* 0x004fe400000000ff */
[----:B------:R-:W2:Y:S04]  /*32900*/  LDL.LU R23, [R1+0xe4c] ;  /* 0x000e4c0001177983 */ /* 0x000ea80000300800 */
[----:B------:R-:W3:Y:S04]  /*32910*/  LDL.LU R22, [R1+0xe48] ;  /* 0x000e480001167983 */ /* 0x000ee80000300800 */
[----:B------:R-:W4:Y:S01]  /*32920*/  LDL.LU R21, [R1+0xe44] ;  /* 0x000e440001157983 */ /* 0x000f220000300800 */
[----:B------:R-:W-:-:S03]  /*32930*/  F2FP.F16.F32.PACK_AB R16, R20, R16 ;  /* 0x000000101410723e */ /* 0x000fc600000000ff */
[----:B------:R-:W4:Y:S01]  /*32940*/  LDL.LU R20, [R1+0xe40] ;  /* 0x000e400001147983 */ /* 0x000f220000300800 */
[----:B--2---:R-:W-:-:S03]  /*32950*/  F2FP.F16.F32.PACK_AB R23, R29, R23 ;  /* 0x000000171d17723e */ /* 0x004fc600000000ff */
[----:B------:R-:W2:Y:S01]  /*32960*/  LDL.LU R29, [R1+0xe3c] ;  /* 0x000e3c00011d7983 */ /* 0x000ea20000300800 */
[----:B---3--:R-:W-:-:S03]  /*32970*/  F2FP.F16.F32.PACK_AB R22, R2, R22 ;  /* 0x000000160216723e */ /* 0x008fc600000000ff */
[----:B------:R-:W3:Y:S01]  /*32980*/  LDL.LU R2, [R1+0xe38] ;  /* 0x000e380001027983 */ /* 0x000ee20000300800 */
[----:B----4-:R-:W-:-:S03]  /*32990*/  F2FP.F16.F32.PACK_AB R21, R3, R21 ;  /* 0x000000150315723e */ /* 0x010fc600000000ff */
[----:B------:R-:W3:Y:S01]  /*329a0*/  LDL.LU R3, [R1+0xe34] ;  /* 0x000e340001037983 */ /* 0x000ee20000300800 */
[----:B------:R-:W-:Y:S02]  /*329b0*/  F2FP.F16.F32.PACK_AB R26, R24, R26 ;  /* 0x0000001a181a723e */ /* 0x000fe400000000ff */
[----:B------:R-:W-:Y:S02]  /*329c0*/  F2FP.F16.F32.PACK_AB R20, R28, R20 ;  /* 0x000000141c14723e */ /* 0x000fe400000000ff */
[----:B------:R-:W-:Y:S02]  /*329d0*/  F2FP.F16.F32.PACK_AB R27, R0, R27 ;  /* 0x0000001b001b723e */ /* 0x000fe400000000ff */
[----:B--2---:R-:W-:Y:S02]  /*329e0*/  F2FP.F16.F32.PACK_AB R25, R25, R29 ;  /* 0x0000001d1919723e */ /* 0x004fe400000000ff */
[----:B---3--:R-:W-:-:S07]  /*329f0*/  F2FP.F16.F32.PACK_AB R24, R3, R2 ;  /* 0x000000020318723e */ /* 0x008fce00000000ff */
.L_x_1:
[----:B0-----:R-:W2:Y:S01]  /*32a00*/  LDL.LU R0, [R1+0xe30] ;  /* 0x000e300001007983 */ /* 0x001ea20000300800 */
[----:B------:R-:W0:Y:S01]  /*32a10*/  S2UR UR5, SR_CgaCtaId ;  /* 0x00000000000579c3 */ /* 0x000e220000008800 */
[----:B------:R-:W-:Y:S01]  /*32a20*/  UMOV UR4, 0x400 ;  /* 0x0000040000047882 */ /* 0x000fe20000000000 */
[----:B------:R-:W1:Y:S01]  /*32a30*/  LDCU.128 UR12, c[0x0][0x390] ;  /* 0x00007200ff0c77ac */ /* 0x000e620008000c00 */
[----:B------:R-:W3:Y:S01]  /*32a40*/  S2R R2, SR_TID.X ;  /* 0x0000000000027919 */ /* 0x000ee20000002100 */
[----:B------:R-:W4:Y:S01]  /*32a50*/  LDCU UR6, c[0x0][0x3b8] ;  /* 0x00007700ff0677ac */ /* 0x000f220008000800 */
[----:B0-----:R-:W-:Y:S01]  /*32a60*/  ULEA UR4, UR5, UR4, 0x18 ;  /* 0x0000000405047291 */ /* 0x001fe2000f8ec0ff */
[----:B------:R-:W0:Y:S01]  /*32a70*/  LDCU UR5, c[0x0][0x3b4] ;  /* 0x00007680ff0577ac */ /* 0x000e220008000800 */
[C---:B---3--:R-:W-:Y:S01]  /*32a80*/  IMAD.SHL.U32 R3, R2.reuse, 0x40, RZ ;  /* 0x0000004002037824 */ /* 0x048fe200078e00ff */
[C---:B------:R-:W-:Y:S01]  /*32a90*/  LOP3.LUT R29, R2.reuse, 0x20, RZ, 0xc0, !PT ;  /* 0x00000020021d7812 */ /* 0x040fe200078ec0ff */
[----:B------:R-:W-:-:S03]  /*32aa0*/  IMAD.SHL.U32 R28, R2, 0x10, RZ ;  /* 0x00000010021c7824 */ /* 0x000fc600078e00ff */
[----:B------:R-:W-:Y:S02]  /*32ab0*/  LOP3.LUT R3, R3, 0x200, RZ, 0xc0, !PT ;  /* 0x0000020003037812 */ /* 0x000fe400078ec0ff */
[----:B------:R-:W-:Y:S01]  /*32ac0*/  LOP3.LUT R28, R28, 0x70, RZ, 0xc0, !PT ;  /* 0x000000701c1c7812 */ /* 0x000fe200078ec0ff */
[----:B------:R-:W-:Y:S01]  /*32ad0*/  BAR.SYNC.DEFER_BLOCKING 0x0 ;  /* 0x0000000000007b1d */ /* 0x000fe20000010000 */
[----:B--2---:R-:W-:-:S04]  /*32ae0*/  LOP3.LUT R0, R0, 0x80, RZ, 0xc0, !PT ;  /* 0x0000008000007812 */ /* 0x004fc800078ec0ff */
[----:B------:R-:W-:-:S05]  /*32af0*/  IADD3 R0, PT, PT, R0, UR4, R3 ;  /* 0x0000000400007c10 */ /* 0x000fca000fffe003 */
[----:B------:R-:W-:-:S04]  /*32b00*/  IMAD R3, R29, 0x20, R0 ;  /* 0x000000201d037824 */ /* 0x000fc800078e0200 */
[----:B------:R-:W-:Y:S02]  /*32b10*/  IMAD.IADD R3, R28, 0x1, R3 ;  /* 0x000000011c037824 */ /* 0x000fe400078e0203 */
[----:B------:R-:W2:Y:S01]  /*32b20*/  LDL.LU R28, [R1+0x288] ;  /* 0x00028800011c7983 */ /* 0x000ea20000300800 */
[----:B------:R-:W-:Y:S01]  /*32b30*/  SHF.R.U32.HI R0, RZ, 0x5, R2 ;  /* 0x00000005ff007819 */ /* 0x000fe20000011602 */
[----:B------:R-:W3:Y:S03]  /*32b40*/  S2R R29, SR_TID.X ;  /* 0x00000000001d7919 */ /* 0x000ee60000002100 */
[----:B------:R-:W-:Y:S01]  /*32b50*/  SGXT.U32 R0, R0, 0x1 ;  /* 0x000000010000781a */ /* 0x000fe20000000000 */
[----:B------:R-:W-:Y:S04]  /*32b60*/  STSM.16.M88.4 [R3], R24 ;  /* 0x0000001803007844 */ /* 0x000fe80000000200 */
[----:B------:R2:W-:Y:S01]  /*32b70*/  STSM.16.M88.4 [R3+0x100], R20 ;  /* 0x0001001403007844 */ /* 0x0005e20000000200 */
[----:B---3--:R-:W-:-:S04]  /*32b80*/  LOP3.LUT R29, R29, 0x3f, RZ, 0xc0, !PT ;  /* 0x0000003f1d1d7812 */ /* 0x008fc800078ec0ff */
[----:B------:R-:W-:Y:S01]  /*32b90*/  LEA R29, R29, UR4, 0x4 ;  /* 0x000000041d1d7c11 */ /* 0x000fe2000f8e20ff */
[----:B------:R-:W-:Y:S06]  /*32ba0*/  BAR.SYNC.DEFER_BLOCKING 0x0 ;  /* 0x0000000000007b1d */ /* 0x000fec0000010000 */
[----:B------:R-:W3:Y:S01]  /*32bb0*/  LDS.128 R24, [R29] ;  /* 0x000000001d187984 */ /* 0x000ee20000000c00 */
[C-C-:B--2---:R-:W-:Y:S02]  /*32bc0*/  LOP3.LUT R21, R28.reuse, 0x7e, R0.reuse, 0xfe, !PT ;  /* 0x0000007e1c157812 */ /* 0x144fe400078efe00 */
[----:B------:R-:W-:-:S02]  /*32bd0*/  LOP3.LUT R20, R28, 0x7c, R0, 0xfe, !PT ;  /* 0x0000007c1c147812 */ /* 0x000fc400078efe00 */
[C-C-:B------:R-:W-:Y:S01]  /*32be0*/  LOP3.LUT R2, R28.reuse, 0x7a, R0.reuse, 0xfe, !PT ;  /* 0x0000007a1c027812 */ /* 0x140fe200078efe00 */
[----:B------:R2:W-:Y:S04]  /*32bf0*/  STL [R1+0x124], R21 ;  /* 0x0001241501007387 */ /* 0x0005e80000100800 */
[----:B------:R-:W-:Y:S04]  /*32c00*/  STL [R1+0x30], R29 ;  /* 0x0000301d01007387 */ /* 0x000fe80000100800 */
[----:B------:R5:W-:Y:S01]  /*32c10*/  STL [R1+0x120], R20 ;  /* 0x0001201401007387 */ /* 0x000be20000100800 */
[----:B--2---:R-:W-:-:S03]  /*32c20*/  LOP3.LUT R21, R28, 0x78, R0, 0xfe, !PT ;  /* 0x000000781c157812 */ /* 0x004fc600078efe00 */
[----:B------:R2:W-:Y:S04]  /*32c30*/  STL [R1+0x11c], R2 ;  /* 0x00011c0201007387 */ /* 0x0005e80000100800 */
[----:B------:R0:W-:Y:S01]  /*32c40*/  STL [R1+0x118], R21 ;  /* 0x0001181501007387 */ /* 0x0001e20000100800 */
[C-C-:B-----5:R-:W-:Y:S02]  /*32c50*/  LOP3.LUT R20, R28.reuse, 0x76, R0.reuse, 0xfe, !PT ;  /* 0x000000761c147812 */ /* 0x160fe400078efe00 */
[----:B--2---:R-:W-:-:S03]  /*32c60*/  LOP3.LUT R2, R28, 0x74, R0, 0xfe, !PT ;  /* 0x000000741c027812 */ /* 0x004fc600078efe00 */
[----:B------:R2:W-:Y:S01]  /*32c70*/  STL [R1+0x114], R20 ;  /* 0x0001141401007387 */ /* 0x0005e20000100800 */
[----:B0-----:R-:W-:-:S03]  /*32c80*/  LOP3.LUT R21, R28, 0x72, R0, 0xfe, !PT ;  /* 0x000000721c157812 */ /* 0x001fc600078efe00 */
[----:B------:R0:W-:Y:S04]  /*32c90*/  STL [R1+0x110], R2 ;  /* 0x0001100201007387 */ /* 0x0001e80000100800 */
[----:B------:R5:W-:Y:S01]  /*32ca0*/  STL [R1+0x10c], R21 ;  /* 0x00010c1501007387 */ /* 0x000be20000100800 */
[C-C-:B--2---:R-:W-:Y:S02]  /*32cb0*/  LOP3.LUT R20, R28.reuse, 0x70, R0.reuse, 0xfe, !PT ;  /* 0x000000701c147812 */ /* 0x144fe400078efe00 */
[----:B0-----:R-:W-:-:S03]  /*32cc0*/  LOP3.LUT R2, R28, 0x6e, R0, 0xfe, !PT ;  /* 0x0000006e1c027812 */ /* 0x001fc600078efe00 */
[----:B------:R0:W-:Y:S01]  /*32cd0*/  STL [R1+0x108], R20 ;  /* 0x0001081401007387 */ /* 0x0001e20000100800 */
[----:B-----5:R-:W-:-:S03]  /*32ce0*/  LOP3.LUT R21, R28, 0x6c, R0, 0xfe, !PT ;  /* 0x0000006c1c157812 */ /* 0x020fc600078efe00 */
[----:B------:R2:W-:Y:S04]  /*32cf0*/  STL [R1+0x104], R2 ;  /* 0x0001040201007387 */ /* 0x0005e80000100800 */
[----:B------:R5:W-:Y:S01]  /*32d00*/  STL [R1+0x100], R21 ;  /* 0x0001001501007387 */ /* 0x000be20000100800 */
[C-C-:B0-----:R-:W-:Y:S02]  /*32d10*/  LOP3.LUT R20, R28.reuse, 0x6a, R0.reuse, 0xfe, !PT ;  /* 0x0000006a1c147812 */ /* 0x141fe400078efe00 */
[----:B--2---:R-:W-:-:S03]  /*32d20*/  LOP3.LUT R2, R28, 0x68, R0, 0xfe, !PT ;  /* 0x000000681c027812 */ /* 0x004fc600078efe00 */
        /* <DEDUP_REMOVED lines=92> */
[----:B------:R2:W-:Y:S01]  /*332f0*/  STL [R1+0x44], R2 ;  /* 0x0000440201007387 */ /* 0x0005e20000100800 */
[----:B0-----:R-:W-:-:S03]  /*33300*/  LOP3.LUT R20, R28, 0xa, R0, 0xfe, !PT ;  /* 0x0000000a1c147812 */ /* 0x001fc600078efe00 */
[----:B--2---:R-:W1:Y:S04]  /*33310*/  LDL.LU R2, [R1+0xe2c] ;  /* 0x000e2c0001027983 */ /* 0x004e680000300800 */
[----:B------:R-:W-:Y:S04]  /*33320*/  STL [R1+0x40], R21 ;  /* 0x0000401501007387 */ /* 0x000fe80000100800 */
[----:B------:R0:W-:Y:S04]  /*33330*/  STL [R1+0x3c], R20 ;  /* 0x00003c1401007387 */ /* 0x0001e80000100800 */
[----:B---3--:R2:W-:Y:S01]  /*33340*/  STL [R1+0xe50], R27 ;  /* 0x000e501b01007387 */ /* 0x0085e20000100800 */
[----:B0-----:R-:W-:-:S02]  /*33350*/  LOP3.LUT R20, R28, 0x8, R0, 0xfe, !PT ;  /* 0x000000081c147812 */ /* 0x001fc400078efe00 */
[----:B--2---:R-:W-:-:S05]  /*33360*/  LOP3.LUT R27, R28, 0x6, R0, 0xfe, !PT ;  /* 0x000000061c1b7812 */ /* 0x004fca00078efe00 */
[----:B------:R0:W-:Y:S04]  /*33370*/  STL.64 [R1+0xe58], R26 ;  /* 0x000e581a01007387 */ /* 0x0001e80000100a00 */
[----:B------:R-:W-:Y:S01]  /*33380*/  STL [R1+0x38], R20 ;  /* 0x0000381401007387 */ /* 0x000fe20000100800 */
[----:B0-----:R-:W-:Y:S01]  /*33390*/  IMAD.MOV.U32 R26, RZ, RZ, R29 ;  /* 0x000000ffff1a7224 */ /* 0x001fe200078e001d */
[C-C-:B------:R-:W-:Y:S02]  /*333a0*/  LOP3.LUT R27, R28.reuse, 0x4, R0.reuse, 0xfe, !PT ;  /* 0x000000041c1b7812 */ /* 0x140fe400078efe00 */
[C---:B------:R-:W-:Y:S02]  /*333b0*/  LOP3.LUT R29, R28.reuse, 0x2, R0, 0xfe, !PT ;  /* 0x000000021c1d7812 */ /* 0x040fe400078efe00 */
[----:B------:R-:W0:Y:S01]  /*333c0*/  LDS.128 R20, [R26+0x400] ;  /* 0x000400001a147984 */ /* 0x000e220000000c00 */
[----:B------:R-:W-:Y:S01]  /*333d0*/  LOP3.LUT R28, R28, R0, RZ, 0xfc, !PT ;  /* 0x000000001c1c7212 */ /* 0x000fe200078efcff */
[----:B------:R-:W-:Y:S06]  /*333e0*/  BAR.SYNC.DEFER_BLOCKING 0x0 ;  /* 0x0000000000007b1d */ /* 0x000fec0000010000 */
[----:B------:R-:W-:Y:S04]  /*333f0*/  STSM.16.M88.4 [R3], R16 ;  /* 0x0000001003007844 */ /* 0x000fe80000000200 */
[----:B------:R-:W-:Y:S01]  /*33400*/  STSM.16.M88.4 [R3+0x100], R12 ;  /* 0x0001000c03007844 */ /* 0x000fe20000000200 */
[----:B------:R-:W-:Y:S06]  /*33410*/  BAR.SYNC.DEFER_BLOCKING 0x0 ;  /* 0x0000000000007b1d */ /* 0x000fec0000010000 */
[----:B0-----:R-:W-:Y:S04]  /*33420*/  STL.64 [R1+0xe60], R20 ;  /* 0x000e601401007387 */ /* 0x001fe80000100a00 */
[----:B------:R0:W-:Y:S04]  /*33430*/  STL.64 [R1+0xe48], R22 ;  /* 0x000e481601007387 */ /* 0x0001e80000100a00 */
[----:B------:R-:W2:Y:S04]  /*33440*/  LDS.128 R16, [R26] ;  /* 0x000000001a107984 */ /* 0x000ea80000000c00 */
[----:B0-----:R-:W3:Y:S04]  /*33450*/  LDL.LU R22, [R1+0x38] ;  /* 0x0000380001167983 */ /* 0x001ee80000300800 */
[----:B------:R-:W5:Y:S04]  /*33460*/  LDL.LU R23, [R1+0x3c] ;  /* 0x00003c0001177983 */ /* 0x000f680000300800 */
[----:B------:R-:W0:Y:S01]  /*33470*/  LDS.128 R12, [R26+0x400] ;  /* 0x000400001a0c7984 */ /* 0x000e220000000c00 */
[----:B------:R-:W-:Y:S06]  /*33480*/  BAR.SYNC.DEFER_BLOCKING 0x0 ;  /* 0x0000000000007b1d */ /* 0x000fec0000010000 */
[----:B--2---:R-:W-:Y:S04]  /*33490*/  STL [R1+0xe40], R16 ;  /* 0x000e401001007387 */ /* 0x004fe80000100800 */
[----:B------:R-:W-:Y:S04]  /*334a0*/  STL [R1+0xe3c], R17 ;  /* 0x000e3c1101007387 */ /* 0x000fe80000100800 */
[----:B------:R-:W-:Y:S04]  /*334b0*/  STL [R1+0xe38], R18 ;  /* 0x000e381201007387 */ /* 0x000fe80000100800 */
[----:B------:R-:W-:Y:S04]  /*334c0*/  STL [R1+0xe34], R19 ;  /* 0x000e341301007387 */ /* 0x000fe80000100800 */
[----:B------:R-:W-:Y:S04]  /*334d0*/  STL.64 [R1+0xe70], R18 ;  /* 0x000e701201007387 */ /* 0x000fe80000100a00 */
[----:B------:R2:W-:Y:S04]  /*334e0*/  STL.64 [R1+0xe68], R16 ;  /* 0x000e681001007387 */ /* 0x0005e80000100a00 */
[----:B--2---:R-:W2:Y:S04]  /*334f0*/  LDL.LU R16, [R1+0x10] ;  /* 0x0000100001107983 */ /* 0x004ea80000300800 */
[----:B------:R-:W2:Y:S04]  /*33500*/  LDL.LU R17, [R1+0x14] ;  /* 0x0000140001117983 */ /* 0x000ea80000300800 */
[----:B------:R-:W2:Y:S04]  /*33510*/  LDL.LU R18, [R1+0x18] ;  /* 0x0000180001127983 */ /* 0x000ea80000300800 */
[----:B------:R-:W2:Y:S04]  /*33520*/  LDL.LU R19, [R1+0x1c] ;  /* 0x00001c0001137983 */ /* 0x000ea80000300800 */
[----:B------:R4:W-:Y:S04]  /*33530*/  STSM.16.M88.4 [R3], R8 ;  /* 0x0000000803007844 */ /* 0x0009e80000000200 */
[----:B------:R-:W-:Y:S01]  /*33540*/  STSM.16.M88.4 [R3+0x100], R4 ;  /* 0x0001000403007844 */ /* 0x000fe20000000200 */
[----:B----4-:R-:W-:-:S02]  /*33550*/  IMAD R8, R28, UR6, RZ ;  /* 0x000000061c087c24 */ /* 0x010fc4000f8e02ff */
[----:B------:R-:W-:Y:S01]  /*33560*/  IMAD.MOV.U32 R11, RZ, RZ, R26 ;  /* 0x000000ffff0b7224 */ /* 0x000fe200078e001a */
[----:B------:R-:W-:Y:S06]  /*33570*/  BAR.SYNC.DEFER_BLOCKING 0x0 ;  /* 0x0000000000007b1d */ /* 0x000fec0000010000 */
[----:B------:R-:W4:Y:S01]  /*33580*/  LDS.128 R4, [R11] ;  /* 0x000000000b047984 */ /* 0x000f220000000c00 */
[C---:B-1----:R-:W-:Y:S01]  /*33590*/  ISETP.GE.AND P0, PT, R2.reuse, UR14, PT ;  /* 0x0000000e02007c0c */ /* 0x042fe2000bf06270 */
[----:B------:R-:W-:Y:S02]  /*335a0*/  IMAD R2, R2, UR5, RZ ;  /* 0x0000000502027c24 */ /* 0x000fe4000f8e02ff */
[----:B--2---:R-:W-:Y:S04]  /*335b0*/  STL.64 [R1+0xe80], R18 ;  /* 0x000e801201007387 */ /* 0x004fe80000100a00 */
[----:B------:R1:W-:Y:S04]  /*335c0*/  STL.64 [R1+0xe78], R16 ;  /* 0x000e781001007387 */ /* 0x0003e80000100a00 */
[----:B-1----:R-:W2:Y:S04]  /*335d0*/  LDL.LU R16, [R1] ;  /* 0x0000000001107983 */ /* 0x002ea80000300800 */
[----:B------:R-:W2:Y:S04]  /*335e0*/  LDL.LU R17, [R1+0x4] ;  /* 0x0000040001117983 */ /* 0x000ea80000300800 */
[----:B------:R-:W2:Y:S04]  /*335f0*/  LDL.LU R18, [R1+0x8] ;  /* 0x0000080001127983 */ /* 0x000ea80000300800 */
[----:B------:R-:W2:Y:S01]  /*33600*/  LDL.LU R19, [R1+0xc] ;  /* 0x00000c0001137983 */ /* 0x000ea20000300800 */
[----:B------:R-:W-:-:S04]  /*33610*/  LEA R0, P4, R2, UR12, 0x1 ;  /* 0x0000000c02007c11 */ /* 0x000fc8000f8808ff */
[----:B------:R-:W-:Y:S02]  /*33620*/  LEA.HI.X.SX32 R2, R2, UR13, 0x1, P4 ;  /* 0x0000000d02027c11 */ /* 0x000fe4000a0f0eff */
[----:B------:R-:W-:-:S04]  /*33630*/  LEA R20, P4, R8, R0, 0x1 ;  /* 0x0000000008147211 */ /* 0x000fc800078808ff */
[----:B------:R-:W-:Y:S02]  /*33640*/  LEA.HI.X.SX32 R21, R8, R2, 0x1, P4 ;  /* 0x0000000208157211 */ /* 0x000fe400020f0eff */
[----:B------:R-:W1:Y:S01]  /*33650*/  LDS.128 R8, [R11+0x400] ;  /* 0x000400000b087984 */ /* 0x000e620000000c00 */
[----:B------:R-:W-:Y:S06]  /*33660*/  BAR.SYNC.DEFER_BLOCKING 0x0 ;  /* 0x0000000000007b1d */ /* 0x000fec0000010000 */
[----:B0-----:R-:W-:Y:S04]  /*33670*/  STL [R1+0xe44], R15 ;  /* 0x000e440f01007387 */ /* 0x001fe80000100800 */
[----:B--2---:R0:W-:Y:S04]  /*33680*/  STSM.16.M88.4 [R3], R16 ;  /* 0x0000001003007844 */ /* 0x0041e80000000200 */
[----:B0-----:R-:W2:Y:S04]  /*33690*/  LDL.LU.64 R18, [R1+0xe80] ;  /* 0x000e800001127983 */ /* 0x001ea80000300a00 */
[----:B------:R-:W2:Y:S01]  /*336a0*/  LDL.LU.64 R16, [R1+0xe78] ;  /* 0x000e780001107983 */ /* 0x000ea20000300a00 */
[----:B------:R-:W-:Y:S01]  /*336b0*/  ISETP.LT.AND P3, PT, R28, UR15, !P0 ;  /* 0x0000000f1c007c0c */ /* 0x000fe2000c761270 */
[C---:B------:R-:W-:Y:S01]  /*336c0*/  IMAD R15, R29.reuse, UR6, RZ ;  /* 0x000000061d0f7c24 */ /* 0x040fe2000f8e02ff */
[----:B------:R-:W-:Y:S01]  /*336d0*/  ISETP.LT.AND P2, PT, R29, UR15, !P0 ;  /* 0x0000000f1d007c0c */ /* 0x000fe2000c741270 */
[----:B------:R-:W-:-:S03]  /*336e0*/  IMAD R29, R27, UR6, RZ ;  /* 0x000000061b1d7c24 */ /* 0x000fc6000f8e02ff */
[----:B------:R-:W-:Y:S02]  /*336f0*/  LEA R26, P5, R15, R0, 0x1 ;  /* 0x000000000f1a7211 */ /* 0x000fe400078a08ff */
[----:B------:R-:W-:Y:S02]  /*33700*/  ISETP.LT.AND P1, PT, R27, UR15, !P0 ;  /* 0x0000000f1b007c0c */ /* 0x000fe4000c721270 */
[----:B------:R-:W-:Y:S01]  /*33710*/  LEA.HI.X.SX32 R27, R15, R2, 0x1, P5 ;  /* 0x000000020f1b7211 */ /* 0x000fe200028f0eff */
[----:B--2---:R0:W-:Y:S01]  /*33720*/  STSM.16.M88.4 [R3+0x100], R16 ;  /* 0x0001001003007844 */ /* 0x0041e20000000200 */
[----:B------:R-:W-:Y:S06]  /*33730*/  BAR.SYNC.DEFER_BLOCKING 0x0 ;  /* 0x0000000000007b1d */ /* 0x000fec0000010000 */
[----:B0-----:R-:W2:Y:S04]  /*33740*/  LDL.LU.64 R18, [R1+0xe70] ;  /* 0x000e700001127983 */ /* 0x001ea80000300a00 */
[----:B------:R-:W2:Y:S04]  /*33750*/  LDL.LU.64 R16, [R1+0xe68] ;  /* 0x000e680001107983 */ /* 0x000ea80000300a00 */
[----:B------:R0:W-:Y:S04]  /*33760*/  @P3 STG.E.U16 desc[UR8][R20.64], R24 ;  /* 0x0000001814003986 */ /* 0x0001e8000c101508 */
[----:B------:R1:W-:Y:S04]  /*33770*/  @P2 STG.E.U16 desc[UR8][R26.64], R25 ;  /* 0x000000191a002986 */ /* 0x0003e8000c101508 */
[----:B0-----:R-:W3:Y:S04]  /*33780*/  LDL.LU.64 R20, [R1+0xe60] ;  /* 0x000e600001147983 */ /* 0x001ee80000300a00 */
[----:B-1----:R-:W3:Y:S01]  /*33790*/  LDL.LU.64 R26, [R1+0xe58] ;  /* 0x000e5800011a7983 */ /* 0x002ee20000300a00 */
[----:B--2---:R-:W-:-:S03]  /*337a0*/  PRMT R16, R24, 0x7632, R16 ;  /* 0x0000763218107816 */ /* 0x004fc60000000010 */
[----:B------:R-:W2:Y:S01]  /*337b0*/  LDL.LU R24, [R1+0x40] ;  /* 0x0000400001187983 */ /* 0x000ea20000300800 */
[C---:B---3--:R-:W-:Y:S01]  /*337c0*/  ISETP.LT.AND P4, PT, R27.reuse, UR15, !P0 ;  /* 0x0000000f1b007c0c */ /* 0x048fe2000c781270 */
[----:B------:R-:W-:Y:S02]  /*337d0*/  IMAD R3, R27, UR6, RZ ;  /* 0x000000061b037c24 */ /* 0x000fe4000f8e02ff */
[----:B------:R-:W3:Y:S01]  /*337e0*/  LDL.LU R27, [R1+0xe50] ;  /* 0x000e5000011b7983 */ /* 0x000ee20000300800 */
[----:B------:R-:W-:Y:S02]  /*337f0*/  LEA R28, P6, R29, R0, 0x1 ;  /* 0x000000001d1c7211 */ /* 0x000fe400078c08ff */
[----:B------:R-:W-:Y:S01]  /*33800*/  PRMT R17, R25, 0x7632, R17 ;  /* 0x0000763219117816 */ /* 0x000fe20000000011 */
[----:B------:R-:W2:Y:S01]  /*33810*/  LDL.LU R15, [R1+0x54] ;  /* 0x00005400010f7983 */ /* 0x000ea20000300800 */
[----:B------:R-:W-:Y:S01]  /*33820*/  LEA.HI.X.SX32 R29, R29, R2, 0x1, P6 ;  /* 0x000000021d1d7211 */ /* 0x000fe200030f0eff */
[C---:B------:R-:W-:Y:S01]  /*33830*/  IMAD R25, R22.reuse, UR6, RZ ;  /* 0x0000000616197c24 */ /* 0x040fe2000f8e02ff */
[----:B------:R-:W-:-:S03]  /*33840*/  ISETP.LT.AND P3, PT, R22, UR15, !P0 ;  /* 0x0000000f16007c0c */ /* 0x000fc6000c761270 */
[----:B------:R0:W-:Y:S01]  /*33850*/  @P1 STG.E.U16 desc[UR8][R28.64], R26 ;  /* 0x0000001a1c001986 */ /* 0x0001e2000c101508 */
[-C--:B------:R-:W-:Y:S02]  /*33860*/  LEA R22, P5, R25, R0.reuse, 0x1 ;  /* 0x0000000019167211 */ /* 0x080fe400078a08ff */
[----:B------:R-:W-:Y:S02]  /*33870*/  PRMT R18, R26, 0x7632, R18 ;  /* 0x000076321a127816 */ /* 0x000fe40000000012 */
[----:B-----5:R-:W-:Y:S02]  /*33880*/  ISETP.LT.AND P1, PT, R23, UR15, !P0 ;  /* 0x0000000f17007c0c */ /* 0x020fe4000c721270 */
[----:B0-----:R-:W-:Y:S01]  /*33890*/  LEA R28, P2, R3, R0, 0x1 ;  /* 0x00000000031c7211 */ /* 0x001fe200078408ff */
[----:B------:R-:W-:Y:S01]  /*338a0*/  IMAD R26, R23, UR6, RZ ;  /* 0x00000006171a7c24 */ /* 0x000fe2000f8e02ff */
[-C--:B------:R-:W-:Y:S02]  /*338b0*/  LEA.HI.X.SX32 R23, R25, R2.reuse, 0x1, P5 ;  /* 0x0000000219177211 */ /* 0x080fe400028f0eff */
[----:B------:R-:W-:-:S05]  /*338c0*/  LEA.HI.X.SX32 R29, R3, R2, 0x1, P2 ;  /* 0x00000002031d7211 */ /* 0x000fca00010f0eff */
[----:B---3--:R0:W-:Y:S04]  /*338d0*/  @P4 STG.E.U16 desc[UR8][R28.64], R27 ;  /* 0x0000001b1c004986 */ /* 0x0081e8000c101508 */
[----:B------:R1:W-:Y:S04]  /*338e0*/  @P3 STG.E.U16 desc[UR8][R22.64], R20 ;  /* 0x0000001416003986 */ /* 0x0003e8000c101508 */
[----:B0-----:R-:W3:Y:S04]  /*338f0*/  LDL.LU R29, [R1+0x48] ;  /* 0x00004800011d7983 */ /* 0x001ee80000300800 */
[----:B------:R-:W5:Y:S04]  /*33900*/  LDL.LU R28, [R1+0x50] ;  /* 0x00005000011c7983 */ /* 0x000f680000300800 */
[----:B-1----:R-:W3:Y:S01]  /*33910*/  LDL.LU.64 R22, [R1+0xe48] ;  /* 0x000e480001167983 */ /* 0x002ee20000300a00 */
[C---:B--2---:R-:W-:Y:S01]  /*33920*/  IMAD R3, R24.reuse, UR6, RZ ;  /* 0x0000000618037c24 */ /* 0x044fe2000f8e02ff */
[----:B------:R-:W-:Y:S01]  /*33930*/  ISETP.LT.AND P2, PT, R24, UR15, !P0 ;  /* 0x0000000f18007c0c */ /* 0x000fe2000c741270 */
[----:B------:R-:W-:Y:S01]  /*33940*/  IMAD.MOV.U32 R25, RZ, RZ, R26 ;  /* 0x000000ffff197224 */ /* 0x000fe200078e001a */
[----:B------:R-:W-:-:S02]  /*33950*/  LEA R24, P6, R26, R0, 0x1 ;  /* 0x000000001a187211 */ /* 0x000fc400078c08ff */
[----:B------:R-:W-:Y:S02]  /*33960*/  LEA R26, P4, R3, R0, 0x1 ;  /* 0x00000000031a7211 */ /* 0x000fe400078808ff */
[----:B------:R-:W-:Y:S02]  /*33970*/  PRMT R19, R27, 0x7632, R19 ;  /* 0x000076321b137816 */ /* 0x000fe40000000013 */
[-C--:B------:R-:W-:Y:S02]  /*33980*/  LEA.HI.X.SX32 R27, R3, R2.reuse, 0x1, P4 ;  /* 0x00000002031b7211 */ /* 0x080fe400020f0eff */
[----:B------:R-:W2:Y:S01]  /*33990*/  LDL.LU R3, [R1+0x44] ;  /* 0x0000440001037983 */ /* 0x000ea20000300800 */
[----:B------:R-:W-:-:S05]  /*339a0*/  LEA.HI.X.SX32 R25, R25, R2, 0x1, P6 ;  /* 0x0000000219197211 */ /* 0x000fca00030f0eff */
[----:B------:R-:W-:Y:S04]  /*339b0*/  @P1 STG.E.U16 desc[UR8][R24.64], R21 ;  /* 0x0000001518001986 */ /* 0x000fe8000c101508 */
[----:B---3--:R0:W-:Y:S04]  /*339c0*/  @P2 STG.E.U16 desc[UR8][R26.64], R22 ;  /* 0x000000161a002986 */ /* 0x0081e8000c101508 */
[----:B0-----:R-:W3:Y:S01]  /*339d0*/  LDL.LU R27, [R1+0x4c] ;  /* 0x00004c00011b7983 */ /* 0x001ee20000300800 */
[C---:B--2---:R-:W-:Y:S01]  /*339e0*/  ISETP.LT.AND P5, PT, R3.reuse, UR15, !P0 ;  /* 0x0000000f03007c0c */ /* 0x044fe2000c7a1270 */
[----:B------:R-:W-:Y:S01]  /*339f0*/  IMAD R3, R3, UR6, RZ ;  /* 0x0000000603037c24 */ /* 0x000fe2000f8e02ff */
[C---:B------:R-:W-:Y:S01]  /*33a00*/  ISETP.LT.AND P3, PT, R29.reuse, UR15, !P0 ;  /* 0x0000000f1d007c0c */ /* 0x040fe2000c761270 */
[----:B------:R-:W-:-:S03]  /*33a10*/  IMAD R29, R29, UR6, RZ ;  /* 0x000000061d1d7c24 */ /* 0x000fc6000f8e02ff */
[----:B------:R-:W-:-:S04]  /*33a20*/  LEA R24, P1, R3, R0, 0x1 ;  /* 0x0000000003187211 */ /* 0x000fc800078208ff */
[----:B------:R-:W-:Y:S02]  /*33a30*/  LEA.HI.X.SX32 R25, R3, R2, 0x1, P1 ;  /* 0x0000000203197211 */ /* 0x000fe400008f0eff */
[----:B-----5:R-:W-:-:S03]  /*33a40*/  ISETP.LT.AND P1, PT, R28, UR15, !P0 ;  /* 0x0000000f1c007c0c */ /* 0x020fc6000c721270 */
[----:B------:R0:W-:Y:S01]  /*33a50*/  @P5 STG.E.U16 desc[UR8][R24.64], R23 ;  /* 0x0000001718005986 */ /* 0x0001e2000c101508 */
[C---:B---3--:R-:W-:Y:S01]  /*33a60*/  ISETP.LT.AND P2, PT, R27.reuse, UR15, !P0 ;  /* 0x0000000f1b007c0c */ /* 0x048fe2000c741270 */
[----:B------:R-:W-:Y:S02]  /*33a70*/  IMAD R3, R27, UR6, RZ ;  /* 0x000000061b037c24 */ /* 0x000fe4000f8e02ff */
[----:B------:R-:W-:Y:S01]  /*33a80*/  IMAD R27, R28, UR6, RZ ;  /* 0x000000061c1b7c24 */ /* 0x000fe2000f8e02ff */
[-C--:B------:R-:W-:Y:S02]  /*33a90*/  LEA R28, P4, R29, R0.reuse, 0x1 ;  /* 0x000000001d1c7211 */ /* 0x080fe400078808ff */
[----:B0-----:R-:W-:Y:S02]  /*33aa0*/  LEA R24, P6, R3, R0, 0x1 ;  /* 0x0000000003187211 */ /* 0x001fe400078c08ff */
[-C--:B------:R-:W-:Y:S02]  /*33ab0*/  LEA.HI.X.SX32 R29, R29, R2.reuse, 0x1, P4 ;  /* 0x000000021d1d7211 */ /* 0x080fe400020f0eff */
[----:B------:R-:W-:Y:S01]  /*33ac0*/  LEA.HI.X.SX32 R25, R3, R2, 0x1, P6 ;  /* 0x0000000203197211 */ /* 0x000fe200030f0eff */
[C---:B------:R-:W-:Y:S01]  /*33ad0*/  IMAD R3, R15.reuse, UR6, RZ ;  /* 0x000000060f037c24 */ /* 0x040fe2000f8e02ff */
[----:B------:R-:W-:Y:S01]  /*33ae0*/  ISETP.LT.AND P4, PT, R15, UR15, !P0 ;  /* 0x0000000f0f007c0c */ /* 0x000fe2000c781270 */
[----:B------:R0:W-:Y:S01]  /*33af0*/  @P3 STG.E.U16 desc[UR8][R28.64], R16 ;  /* 0x000000101c003986 */ /* 0x0001e2000c101508 */
[----:B------:R-:W-:-:S03]  /*33b00*/  LEA R26, P5, R27, R0, 0x1 ;  /* 0x000000001b1a7211 */ /* 0x000fc600078a08ff */
[----:B------:R-:W2:Y:S01]  /*33b10*/  LDL.LU R15, [R1+0xe44] ;  /* 0x000e4400010f7983 */ /* 0x000ea20000300800 */
[----:B------:R-:W-:-:S03]  /*33b20*/  LEA.HI.X.SX32 R27, R27, R2, 0x1, P5 ;  /* 0x000000021b1b7211 */ /* 0x000fc600028f0eff */
[----:B------:R1:W-:Y:S04]  /*33b30*/  @P2 STG.E.U16 desc[UR8][R24.64], R17 ;  /* 0x0000001118002986 */ /* 0x0003e8000c101508 */
[----:B0-----:R-:W3:Y:S04]  /*33b40*/  LDL.LU R16, [R1+0xe40] ;  /* 0x000e400001107983 */ /* 0x001ee80000300800 */
[----:B------:R-:W5:Y:S04]  /*33b50*/  LDL.LU R28, [R1+0x5c] ;  /* 0x00005c00011c7983 */ /* 0x000f680000300800 */
[----:B------:R-:W2:Y:S04]  /*33b60*/  LDL.LU R29, [R1+0x64] ;  /* 0x00006400011d7983 */ /* 0x000ea80000300800 */
[----:B-1----:R-:W2:Y:S04]  /*33b70*/  LDL.LU R17, [R1+0xe3c] ;  /* 0x000e3c0001117983 */ /* 0x002ea80000300800 */
[----:B------:R-:W2:Y:S04]  /*33b80*/  LDL.LU R25, [R1+0x58] ;  /* 0x0000580001197983 */ /* 0x000ea80000300800 */
[----:B------:R0:W-:Y:S04]  /*33b90*/  @P1 STG.E.U16 desc[UR8][R26.64], R18 ;  /* 0x000000121a001986 */ /* 0x0001e8000c101508 */
[----:B0-----:R-:W3:Y:S04]  /*33ba0*/  LDL.LU R18, [R1+0xe38] ;  /* 0x000e380001127983 */ /* 0x001ee80000300800 */
[----:B------:R-:W3:Y:S01]  /*33bb0*/  LDL.LU R26, [R1+0x60] ;  /* 0x00006000011a7983 */ /* 0x000ee20000300800 */
[----:B------:R-:W-:-:S02]  /*33bc0*/  LEA R24, P2, R3, R0, 0x1 ;  /* 0x0000000003187211 */ /* 0x000fc400078408ff */
[----:B------:R-:W-:Y:S02]  /*33bd0*/  PRMT R22, R20, 0x7632, R22 ;  /* 0x0000763214167816 */ /* 0x000fe40000000016 */
[C---:B--2---:R-:W-:Y:S01]  /*33be0*/  ISETP.LT.AND P1, PT, R25.reuse, UR15, !P0 ;  /* 0x0000000f19007c0c */ /* 0x044fe2000c721270 */
[----:B------:R-:W-:Y:S01]  /*33bf0*/  IMAD R27, R25, UR6, RZ ;  /* 0x00000006191b7c24 */ /* 0x000fe2000f8e02ff */
[----:B------:R-:W-:-:S05]  /*33c00*/  LEA.HI.X.SX32 R25, R3, R2, 0x1, P2 ;  /* 0x0000000203197211 */ /* 0x000fca00010f0eff */
[----:B------:R0:W-:Y:S04]  /*33c10*/  @P4 STG.E.U16 desc[UR8][R24.64], R19 ;  /* 0x0000001318004986 */ /* 0x0001e8000c101508 */
[----:B0-----:R-:W2:Y:S01]  /*33c20*/  LDL.LU R19, [R1+0xe34] ;  /* 0x000e340001137983 */ /* 0x001ea20000300800 */
[C---:B---3--:R-:W-:Y:S01]  /*33c30*/  ISETP.LT.AND P2, PT, R26.reuse, UR15, !P0 ;  /* 0x0000000f1a007c0c */ /* 0x048fe2000c741270 */
[----:B------:R-:W-:Y:S01]  /*33c40*/  IMAD R3, R26, UR6, RZ ;  /* 0x000000061a037c24 */ /* 0x000fe2000f8e02ff */
[----:B------:R-:W-:-:S04]  /*33c50*/  LEA R26, P4, R27, R0, 0x1 ;  /* 0x000000001b1a7211 */ /* 0x000fc800078808ff */
[----:B------:R-:W-:Y:S02]  /*33c60*/  LEA R24, P6, R3, R0, 0x1 ;  /* 0x0000000003187211 */ /* 0x000fe400078c08ff */
[-C--:B------:R-:W-:Y:S02]  /*33c70*/  LEA.HI.X.SX32 R27, R27, R2.reuse, 0x1, P4 ;  /* 0x000000021b1b7211 */ /* 0x080fe400020f0eff */
[----:B------:R-:W-:Y:S02]  /*33c80*/  LEA.HI.X.SX32 R25, R3, R2, 0x1, P6 ;  /* 0x0000000203197211 */ /* 0x000fe400030f0eff */
[----:B------:R-:W3:Y:S04]  /*33c90*/  LDL.LU R3, [R1+0x6c] ;  /* 0x00006c0001037983 */ /* 0x000ee80000300800 */
[----:B------:R0:W-:Y:S04]  /*33ca0*/  @P1 STG.E.U16 desc[UR8][R26.64], R22 ;  /* 0x000000161a001986 */ /* 0x0001e8000c101508 */
[----:B0-----:R-:W2:Y:S01]  /*33cb0*/  LDL.LU R26, [R1+0x68] ;  /* 0x00006800011a7983 */ /* 0x001ea20000300800 */
[C---:B-----5:R-:W-:Y:S01]  /*33cc0*/  ISETP.LT.AND P3, PT, R28.reuse, UR15, !P0 ;  /* 0x0000000f1c007c0c */ /* 0x060fe2000c761270 */
[----:B------:R-:W-:Y:S01]  /*33cd0*/  IMAD R28, R28, UR6, RZ ;  /* 0x000000061c1c7c24 */ /* 0x000fe2000f8e02ff */
[----:B------:R-:W-:Y:S01]  /*33ce0*/  PRMT R23, R21, 0x7632, R23 ;  /* 0x0000763215177816 */ /* 0x000fe20000000017 */
[----:B------:R-:W5:Y:S03]  /*33cf0*/  LDL.LU R27, [R1+0x70] ;  /* 0x00007000011b7983 */ /* 0x000f660000300800 */
[----:B------:R-:W-:-:S04]  /*33d00*/  LEA R20, P5, R28, R0, 0x1 ;  /* 0x000000001c147211 */ /* 0x000fc800078a08ff */
[----:B------:R-:W-:Y:S02]  /*33d10*/  LEA.HI.X.SX32 R21, R28, R2, 0x1, P5 ;  /* 0x000000021c157211 */ /* 0x000fe400028f0eff */
[----:B------:R-:W-:-:S03]  /*33d20*/  PRMT R28, R22, 0x7632, R28 ;  /* 0x00007632161c7816 */ /* 0x000fc6000000001c */
[----:B------:R0:W-:Y:S01]  /*33d30*/  @P3 STG.E.U16 desc[UR8][R20.64], R23 ;  /* 0x0000001714003986 */ /* 0x0001e2000c101508 */
[----:B------:R-:W-:-:S03]  /*33d40*/  ISETP.LT.AND P1, PT, R29, UR15, !P0 ;  /* 0x0000000f1d007c0c */ /* 0x000fc6000c721270 */
[----:B------:R1:W-:Y:S01]  /*33d50*/  @P2 STG.E.U16 desc[UR8][R24.64], R28 ;  /* 0x0000001c18002986 */ /* 0x0003e2000c101508 */
[----:B0-----:R-:W-:-:S03]  /*33d60*/  IMAD R20, R29, UR6, RZ ;  /* 0x000000061d147c24 */ /* 0x001fc6000f8e02ff */
[----:B------:R-:W4:Y:S02]  /*33d70*/  LDL.LU R29, [R1+0x7c] ;  /* 0x00007c00011d7983 */ /* 0x000f240000300800 */
[C---:B-1----:R-:W-:Y:S02]  /*33d80*/  LEA R24, P6, R20.reuse, R0, 0x1 ;  /* 0x0000000014187211 */ /* 0x042fe400078c08ff */
[----:B------:R-:W-:Y:S02]  /*33d90*/  PRMT R28, R23, 0x7632, R28 ;  /* 0x00007632171c7816 */ /* 0x000fe4000000001c */
[----:B------:R-:W-:-:S05]  /*33da0*/  LEA.HI.X.SX32 R25, R20, R2, 0x1, P6 ;  /* 0x0000000214197211 */ /* 0x000fca00030f0eff */
[----:B------:R0:W-:Y:S01]  /*33db0*/  @P1 STG.E.U16 desc[UR8][R24.64], R28 ;  /* 0x0000001c18001986 */ /* 0x0001e2000c101508 */
[C---:B---3--:R-:W-:Y:S01]  /*33dc0*/  ISETP.LT.AND P2, PT, R3.reuse, UR15, !P0 ;  /* 0x0000000f03007c0c */ /* 0x048fe2000c741270 */
[----:B------:R-:W-:-:S05]  /*33dd0*/  IMAD R3, R3, UR6, RZ ;  /* 0x0000000603037c24 */ /* 0x000fca000f8e02ff */
[----:B------:R-:W-:Y:S01]  /*33de0*/  LEA R20, P6, R3, R0, 0x1 ;  /* 0x0000000003147211 */ /* 0x000fe200078c08ff */
[----:B--2---:R-:W-:-:S05]  /*33df0*/  IMAD R21, R26, UR6, RZ ;  /* 0x000000061a157c24 */ /* 0x004fca000f8e02ff */
[----:B------:R-:W-:-:S04]  /*33e00*/  LEA R22, P5, R21, R0, 0x1 ;  /* 0x0000000015167211 */ /* 0x000fc800078a08ff */
[-C--:B------:R-:W-:Y:S02]  /*33e10*/  LEA.HI.X.SX32 R23, R21, R2.reuse, 0x1, P5 ;  /* 0x0000000215177211 */ /* 0x080fe400028f0eff */
[----:B------:R-:W-:Y:S02]  /*33e20*/  LEA.HI.X.SX32 R21, R3, R2, 0x1, P6 ;  /* 0x0000000203157211 */ /* 0x000fe400030f0eff */
[----:B------:R-:W2:Y:S04]  /*33e30*/  LDL.LU R3, [R1+0x78] ;  /* 0x0000780001037983 */ /* 0x000ea80000300800 */
[----:B0-----:R-:W3:Y:S01]  /*33e40*/  LDL.LU R24, [R1+0x74] ;  /* 0x0000740001187983 */ /* 0x001ee20000300800 */
[----:B------:R-:W-:Y:S02]  /*33e50*/  ISETP.LT.AND P3, PT, R26, UR15, !P0 ;  /* 0x0000000f1a007c0c */ /* 0x000fe4000c761270 */
[C---:B-----5:R-:W-:Y:S01]  /*33e60*/  ISETP.LT.AND P4, PT, R27.reuse, UR15, !P0 ;  /* 0x0000000f1b007c0c */ /* 0x060fe2000c781270 */
[----:B------:R-:W-:Y:S01]  /*33e70*/  IMAD R27, R27, UR6, RZ ;  /* 0x000000061b1b7c24 */ /* 0x000fe2000f8e02ff */
[----:B------:R-:W5:Y:S04]  /*33e80*/  LDL.LU R25, [R1+0x80] ;  /* 0x0000800001197983 */ /* 0x000f680000300800 */
[C---:B------:R-:W-:Y:S01]  /*33e90*/  LEA R26, P5, R27.reuse, R0, 0x1 ;  /* 0x000000001b1a7211 */ /* 0x040fe200078a08ff */
[----:B------:R-:W5:Y:S03]  /*33ea0*/  LDL.LU R28, [R1+0x84] ;  /* 0x00008400011c7983 */ /* 0x000f660000300800 */
[----:B------:R-:W-:Y:S01]  /*33eb0*/  LEA.HI.X.SX32 R27, R27, R2, 0x1, P5 ;  /* 0x000000021b1b7211 */ /* 0x000fe200028f0eff */
[----:B------:R0:W-:Y:S04]  /*33ec0*/  @P3 STG.E.U16 desc[UR8][R22.64], R16 ;  /* 0x0000001016003986 */ /* 0x0001e8000c101508 */
[----:B------:R-:W-:Y:S04]  /*33ed0*/  @P2 STG.E.U16 desc[UR8][R20.64], R17 ;  /* 0x0000001114002986 */ /* 0x000fe8000c101508 */
[----:B------:R1:W-:Y:S01]  /*33ee0*/  @P4 STG.E.U16 desc[UR8][R26.64], R18 ;  /* 0x000000121a004986 */ /* 0x0003e2000c101508 */
[----:B0-----:R-:W-:-:S02]  /*33ef0*/  PRMT R23, R17, 0x7632, R23 ;  /* 0x0000763211177816 */ /* 0x001fc40000000017 */
[----:B------:R-:W-:Y:S02]  /*33f00*/  PRMT R22, R18, 0x7632, R22 ;  /* 0x0000763212167816 */ /* 0x000fe40000000016 */
[----:B-1----:R-:W-:Y:S01]  /*33f10*/  PRMT R26, R16, 0x7632, R26 ;  /* 0x00007632101a7816 */ /* 0x002fe2000000001a */
[----:B------:R-:W5:Y:S01]  /*33f20*/  LDL.LU R27, [R1+0x90] ;  /* 0x00009000011b7983 */ /* 0x000f620000300800 */
[----:B----4-:R-:W-:Y:S02]  /*33f30*/  ISETP.LT.AND P1, PT, R29, UR15, !P0 ;  /* 0x0000000f1d007c0c */ /* 0x010fe4000c721270 */
[C---:B--2---:R-:W-:Y:S01]  /*33f40*/  ISETP.LT.AND P3, PT, R3.reuse, UR15, !P0 ;  /* 0x0000000f03007c0c */ /* 0x044fe2000c761270 */
[----:B------:R-:W-:Y:S02]  /*33f50*/  IMAD R3, R3, UR6, RZ ;  /* 0x0000000603037c24 */ /* 0x000fe4000f8e02ff */
[C---:B---3--:R-:W-:Y:S01]  /*33f60*/  IMAD R21, R24.reuse, UR6, RZ ;  /* 0x0000000618157c24 */ /* 0x048fe2000f8e02ff */
[----:B------:R-:W-:Y:S01]  /*33f70*/  ISETP.LT.AND P4, PT, R24, UR15, !P0 ;  /* 0x0000000f18007c0c */ /* 0x000fe2000c781270 */
[----:B------:R-:W-:Y:S01]  /*33f80*/  IMAD R24, R29, UR6, RZ ;  /* 0x000000061d187c24 */ /* 0x000fe2000f8e02ff */
[-C--:B------:R-:W-:Y:S01]  /*33f90*/  LEA R20, P5, R3, R0.reuse, 0x1 ;  /* 0x0000000003147211 */ /* 0x080fe200078a08ff */
[----:B------:R-:W2:Y:S01]  /*33fa0*/  LDL.LU R29, [R1+0x94] ;  /* 0x00009400011d7983 */ /* 0x000ea20000300800 */
[----:B------:R-:W-:-:S02]  /*33fb0*/  LEA R16, P2, R21, R0, 0x1 ;  /* 0x0000000015107211 */ /* 0x000fc400078408ff */
[C---:B------:R-:W-:Y:S02]  /*33fc0*/  LEA R18, P6, R24.reuse, R0, 0x1 ;  /* 0x0000000018127211 */ /* 0x040fe400078c08ff */
[-C--:B------:R-:W-:Y:S02]  /*33fd0*/  LEA.HI.X.SX32 R17, R21, R2.reuse, 0x1, P2 ;  /* 0x0000000215117211 */ /* 0x080fe400010f0eff */
[-C--:B------:R-:W-:Y:S02]  /*33fe0*/  LEA.HI.X.SX32 R21, R3, R2.reuse, 0x1, P5 ;  /* 0x0000000203157211 */ /* 0x080fe400028f0eff */
[----:B------:R-:W-:Y:S01]  /*33ff0*/  PRMT R3, R19, 0x7632, R3 ;  /* 0x0000763213037816 */ /* 0x000fe20000000003 */
[----:B------:R0:W-:Y:S04]  /*34000*/  @P4 STG.E.U16 desc[UR8][R16.64], R19 ;  /* 0x0000001310004986 */ /* 0x0001e8000c101508 */
[----:B------:R1:W-:Y:S01]  /*34010*/  @P3 STG.E.U16 desc[UR8][R20.64], R12 ;  /* 0x0000000c14003986 */ /* 0x0003e2000c101508 */
[----:B0-----:R-:W-:-:S03]  /*34020*/  LEA.HI.X.SX32 R19, R24, R2, 0x1, P6 ;  /* 0x0000000218137211 */ /* 0x001fc600030f0eff */
[----:B------:R-:W3:Y:S04]  /*34030*/  LDL.LU R24, [R1+0x8c] ;  /* 0x00008c0001187983 */ /* 0x000ee80000300800 */
[----:B-1----:R-:W4:Y:S01]  /*34040*/  LDL.LU R21, [R1+0x88] ;  /* 0x0000880001157983 */ /* 0x002f220000300800 */
[C---:B-----5:R-:W-:Y:S01]  /*34050*/  ISETP.LT.AND P2, PT, R25.reuse, UR15, !P0 ;  /* 0x0000000f19007c0c */ /* 0x060fe2000c741270 */
[----:B------:R-:W-:Y:S01]  /*34060*/  IMAD R25, R25, UR6, RZ ;  /* 0x0000000619197c24 */ /* 0x000fe2000f8e02ff */
[C---:B------:R-:W-:Y:S01]  /*34070*/  ISETP.LT.AND P5, PT, R28.reuse, UR15, !P0 ;  /* 0x0000000f1c007c0c */ /* 0x040fe2000c7a1270 */
[----:B------:R-:W-:Y:S01]  /*34080*/  IMAD R20, R28, UR6, RZ ;  /* 0x000000061c147c24 */ /* 0x000fe2000f8e02ff */
[----:B------:R0:W-:Y:S02]  /*34090*/  @P1 STG.E.U16 desc[UR8][R18.64], R13 ;  /* 0x0000000d12001986 */ /* 0x0001e4000c101508 */
[----:B------:R-:W-:-:S02]  /*340a0*/  LEA R16, P4, R25, R0, 0x1 ;  /* 0x0000000019107211 */ /* 0x000fc400078808ff */
[----:B------:R-:W5:Y:S02]  /*340b0*/  LDL.LU R28, [R1+0xa0] ;  /* 0x0000a000011c7983 */ /* 0x000f640000300800 */
[----:B------:R-:W-:Y:S02]  /*340c0*/  LEA.HI.X.SX32 R17, R25, R2, 0x1, P4 ;  /* 0x0000000219117211 */ /* 0x000fe400020f0eff */
[----:B0-----:R-:W-:-:S03]  /*340d0*/  LEA R18, P1, R20, R0, 0x1 ;  /* 0x0000000014127211 */ /* 0x001fc600078208ff */
[----:B------:R0:W-:Y:S01]  /*340e0*/  @P2 STG.E.U16 desc[UR8][R16.64], R14 ;  /* 0x0000000e10002986 */ /* 0x0001e2000c101508 */
[----:B------:R-:W-:-:S05]  /*340f0*/  LEA.HI.X.SX32 R19, R20, R2, 0x1, P1 ;  /* 0x0000000214137211 */ /* 0x000fca00008f0eff */
[----:B------:R1:W-:Y:S01]  /*34100*/  @P5 STG.E.U16 desc[UR8][R18.64], R15 ;  /* 0x0000000f12005986 */ /* 0x0003e2000c101508 */
[----:B------:R-:W-:Y:S01]  /*34110*/  ISETP.LT.AND P1, PT, R27, UR15, !P0 ;  /* 0x0000000f1b007c0c */ /* 0x000fe2000c721270 */
[----:B--2---:R-:W-:Y:S01]  /*34120*/  IMAD R25, R29, UR6, RZ ;  /* 0x000000061d197c24 */ /* 0x004fe2000f8e02ff */
[C---:B---3--:R-:W-:Y:S02]  /*34130*/  ISETP.LT.AND P2, PT, R24.reuse, UR15, !P0 ;  /* 0x0000000f18007c0c */ /* 0x048fe4000c741270 */
[C---:B----4-:R-:W-:Y:S01]  /*34140*/  ISETP.LT.AND P3, PT, R21.reuse, UR15, !P0 ;  /* 0x0000000f15007c0c */ /* 0x050fe2000c761270 */
[----:B0-----:R-:W-:Y:S02]  /*34150*/  IMAD R17, R21, UR6, RZ ;  /* 0x0000000615117c24 */ /* 0x001fe4000f8e02ff */
[----:B------:R-:W-:Y:S02]  /*34160*/  IMAD R21, R24, UR6, RZ ;  /* 0x0000000618157c24 */ /* 0x000fe4000f8e02ff */
[----:B------:R-:W-:Y:S01]  /*34170*/  IMAD R24, R27, UR6, RZ ;  /* 0x000000061b187c24 */ /* 0x000fe2000f8e02ff */
[----:B------:R-:W-:-:S02]  /*34180*/  LEA R16, P4, R17, R0, 0x1 ;  /* 0x0000000011107211 */ /* 0x000fc400078808ff */
[-C--:B-1----:R-:W-:Y:S02]  /*34190*/  LEA R18, P6, R21, R0.reuse, 0x1 ;  /* 0x0000000015127211 */ /* 0x082fe400078c08ff */
[C---:B------:R-:W-:Y:S02]  /*341a0*/  LEA R20, P5, R24.reuse, R0, 0x1 ;  /* 0x0000000018147211 */ /* 0x040fe400078a08ff */
[-C--:B------:R-:W-:Y:S02]  /*341b0*/  LEA.HI.X.SX32 R17, R17, R2.reuse, 0x1, P4 ;  /* 0x0000000211117211 */ /* 0x080fe400020f0eff */
[-C--:B------:R-:W-:Y:S02]  /*341c0*/  LEA.HI.X.SX32 R19, R21, R2.reuse, 0x1, P6 ;  /* 0x0000000215137211 */ /* 0x080fe400030f0eff */
[----:B------:R-:W-:Y:S02]  /*341d0*/  ISETP.LT.AND P4, PT, R29, UR15, !P0 ;  /* 0x0000000f1d007c0c */ /* 0x000fe4000c781270 */
[----:B------:R-:W2:Y:S01]  /*341e0*/  LDL.LU R29, [R1+0xac] ;  /* 0x0000ac00011d7983 */ /* 0x000ea20000300800 */
[----:B------:R-:W-:-:S03]  /*341f0*/  LEA.HI.X.SX32 R21, R24, R2, 0x1, P5 ;  /* 0x0000000218157211 */ /* 0x000fc600028f0eff */
[----:B------:R-:W3:Y:S04]  /*34200*/  LDL.LU R27, [R1+0xb0] ;  /* 0x0000b000011b7983 */ /* 0x000ee80000300800 */
[----:B------:R-:W4:Y:S04]  /*34210*/  LDL.LU R24, [R1+0xa8] ;  /* 0x0000a80001187983 */ /* 0x000f280000300800 */
[----:B------:R0:W-:Y:S04]  /*34220*/  @P3 STG.E.U16 desc[UR8][R16.64], R26 ;  /* 0x0000001a10003986 */ /* 0x0001e8000c101508 */
[----:B------:R1:W-:Y:S04]  /*34230*/  @P2 STG.E.U16 desc[UR8][R18.64], R23 ;  /* 0x0000001712002986 */ /* 0x0003e8000c101508 */
[----:B0-----:R-:W2:Y:S04]  /*34240*/  LDL.LU R26, [R1+0x9c] ;  /* 0x00009c00011a7983 */ /* 0x001ea80000300800 */
[----:B-1----:R-:W3:Y:S04]  /*34250*/  LDL.LU R19, [R1+0x98] ;  /* 0x0000980001137983 */ /* 0x002ee80000300800 */
[----:B------:R0:W-:Y:S01]  /*34260*/  @P1 STG.E.U16 desc[UR8][R20.64], R22 ;  /* 0x0000001614001986 */ /* 0x0001e2000c101508 */
[----:B------:R-:W-:-:S03]  /*34270*/  LEA R16, P2, R25, R0, 0x1 ;  /* 0x0000000019107211 */ /* 0x000fc600078408ff */
[----:B0-----:R-:W4:Y:S01]  /*34280*/  LDL.LU R22, [R1+0xa4] ;  /* 0x0000a40001167983 */ /* 0x001f220000300800 */
[----:B------:R-:W-:Y:S01]  /*34290*/  LEA.HI.X.SX32 R17, R25, R2, 0x1, P2 ;  /* 0x0000000219117211 */ /* 0x000fe200010f0eff */
[C---:B-----5:R-:W-:Y:S01]  /*342a0*/  IMAD R21, R28.reuse, UR6, RZ ;  /* 0x000000061c157c24 */ /* 0x060fe2000f8e02ff */
[----:B------:R-:W-:Y:S01]  /*342b0*/  ISETP.LT.AND P2, PT, R28, UR15, !P0 ;  /* 0x0000000f1c007c0c */ /* 0x000fe2000c741270 */
[----:B------:R-:W5:Y:S01]  /*342c0*/  LDL.LU R23, [R1+0xb4] ;  /* 0x0000b40001177983 */ /* 0x000f620000300800 */
[----:B------:R-:W-:-:S03]  /*342d0*/  PRMT R14, R13, 0x7632, R14 ;  /* 0x000076320d0e7816 */ /* 0x000fc6000000000e */
[----:B------:R0:W-:Y:S01]  /*342e0*/  @P4 STG.E.U16 desc[UR8][R16.64], R3 ;  /* 0x0000000310004986 */ /* 0x0001e2000c101508 */
[C---:B------:R-:W-:Y:S02]  /*342f0*/  LEA R20, P6, R21.reuse, R0, 0x1 ;  /* 0x0000000015147211 */ /* 0x040fe400078c08ff */
[----:B------:R-:W-:Y:S02]  /*34300*/  PRMT R15, R14, 0x7632, R15 ;  /* 0x000076320e0f7816 */ /* 0x000fe4000000000f */
[----:B------:R-:W-:Y:S02]  /*34310*/  LEA.HI.X.SX32 R21, R21, R2, 0x1, P6 ;  /* 0x0000000215157211 */ /* 0x000fe400030f0eff */
[----:B0-----:R-:W-:Y:S02]  /*34320*/  PRMT R3, R12, 0x7632, R3 ;  /* 0x000076320c037816 */ /* 0x001fe40000000003 */
[----:B--2---:R-:W-:Y:S02]  /*34330*/  ISETP.LT.AND P3, PT, R26, UR15, !P0 ;  /* 0x0000000f1a007c0c */ /* 0x004fe4000c761270 */
[C---:B---3--:R-:W-:Y:S01]  /*34340*/  ISETP.LT.AND P1, PT, R19.reuse, UR15, !P0 ;  /* 0x0000000f13007c0c */ /* 0x048fe2000c721270 */
[----:B------:R-:W-:-:S02]  /*34350*/  IMAD R18, R19, UR6, RZ ;  /* 0x0000000613127c24 */ /* 0x000fc4000f8e02ff */
[----:B------:R-:W-:Y:S02]  /*34360*/  IMAD R19, R26, UR6, RZ ;  /* 0x000000061a137c24 */ /* 0x000fe4000f8e02ff */
[----:B------:R-:W2:Y:S01]  /*34370*/  LDL.LU R26, [R1+0xb8] ;  /* 0x0000b800011a7983 */ /* 0x000ea20000300800 */
[CC--:B------:R-:W-:Y:S02]  /*34380*/  LEA R16, P4, R18.reuse, R0.reuse, 0x1 ;  /* 0x0000000012107211 */ /* 0x0c0fe400078808ff */
[C---:B------:R-:W-:Y:S01]  /*34390*/  LEA R12, P5, R19.reuse, R0, 0x1 ;  /* 0x00000000130c7211 */ /* 0x040fe200078a08ff */
[----:B------:R-:W3:Y:S01]  /*343a0*/  LDL.LU R28, [R1+0xbc] ;  /* 0x0000bc00011c7983 */ /* 0x000ee20000300800 */
[-C--:B------:R-:W-:Y:S02]  /*343b0*/  LEA.HI.X.SX32 R17, R18, R2.reuse, 0x1, P4 ;  /* 0x0000000212117211 */ /* 0x080fe400020f0eff */
[----:B------:R-:W-:-:S03]  /*343c0*/  LEA.HI.X.SX32 R13, R19, R2, 0x1, P5 ;  /* 0x00000002130d7211 */ /* 0x000fc600028f0eff */
[----:B------:R0:W-:Y:S04]  /*343d0*/  @P1 STG.E.U16 desc[UR8][R16.64], R3 ;  /* 0x0000000310001986 */ /* 0x0001e8000c101508 */
[----:B------:R4:W-:Y:S04]  /*343e0*/  @P3 STG.E.U16 desc[UR8][R12.64], R14 ;  /* 0x0000000e0c003986 */ /* 0x0009e8000c101508 */
[----:B------:R1:W-:Y:S01]  /*343f0*/  @P2 STG.E.U16 desc[UR8][R20.64], R15 ;  /* 0x0000000f14002986 */ /* 0x0003e2000c101508 */
[C---:B------:R-:W-:Y:S01]  /*34400*/  ISETP.LT.AND P2, PT, R29.reuse, UR15, !P0 ;  /* 0x0000000f1d007c0c */ /* 0x040fe2000c741270 */
[----:B0-----:R-:W-:-:S02]  /*34410*/  IMAD R3, R29, UR6, RZ ;  /* 0x000000061d037c24 */ /* 0x001fc4000f8e02ff */
[----:B------:R-:W2:Y:S01]  /*34420*/  LDL.LU R29, [R1+0xc0] ;  /* 0x0000c000011d7983 */ /* 0x000ea20000300800 */
[C---:B----4-:R-:W-:Y:S01]  /*34430*/  IMAD R13, R22.reuse, UR6, RZ ;  /* 0x00000006160d7c24 */ /* 0x050fe2000f8e02ff */
[----:B------:R-:W-:Y:S01]  /*34440*/  ISETP.LT.AND P1, PT, R22, UR15, !P0 ;  /* 0x0000000f16007c0c */ /* 0x000fe2000c721270 */
[C---:B------:R-:W-:Y:S01]  /*34450*/  IMAD R17, R24.reuse, UR6, RZ ;  /* 0x0000000618117c24 */ /* 0x040fe2000f8e02ff */
[----:B------:R-:W-:Y:S02]  /*34460*/  ISETP.LT.AND P3, PT, R24, UR15, !P0 ;  /* 0x0000000f18007c0c */ /* 0x000fe4000c761270 */
[-C--:B------:R-:W-:Y:S01]  /*34470*/  LEA R12, P6, R13, R0.reuse, 0x1 ;  /* 0x000000000d0c7211 */ /* 0x080fe200078c08ff */
[----:B------:R-:W4:Y:S01]  /*34480*/  LDL.LU R24, [R1+0xc4] ;  /* 0x0000c40001187983 */ /* 0x000f220000300800 */
[----:B------:R-:W-:Y:S02]  /*34490*/  LEA R16, P5, R17, R0, 0x1 ;  /* 0x0000000011107211 */ /* 0x000fe400078a08ff */
[----:B------:R-:W-:-:S02]  /*344a0*/  LEA.HI.X.SX32 R13, R13, R2, 0x1, P6 ;  /* 0x000000020d0d7211 */ /* 0x000fc400030f0eff */
[----:B------:R-:W-:Y:S02]  /*344b0*/  LEA R14, P6, R3, R0, 0x1 ;  /* 0x00000000030e7211 */ /* 0x000fe400078c08ff */
[----:B-1----:R-:W-:Y:S02]  /*344c0*/  PRMT R20, R15, 0x7632, R20 ;  /* 0x000076320f147816 */ /* 0x002fe40000000014 */
[-C--:B------:R-:W-:Y:S01]  /*344d0*/  LEA.HI.X.SX32 R17, R17, R2.reuse, 0x1, P5 ;  /* 0x0000000211117211 */ /* 0x080fe200028f0eff */
[----:B------:R-:W-:Y:S01]  /*344e0*/  IMAD R19, R27, UR6, RZ ;  /* 0x000000061b137c24 */ /* 0x000fe2000f8e02ff */
[----:B------:R-:W-:Y:S01]  /*344f0*/  LEA.HI.X.SX32 R15, R3, R2, 0x1, P6 ;  /* 0x00000002030f7211 */ /* 0x000fe200030f0eff */
[----:B------:R5:W-:Y:S01]  /*34500*/  @P1 STG.E.U16 desc[UR8][R12.64], R20 ;  /* 0x000000140c001986 */ /* 0x000be2000c101508 */
[----:B------:R-:W-:-:S03]  /*34510*/  ISETP.LT.AND P4, PT, R27, UR15, !P0 ;  /* 0x0000000f1b007c0c */ /* 0x000fc6000c781270 */
[----:B------:R0:W-:Y:S01]  /*34520*/  @P3 STG.E.U16 desc[UR8][R16.64], R4 ;  /* 0x0000000410003986 */ /* 0x0001e2000c101508 */
[----:B------:R-:W-:-:S03]  /*34530*/  LEA R18, P5, R19, R0, 0x1 ;  /* 0x0000000013127211 */ /* 0x000fc600078a08ff */
[----:B------:R1:W-:Y:S04]  /*34540*/  @P2 STG.E.U16 desc[UR8][R14.64], R5 ;  /* 0x000000050e002986 */ /* 0x0003e8000c101508 */
[----:B------:R-:W4:Y:S01]  /*34550*/  LDL.LU R27, [R1+0xc8] ;  /* 0x0000c800011b7983 */ /* 0x000f220000300800 */
[----:B-----5:R-:W-:Y:S01]  /*34560*/  IMAD R13, R23, UR6, RZ ;  /* 0x00000006170d7c24 */ /* 0x020fe2000f8e02ff */
[----:B------:R-:W-:Y:S02]  /*34570*/  LEA.HI.X.SX32 R19, R19, R2, 0x1, P5 ;  /* 0x0000000213137211 */ /* 0x000fe400028f0eff */
[----:B------:R-:W-:Y:S02]  /*34580*/  PRMT R3, R4, 0x7632, R3 ;  /* 0x0000763204037816 */ /* 0x000fe40000000003 */
[----:B0-----:R-:W-:Y:S01]  /*34590*/  LEA R4, P6, R13, R0, 0x1 ;  /* 0x000000000d047211 */ /* 0x001fe200078c08ff */
[----:B------:R0:W-:Y:S01]  /*345a0*/  @P4 STG.E.U16 desc[UR8][R18.64], R6 ;  /* 0x0000000612004986 */ /* 0x0001e2000c101508 */
[----:B------:R-:W-:-:S02]  /*345b0*/  PRMT R16, R5, 0x7632, R16 ;  /* 0x0000763205107816 */ /* 0x000fc40000000010 */
[----:B-1----:R-:W-:Y:S02]  /*345c0*/  LEA.HI.X.SX32 R5, R13, R2, 0x1, P6 ;  /* 0x000000020d057211 */ /* 0x002fe400030f0eff */
[C---:B---3--:R-:W-:Y:S01]  /*345d0*/  ISETP.LT.AND P2, PT, R28.reuse, UR15, !P0 ;  /* 0x0000000f1c007c0c */ /* 0x048fe2000c741270 */
[----:B------:R-:W-:Y:S02]  /*345e0*/  IMAD R17, R28, UR6, RZ ;  /* 0x000000061c117c24 */ /* 0x000fe4000f8e02ff */
[----:B------:R-:W3:Y:S01]  /*345f0*/  LDL.LU R28, [R1+0xcc] ;  /* 0x0000cc00011c7983 */ /* 0x000ee20000300800 */
[C---:B--2---:R-:W-:Y:S01]  /*34600*/  ISETP.LT.AND P1, PT, R26.reuse, UR15, !P0 ;  /* 0x0000000f1a007c0c */ /* 0x044fe2000c721270 */
[----:B------:R-:W-:Y:S02]  /*34610*/  IMAD R15, R26, UR6, RZ ;  /* 0x000000061a0f7c24 */ /* 0x000fe4000f8e02ff */
[----:B------:R-:W2:Y:S04]  /*34620*/  LDL.LU R25, [R1+0xd0] ;  /* 0x0000d00001197983 */ /* 0x000ea80000300800 */
[----:B------:R-:W5:Y:S01]  /*34630*/  LDL.LU R26, [R1+0xd4] ;  /* 0x0000d400011a7983 */ /* 0x000f620000300800 */
[C---:B------:R-:W-:Y:S01]  /*34640*/  ISETP.LT.AND P6, PT, R29.reuse, UR15, !P0 ;  /* 0x0000000f1d007c0c */ /* 0x040fe2000c7c1270 */
[----:B0-----:R-:W-:-:S02]  /*34650*/  IMAD R18, R29, UR6, RZ ;  /* 0x000000061d127c24 */ /* 0x001fc4000f8e02ff */
[----:B------:R-:W2:Y:S01]  /*34660*/  LDL.LU R29, [R1+0xd8] ;  /* 0x0000d800011d7983 */ /* 0x000ea20000300800 */
[----:B------:R-:W-:Y:S02]  /*34670*/  ISETP.LT.AND P3, PT, R23, UR15, !P0 ;  /* 0x0000000f17007c0c */ /* 0x000fe4000c761270 */
[-C--:B------:R-:W-:Y:S01]  /*34680*/  LEA R12, P4, R15, R0.reuse, 0x1 ;  /* 0x000000000f0c7211 */ /* 0x080fe200078808ff */
[----:B------:R-:W5:Y:S01]  /*34690*/  LDL.LU R23, [R1+0x30] ;  /* 0x0000300001177983 */ /* 0x000f620000300800 */
[----:B------:R-:W-:Y:S02]  /*346a0*/  LEA R14, P5, R17, R0, 0x1 ;  /* 0x00000000110e7211 */ /* 0x000fe400078a08ff */
[-C--:B------:R-:W-:Y:S02]  /*346b0*/  LEA.HI.X.SX32 R13, R15, R2.reuse, 0x1, P4 ;  /* 0x000000020f0d7211 */ /* 0x080fe400020f0eff */
[----:B------:R-:W-:-:S05]  /*346c0*/  LEA.HI.X.SX32 R15, R17, R2, 0x1, P5 ;  /* 0x00000002110f7211 */ /* 0x000fca00028f0eff */
[----:B------:R0:W-:Y:S01]  /*346d0*/  @P3 STG.E.U16 desc[UR8][R4.64], R7 ;  /* 0x0000000704003986 */ /* 0x0001e2000c101508 */
[----:B------:R-:W-:-:S03]  /*346e0*/  PRMT R17, R7, 0x7632, R17 ;  /* 0x0000763207117816 */ /* 0x000fc60000000011 */
[----:B------:R-:W-:Y:S01]  /*346f0*/  @P1 STG.E.U16 desc[UR8][R12.64], R8 ;  /* 0x000000080c001986 */ /* 0x000fe2000c101508 */
[----:B0-----:R-:W-:Y:S01]  /*34700*/  LEA R4, P3, R18, R0, 0x1 ;  /* 0x0000000012047211 */ /* 0x001fe200078608ff */
[----:B----4-:R-:W-:-:S03]  /*34710*/  IMAD R7, R24, UR6, RZ ;  /* 0x0000000618077c24 */ /* 0x010fc6000f8e02ff */
[----:B------:R-:W-:Y:S02]  /*34720*/  LEA.HI.X.SX32 R5, R18, R2, 0x1, P3 ;  /* 0x0000000212057211 */ /* 0x000fe400018f0eff */
[----:B------:R-:W-:Y:S01]  /*34730*/  ISETP.LT.AND P3, PT, R24, UR15, !P0 ;  /* 0x0000000f18007c0c */ /* 0x000fe2000c761270 */
[----:B------:R0:W-:Y:S04]  /*34740*/  @P2 STG.E.U16 desc[UR8][R14.64], R9 ;  /* 0x000000090e002986 */ /* 0x0001e8000c101508 */
[----:B------:R-:W4:Y:S04]  /*34750*/  LDL.LU R24, [R1+0xdc] ;  /* 0x0000dc0001187983 */ /* 0x000f280000300800 */
[----:B------:R1:W-:Y:S01]  /*34760*/  @P6 STG.E.U16 desc[UR8][R4.64], R10 ;  /* 0x0000000a04006986 */ /* 0x0003e2000c101508 */
[C---:B------:R-:W-:Y:S01]  /*34770*/  ISETP.LT.AND P5, PT, R27.reuse, UR15, !P0 ;  /* 0x0000000f1b007c0c */ /* 0x040fe2000c7a1270 */
[----:B0-----:R-:W-:-:S02]  /*34780*/  IMAD R14, R27, UR6, RZ ;  /* 0x000000061b0e7c24 */ /* 0x001fc4000f8e02ff */
[----:B------:R-:W4:Y:S01]  /*34790*/  LDL.LU R27, [R1+0xe0] ;  /* 0x0000e000011b7983 */ /* 0x000f220000300800 */
[----:B-1----:R-:W-:-:S04]  /*347a0*/  LEA R4, P1, R7, R0, 0x1 ;  /* 0x0000000007047211 */ /* 0x002fc800078208ff */
[----:B------:R-:W-:Y:S02]  /*347b0*/  LEA.HI.X.SX32 R5, R7, R2, 0x1, P1 ;  /* 0x0000000207057211 */ /* 0x000fe400008f0eff */
[----:B------:R-:W-:-:S03]  /*347c0*/  PRMT R7, R10, 0x7632, R7 ;  /* 0x000076320a077816 */ /* 0x000fc60000000007 */
[----:B------:R0:W-:Y:S01]  /*347d0*/  @P3 STG.E.U16 desc[UR8][R4.64], R11 ;  /* 0x0000000b04003986 */ /* 0x0001e2000c101508 */
[C---:B---3--:R-:W-:Y:S01]  /*347e0*/  IMAD R10, R28.reuse, UR6, RZ ;  /* 0x000000061c0a7c24 */ /* 0x048fe2000f8e02ff */
[----:B------:R-:W-:Y:S02]  /*347f0*/  ISETP.LT.AND P4, PT, R28, UR15, !P0 ;  /* 0x0000000f1c007c0c */ /* 0x000fe4000c781270 */
[----:B------:R-:W3:Y:S02]  /*34800*/  LDL.LU R28, [R1+0xe4] ;  /* 0x0000e400011c7983 */ /* 0x000ee40000300800 */
[C---:B0-----:R-:W-:Y:S02]  /*34810*/  LEA R4, P1, R10.reuse, R0, 0x1 ;  /* 0x000000000a047211 */ /* 0x041fe400078208ff */
[----:B------:R-:W3:Y:S02]  /*34820*/  LDL.LU R22, [R1+0xe8] ;  /* 0x0000e80001167983 */ /* 0x000ee40000300800 */
[----:B------:R-:W-:-:S02]  /*34830*/  LEA.HI.X.SX32 R5, R10, R2, 0x1, P1 ;  /* 0x000000020a057211 */ /* 0x000fc400008f0eff */
[C---:B--2---:R-:W-:Y:S01]  /*34840*/  ISETP.LT.AND P1, PT, R29.reuse, UR15, !P0 ;  /* 0x0000000f1d007c0c */ /* 0x044fe2000c721270 */
[----:B------:R-:W-:Y:S02]  /*34850*/  IMAD R21, R29, UR6, RZ ;  /* 0x000000061d157c24 */ /* 0x000fe4000f8e02ff */
[----:B------:R-:W2:Y:S01]  /*34860*/  LDL.LU R29, [R1+0xec] ;  /* 0x0000ec00011d7983 */ /* 0x000ea20000300800 */
[----:B------:R-:W-:Y:S02]  /*34870*/  PRMT R13, R8, 0x7632, R13 ;  /* 0x00007632080d7816 */ /* 0x000fe4000000000d */
[C---:B------:R-:W-:Y:S02]  /*34880*/  LEA R8, P2, R14.reuse, R0, 0x1 ;  /* 0x000000000e087211 */ /* 0x040fe400078408ff */
[----:B------:R-:W-:Y:S02]  /*34890*/  PRMT R12, R9, 0x7632, R12 ;  /* 0x00007632090c7816 */ /* 0x000fe4000000000c */
[----:B------:R-:W-:Y:S01]  /*348a0*/  LEA.HI.X.SX32 R9, R14, R2, 0x1, P2 ;  /* 0x000000020e097211 */ /* 0x000fe200010f0eff */
[----:B-----5:R-:W-:Y:S01]  /*348b0*/  IMAD R15, R26, UR6, RZ ;  /* 0x000000061a0f7c24 */ /* 0x020fe2000f8e02ff */
[----:B------:R-:W-:-:S03]  /*348c0*/  ISETP.LT.AND P3, PT, R25, UR15, !P0 ;  /* 0x0000000f19007c0c */ /* 0x000fc6000c761270 */
[----:B------:R0:W-:Y:S01]  /*348d0*/  @P5 STG.E.U16 desc[UR8][R8.64], R3 ;  /* 0x0000000308005986 */ /* 0x0001e2000c101508 */
[----:B------:R-:W-:-:S03]  /*348e0*/  ISETP.LT.AND P2, PT, R26, UR15, !P0 ;  /* 0x0000000f1a007c0c */ /* 0x000fc6000c741270 */
[----:B------:R1:W-:Y:S01]  /*348f0*/  @P4 STG.E.U16 desc[UR8][R4.64], R16 ;  /* 0x0000001004004986 */ /* 0x0003e2000c101508 */
[----:B0-----:R-:W-:Y:S01]  /*34900*/  IMAD R3, R25, UR6, RZ ;  /* 0x0000000619037c24 */ /* 0x001fe2000f8e02ff */
[----:B------:R-:W-:Y:S02]  /*34910*/  PRMT R6, R6, 0x7632, R6 ;  /* 0x0000763206067816 */ /* 0x000fe40000000006 */
[----:B------:R-:W5:Y:S01]  /*34920*/  LDL.LU R26, [R1+0xf0] ;  /* 0x0000f000011a7983 */ /* 0x000f620000300800 */
[-C--:B-1----:R-:W-:Y:S02]  /*34930*/  LEA R4, P4, R15, R0.reuse, 0x1 ;  /* 0x000000000f047211 */ /* 0x082fe400078808ff */
[----:B------:R-:W-:Y:S02]  /*34940*/  LEA R18, P6, R3, R0, 0x1 ;  /* 0x0000000003127211 */ /* 0x000fe400078c08ff */
[-C--:B------:R-:W-:Y:S02]  /*34950*/  LEA.HI.X.SX32 R5, R15, R2.reuse, 0x1, P4 ;  /* 0x000000020f057211 */ /* 0x080fe400020f0eff */
[----:B------:R-:W-:Y:S01]  /*34960*/  LEA.HI.X.SX32 R19, R3, R2, 0x1, P6 ;  /* 0x0000000203137211 */ /* 0x000fe200030f0eff */
[C---:B----4-:R-:W-:Y:S01]  /*34970*/  IMAD R3, R24.reuse, UR6, RZ ;  /* 0x0000000618037c24 */ /* 0x050fe2000f8e02ff */
[----:B------:R-:W-:-:S02]  /*34980*/  ISETP.LT.AND P6, PT, R24, UR15, !P0 ;  /* 0x0000000f18007c0c */ /* 0x000fc4000c7c1270 */
[C---:B------:R-:W-:Y:S01]  /*34990*/  LEA R20, P5, R21.reuse, R0, 0x1 ;  /* 0x0000000015147211 */ /* 0x040fe200078a08ff */
[----:B------:R0:W-:Y:S04]  /*349a0*/  @P3 STG.E.U16 desc[UR8][R18.64], R6 ;  /* 0x0000000612003986 */ /* 0x0001e8000c101508 */
[----:B------:R1:W-:Y:S01]  /*349b0*/  @P2 STG.E.U16 desc[UR8][R4.64], R17 ;  /* 0x0000001104002986 */ /* 0x0003e2000c101508 */
[----:B------:R-:W-:-:S03]  /*349c0*/  LEA.HI.X.SX32 R21, R21, R2, 0x1, P5 ;  /* 0x0000000215157211 */ /* 0x000fc600028f0eff */
[----:B------:R-:W4:Y:S01]  /*349d0*/  LDL.LU R24, [R1+0xf4] ;  /* 0x0000f40001187983 */ /* 0x000f220000300800 */
[C---:B0-----:R-:W-:Y:S01]  /*349e0*/  IMAD R6, R27.reuse, UR6, RZ ;  /* 0x000000061b067c24 */ /* 0x041fe2000f8e02ff */
[----:B------:R-:W-:Y:S02]  /*349f0*/  ISETP.LT.AND P4, PT, R27, UR15, !P0 ;  /* 0x0000000f1b007c0c */ /* 0x000fe4000c781270 */
[----:B------:R-:W-:Y:S01]  /*34a00*/  LDS.128 R16, [R23+0x400] ;  /* 0x0004000017107984 */ /* 0x000fe20000000c00 */
[----:B-1----:R-:W-:-:S03]  /*34a10*/  LEA R4, P2, R3, R0, 0x1 ;  /* 0x0000000003047211 */ /* 0x002fc600078408ff */
[----:B------:R-:W-:Y:S01]  /*34a20*/  @P1 STG.E.U16 desc[UR8][R20.64], R13 ;  /* 0x0000000d14001986 */ /* 0x000fe2000c101508 */
[----:B------:R-:W-:-:S03]  /*34a30*/  LEA.HI.X.SX32 R5, R3, R2, 0x1, P2 ;  /* 0x0000000203057211 */ /* 0x000fc600010f0eff */
[----:B------:R-:W4:Y:S04]  /*34a40*/  LDL.LU R27, [R1+0xf8] ;  /* 0x0000f800011b7983 */ /* 0x000f280000300800 */
[----:B------:R0:W-:Y:S02]  /*34a50*/  @P6 STG.E.U16 desc[UR8][R4.64], R12 ;  /* 0x0000000c04006986 */ /* 0x0001e4000c101508 */
[----:B0-----:R-:W-:-:S04]  /*34a60*/  LEA R12, P1, R6, R0, 0x1 ;  /* 0x00000000060c7211 */ /* 0x001fc800078208ff */
[----:B------:R-:W-:Y:S02]  /*34a70*/  LEA.HI.X.SX32 R13, R6, R2, 0x1, P1 ;  /* 0x00000002060d7211 */ /* 0x000fe400008f0eff */
[C---:B---3--:R-:W-:Y:S01]  /*34a80*/  ISETP.LT.AND P2, PT, R28.reuse, UR15, !P0 ;  /* 0x0000000f1c007c0c */ /* 0x048fe2000c741270 */
[----:B------:R-:W-:Y:S02]  /*34a90*/  IMAD R3, R28, UR6, RZ ;  /* 0x000000061c037c24 */ /* 0x000fe4000f8e02ff */
[----:B------:R-:W3:Y:S01]  /*34aa0*/  LDL.LU R28, [R1+0xfc] ;  /* 0x0000fc00011c7983 */ /* 0x000ee20000300800 */
[C---:B------:R-:W-:Y:S01]  /*34ab0*/  ISETP.LT.AND P3, PT, R22.reuse, UR15, !P0 ;  /* 0x0000000f16007c0c */ /* 0x040fe2000c761270 */
[----:B------:R-:W-:Y:S01]  /*34ac0*/  IMAD R15, R22, UR6, RZ ;  /* 0x00000006160f7c24 */ /* 0x000fe2000f8e02ff */
[C---:B--2---:R-:W-:Y:S01]  /*34ad0*/  ISETP.LT.AND P1, PT, R29.reuse, UR15, !P0 ;  /* 0x0000000f1d007c0c */ /* 0x044fe2000c721270 */
[----:B------:R-:W-:Y:S02]  /*34ae0*/  IMAD R22, R29, UR6, RZ ;  /* 0x000000061d167c24 */ /* 0x000fe4000f8e02ff */
[----:B------:R-:W2:Y:S01]  /*34af0*/  LDL.LU R29, [R1+0x100] ;  /* 0x00010000011d7983 */ /* 0x000ea20000300800 */
[----:B------:R-:W-:-:S03]  /*34b00*/  PRMT R14, R11, 0x7632, R14 ;  /* 0x000076320b0e7816 */ /* 0x000fc6000000000e */
[----:B------:R-:W0:Y:S01]  /*34b10*/  LDS.128 R8, [R23] ;  /* 0x0000000017087984 */ /* 0x000e220000000c00 */
[-C--:B------:R-:W-:Y:S02]  /*34b20*/  LEA R4, P5, R3, R0.reuse, 0x1 ;  /* 0x0000000003047211 */ /* 0x080fe400078a08ff */
[----:B------:R-:W-:Y:S02]  /*34b30*/  LEA R20, P6, R15, R0, 0x1 ;  /* 0x000000000f147211 */ /* 0x000fe400078c08ff */
[-C--:B------:R-:W-:Y:S02]  /*34b40*/  LEA.HI.X.SX32 R5, R3, R2.reuse, 0x1, P5 ;  /* 0x0000000203057211 */ /* 0x080fe400028f0eff */
[----:B------:R-:W-:Y:S01]  /*34b50*/  LEA.HI.X.SX32 R21, R15, R2, 0x1, P6 ;  /* 0x000000020f157211 */ /* 0x000fe200030f0eff */
[----:B------:R1:W-:Y:S01]  /*34b60*/  @P4 STG.E.U16 desc[UR8][R12.64], R7 ;  /* 0x000000070c004986 */ /* 0x0003e2000c101508 */
[----:B------:R-:W-:-:S03]  /*34b70*/  LEA R6, P4, R22, R0, 0x1 ;  /* 0x0000000016067211 */ /* 0x000fc600078808ff */
[----:B------:R5:W-:Y:S01]  /*34b80*/  @P2 STG.E.U16 desc[UR8][R4.64], R14 ;  /* 0x0000000e04002986 */ /* 0x000be2000c101508 */
[----:B-1----:R-:W-:Y:S02]  /*34b90*/  LEA.HI.X.SX32 R7, R22, R2, 0x1, P4 ;  /* 0x0000000216077211 */ /* 0x002fe400020f0eff */
[C---:B-----5:R-:W-:Y:S01]  /*34ba0*/  ISETP.LT.AND P4, PT, R26.reuse, UR15, !P0 ;  /* 0x0000000f1a007c0c */ /* 0x060fe2000c781270 */
[----:B------:R-:W-:-:S05]  /*34bb0*/  IMAD R5, R26, UR6, RZ ;  /* 0x000000061a057c24 */ /* 0x000fca000f8e02ff */
[C---:B------:R-:W-:Y:S01]  /*34bc0*/  LEA R4, P2, R5.reuse, R0, 0x1 ;  /* 0x0000000005047211 */ /* 0x040fe200078408ff */
[----:B0-----:R0:W-:Y:S01]  /*34bd0*/  @P3 STG.E.U16 desc[UR8][R20.64], R8 ;  /* 0x0000000814003986 */ /* 0x0011e2000c101508 */
[C---:B----4-:R-:W-:Y:S01]  /*34be0*/  IMAD R3, R24.reuse, UR6, RZ ;  /* 0x0000000618037c24 */ /* 0x050fe2000f8e02ff */
[----:B------:R-:W-:Y:S02]  /*34bf0*/  ISETP.LT.AND P3, PT, R24, UR15, !P0 ;  /* 0x0000000f18007c0c */ /* 0x000fe4000c761270 */
[----:B0-----:R-:W4:Y:S04]  /*34c00*/  LDL.LU R20, [R1+0x104] ;  /* 0x0001040001147983 */ /* 0x001f280000300800 */
[----:B------:R-:W5:Y:S04]  /*34c10*/  LDL.LU R21, [R1+0x108] ;  /* 0x0001080001157983 */ /* 0x000f680000300800 */
[----:B------:R-:W5:Y:S04]  /*34c20*/  LDL.LU R25, [R1+0x10c] ;  /* 0x00010c0001197983 */ /* 0x000f680000300800 */
[----:B------:R0:W-:Y:S01]  /*34c30*/  @P1 STG.E.U16 desc[UR8][R6.64], R9 ;  /* 0x0000000906001986 */ /* 0x0001e2000c101508 */
[----:B------:R-:W-:-:S03]  /*34c40*/  LEA.HI.X.SX32 R5, R5, R2, 0x1, P2 ;  /* 0x0000000205057211 */ /* 0x000fc600010f0eff */
[----:B------:R-:W5:Y:S01]  /*34c50*/  LDL.LU R23, [R1+0x110] ;  /* 0x0001100001177983 */ /* 0x000f620000300800 */
[----:B------:R-:W-:-:S03]  /*34c60*/  ISETP.LT.AND P1, PT, R27, UR15, !P0 ;  /* 0x0000000f1b007c0c */ /* 0x000fc6000c721270 */
[----:B------:R-:W5:Y:S01]  /*34c70*/  LDL.LU R26, [R1+0x114] ;  /* 0x00011400011a7983 */ /* 0x000f620000300800 */
[----:B0-----:R-:W-:Y:S01]  /*34c80*/  LEA R6, P5, R3, R0, 0x1 ;  /* 0x0000000003067211 */ /* 0x001fe200078a08ff */
[----:B------:R-:W-:Y:S02]  /*34c90*/  IMAD R13, R27, UR6, RZ ;  /* 0x000000061b0d7c24 */ /* 0x000fe4000f8e02ff */
[----:B------:R-:W5:Y:S01]  /*34ca0*/  LDL.LU R24, [R1+0x118] ;  /* 0x0001180001187983 */ /* 0x000f620000300800 */
[----:B------:R-:W-:-:S03]  /*34cb0*/  LEA.HI.X.SX32 R7, R3, R2, 0x1, P5 ;  /* 0x0000000203077211 */ /* 0x000fc600028f0eff */
[----:B------:R-:W5:Y:S04]  /*34cc0*/  LDL.LU R27, [R1+0x11c] ;  /* 0x00011c00011b7983 */ /* 0x000f680000300800 */
[----:B------:R0:W-:Y:S04]  /*34cd0*/  @P4 STG.E.U16 desc[UR8][R4.64], R10 ;  /* 0x0000000a04004986 */ /* 0x0001e8000c101508 */
[----:B------:R-:W-:Y:S01]  /*34ce0*/  @P3 STG.E.U16 desc[UR8][R6.64], R11 ;  /* 0x0000000b06003986 */ /* 0x000fe2000c101508 */
[C---:B---3--:R-:W-:Y:S01]  /*34cf0*/  ISETP.LT.AND P2, PT, R28.reuse, UR15, !P0 ;  /* 0x0000000f1c007c0c */ /* 0x048fe2000c741270 */
[----:B------:R-:W-:-:S02]  /*34d00*/  IMAD R14, R28, UR6, RZ ;  /* 0x000000061c0e7c24 */ /* 0x000fc4000f8e02ff */
[----:B------:R-:W3:Y:S01]  /*34d10*/  LDL.LU R28, [R1+0x120] ;  /* 0x00012000011c7983 */ /* 0x000ee20000300800 */
[C---:B--2---:R-:W-:Y:S01]  /*34d20*/  ISETP.LT.AND P3, PT, R29.reuse, UR15, !P0 ;  /* 0x0000000f1d007c0c */ /* 0x044fe2000c761270 */
[----:B------:R-:W-:Y:S02]  /*34d30*/  IMAD R15, R29, UR6, RZ ;  /* 0x000000061d0f7c24 */ /* 0x000fe4000f8e02ff */
[----:B------:R-:W2:Y:S01]  /*34d40*/  LDL.LU R29, [R1+0x124] ;  /* 0x00012400011d7983 */ /* 0x000ea20000300800 */
[CC--:B------:R-:W-:Y:S02]  /*34d50*/  LEA R12, P6, R13.reuse, R0.reuse, 0x1 ;  /* 0x000000000d0c7211 */ /* 0x0c0fe400078c08ff */
[C---:B0-----:R-:W-:Y:S02]  /*34d60*/  LEA R4, P4, R14.reuse, R0, 0x1 ;  /* 0x000000000e047211 */ /* 0x041fe400078808ff */
[-C--:B------:R-:W-:Y:S02]  /*34d70*/  LEA.HI.X.SX32 R13, R13, R2.reuse, 0x1, P6 ;  /* 0x000000020d0d7211 */ /* 0x080fe400030f0eff */
[----:B------:R-:W-:-:S03]  /*34d80*/  LEA.HI.X.SX32 R5, R14, R2, 0x1, P4 ;  /* 0x000000020e057211 */ /* 0x000fc600020f0eff */
[----:B------:R-:W-:Y:S04]  /*34d90*/  @P1 STG.E.U16 desc[UR8][R12.64], R16 ;  /* 0x000000100c001986 */ /* 0x000fe8000c101508 */
[----:B------:R0:W-:Y:S02]  /*34da0*/  @P2 STG.E.U16 desc[UR8][R4.64], R17 ;  /* 0x0000001104002986 */ /* 0x0001e4000c101508 */
[----:B0-----:R-:W-:-:S04]  /*34db0*/  LEA R4, P4, R15, R0, 0x1 ;  /* 0x000000000f047211 */ /* 0x001fc800078808ff */
[----:B------:R-:W-:-:S05]  /*34dc0*/  LEA.HI.X.SX32 R5, R15, R2, 0x1, P4 ;  /* 0x000000020f057211 */ /* 0x000fca00020f0eff */
[----:B------:R0:W-:Y:S01]  /*34dd0*/  @P3 STG.E.U16 desc[UR8][R4.64], R18 ;  /* 0x0000001204003986 */ /* 0x0001e2000c101508 */
[----:B------:R-:W-:Y:S02]  /*34de0*/  PRMT R8, R8, 0x7632, R8 ;  /* 0x0000763208087816 */ /* 0x000fe40000000008 */
[----:B------:R-:W-:Y:S01]  /*34df0*/  PRMT R10, R9, 0x7632, R10 ;  /* 0x00007632090a7816 */ /* 0x000fe2000000000a */
[C---:B----4-:R-:W-:Y:S01]  /*34e00*/  IMAD R3, R20.reuse, UR6, RZ ;  /* 0x0000000614037c24 */ /* 0x050fe2000f8e02ff */
[----:B------:R-:W-:Y:S01]  /*34e10*/  ISETP.LT.AND P2, PT, R20, UR15, !P0 ;  /* 0x0000000f14007c0c */ /* 0x000fe2000c741270 */
[C---:B-----5:R-:W-:Y:S01]  /*34e20*/  IMAD R15, R21.reuse, UR6, RZ ;  /* 0x00000006150f7c24 */ /* 0x060fe2000f8e02ff */
[----:B------:R-:W-:Y:S02]  /*34e30*/  ISETP.LT.AND P1, PT, R21, UR15, !P0 ;  /* 0x0000000f15007c0c */ /* 0x000fe4000c721270 */
[-C--:B------:R-:W-:Y:S01]  /*34e40*/  LEA R6, P5, R3, R0.reuse, 0x1 ;  /* 0x0000000003067211 */ /* 0x080fe200078a08ff */
[----:B------:R-:W-:Y:S01]  /*34e50*/  IMAD R21, R25, UR6, RZ ;  /* 0x0000000619157c24 */ /* 0x000fe2000f8e02ff */
[----:B0-----:R-:W-:-:S02]  /*34e60*/  LEA R4, P3, R15, R0, 0x1 ;  /* 0x000000000f047211 */ /* 0x001fc400078608ff */
[----:B------:R-:W-:Y:S02]  /*34e70*/  ISETP.LT.AND P4, PT, R25, UR15, !P0 ;  /* 0x0000000f19007c0c */ /* 0x000fe4000c781270 */
[----:B------:R-:W-:Y:S02]  /*34e80*/  LEA.HI.X.SX32 R7, R3, R2, 0x1, P5 ;  /* 0x0000000203077211 */ /* 0x000fe400028f0eff */
[----:B------:R-:W-:Y:S01]  /*34e90*/  LEA R12, P6, R21, R0, 0x1 ;  /* 0x00000000150c7211 */ /* 0x000fe200078c08ff */
[----:B------:R-:W-:Y:S01]  /*34ea0*/  IMAD R9, R23, UR6, RZ ;  /* 0x0000000617097c24 */ /* 0x000fe2000f8e02ff */
[-C--:B------:R-:W-:Y:S01]  /*34eb0*/  LEA.HI.X.SX32 R5, R15, R2.reuse, 0x1, P3 ;  /* 0x000000020f057211 */ /* 0x080fe200018f0eff */
[----:B------:R-:W-:Y:S01]  /*34ec0*/  IMAD R15, R26, UR6, RZ ;  /* 0x000000061a0f7c24 */ /* 0x000fe2000f8e02ff */
[----:B------:R-:W-:Y:S01]  /*34ed0*/  LEA.HI.X.SX32 R13, R21, R2, 0x1, P6 ;  /* 0x00000002150d7211 */ /* 0x000fe200030f0eff */
[----:B------:R0:W-:Y:S01]  /*34ee0*/  @P2 STG.E.U16 desc[UR8][R6.64], R19 ;  /* 0x0000001306002986 */ /* 0x0001e2000c101508 */
[----:B------:R-:W-:-:S03]  /*34ef0*/  ISETP.LT.AND P5, PT, R23, UR15, !P0 ;  /* 0x0000000f17007c0c */ /* 0x000fc6000c7a1270 */
[----:B------:R1:W-:Y:S01]  /*34f00*/  @P1 STG.E.U16 desc[UR8][R4.64], R8 ;  /* 0x0000000804001986 */ /* 0x0003e2000c101508 */
[----:B------:R-:W-:Y:S02]  /*34f10*/  IMAD R21, R24, UR6, RZ ;  /* 0x0000000618157c24 */ /* 0x000fe4000f8e02ff */
[----:B------:R-:W-:Y:S01]  /*34f20*/  IMAD R23, R27, UR6, RZ ;  /* 0x000000061b177c24 */ /* 0x000fe2000f8e02ff */
[-C--:B0-----:R-:W-:Y:S02]  /*34f30*/  LEA R6, P6, R9, R0.reuse, 0x1 ;  /* 0x0000000009067211 */ /* 0x081fe400078c08ff */
[-C--:B-1----:R-:W-:Y:S01]  /*34f40*/  LEA R4, P1, R15, R0.reuse, 0x1 ;  /* 0x000000000f047211 */ /* 0x082fe200078208ff */
[----:B------:R0:W-:Y:S01]  /*34f50*/  @P4 STG.E.U16 desc[UR8][R12.64], R10 ;  /* 0x0000000a0c004986 */ /* 0x0001e2000c101508 */
[----:B------:R-:W-:Y:S02]  /*34f60*/  LEA R8, P2, R21, R0, 0x1 ;  /* 0x0000000015087211 */ /* 0x000fe400078408ff */
[----:B------:R-:W-:-:S02]  /*34f70*/  LEA.HI.X.SX32 R7, R9, R2, 0x1, P6 ;  /* 0x0000000209077211 */ /* 0x000fc400030f0eff */
[----:B------:R-:W-:Y:S02]  /*34f80*/  LEA.HI.X.SX32 R5, R15, R2, 0x1, P1 ;  /* 0x000000020f057211 */ /* 0x000fe400008f0eff */
[----:B------:R-:W-:Y:S02]  /*34f90*/  ISETP.LT.AND P4, PT, R26, UR15, !P0 ;  /* 0x0000000f1a007c0c */ /* 0x000fe4000c781270 */
[----:B------:R-:W-:Y:S02]  /*34fa0*/  ISETP.LT.AND P3, PT, R24, UR15, !P0 ;  /* 0x0000000f18007c0c */ /* 0x000fe4000c761270 */
[----:B0-----:R-:W-:Y:S02]  /*34fb0*/  LEA R12, P6, R23, R0, 0x1 ;  /* 0x00000000170c7211 */ /* 0x001fe400078c08ff */
[----:B------:R-:W-:Y:S02]  /*34fc0*/  LEA.HI.X.SX32 R9, R21, R2, 0x1, P2 ;  /* 0x0000000215097211 */ /* 0x000fe400010f0eff */
[----:B------:R-:W-:-:S02]  /*34fd0*/  ISETP.LT.AND P2, PT, R27, UR15, !P0 ;  /* 0x0000000f1b007c0c */ /* 0x000fc4000c741270 */
[----:B------:R-:W-:Y:S02]  /*34fe0*/  LEA.HI.X.SX32 R13, R23, R2, 0x1, P6 ;  /* 0x00000002170d7211 */ /* 0x000fe400030f0eff */
[----:B------:R-:W-:Y:S02]  /*34ff0*/  PRMT R10, R10, 0x7632, R10 ;  /* 0x000076320a0a7816 */ /* 0x000fe4000000000a */
[----:B------:R-:W-:Y:S02]  /*35000*/  PRMT R16, R16, 0x7632, R16 ;  /* 0x0000763210107816 */ /* 0x000fe40000000010 */
[----:B------:R-:W-:Y:S01]  /*35010*/  PRMT R17, R17, 0x7632, R17 ;  /* 0x0000763211117816 */ /* 0x000fe20000000011 */
[----:B------:R0:W-:Y:S02]  /*35020*/  @P5 STG.E.U16 desc[UR8][R6.64], R10 ;  /* 0x0000000a06005986 */ /* 0x0001e4000c101508 */
[----:B0-----:R-:W-:Y:S01]  /*35030*/  PRMT R7, R18, 0x7632, R7 ;  /* 0x0000763212077816 */ /* 0x001fe20000000007 */
[----:B---3--:R-:W-:-:S05]  /*35040*/  IMAD R25, R28, UR6, RZ ;  /* 0x000000061c197c24 */ /* 0x008fca000f8e02ff */
[----:B------:R-:W-:-:S04]  /*35050*/  LEA R14, P1, R25, R0, 0x1 ;  /* 0x00000000190e7211 */ /* 0x000fc800078208ff */
[----:B------:R-:W-:Y:S02]  /*35060*/  LEA.HI.X.SX32 R15, R25, R2, 0x1, P1 ;  /* 0x00000002190f7211 */ /* 0x000fe400008f0eff */
[----:B------:R-:W-:Y:S01]  /*35070*/  ISETP.LT.AND P1, PT, R28, UR15, !P0 ;  /* 0x0000000f1c007c0c */ /* 0x000fe2000c721270 */
[C---:B--2---:R-:W-:Y:S01]  /*35080*/  IMAD R3, R29.reuse, UR6, RZ ;  /* 0x000000061d037c24 */ /* 0x044fe2000f8e02ff */
[----:B------:R-:W-:-:S04]  /*35090*/  ISETP.LT.AND P0, PT, R29, UR15, !P0 ;  /* 0x0000000f1d007c0c */ /* 0x000fc8000c701270 */
[----:B------:R-:W-:-:S04]  /*350a0*/  LEA R20, P6, R3, R0, 0x1 ;  /* 0x0000000003147211 */ /* 0x000fc800078c08ff */
[----:B------:R-:W-:Y:S02]  /*350b0*/  LEA.HI.X.SX32 R21, R3, R2, 0x1, P6 ;  /* 0x0000000203157211 */ /* 0x000fe400030f0eff */
[----:B------:R-:W-:-:S05]  /*350c0*/  PRMT R2, R11, 0x7632, R2 ;  /* 0x000076320b027816 */ /* 0x000fca0000000002 */
[----:B------:R0:W-:Y:S04]  /*350d0*/  @P4 STG.E.U16 desc[UR8][R4.64], R2 ;  /* 0x0000000204004986 */ /* 0x0001e8000c101508 */
[----:B------:R0:W-:Y:S04]  /*350e0*/  @P3 STG.E.U16 desc[UR8][R8.64], R16 ;  /* 0x0000001008003986 */ /* 0x0001e8000c101508 */
[----:B------:R0:W-:Y:S04]  /*350f0*/  @P2 STG.E.U16 desc[UR8][R12.64], R17 ;  /* 0x000000110c002986 */ /* 0x0001e8000c101508 */
[----:B------:R0:W-:Y:S01]  /*35100*/  @P1 STG.E.U16 desc[UR8][R14.64], R7 ;  /* 0x000000070e001986 */ /* 0x0001e2000c101508 */
[----:B------:R-:W-:Y:S05]  /*35110*/  @!P0 EXIT ;  /* 0x000000000000894d */ /* 0x000fea0003800000 */
[----:B------:R-:W-:-:S05]  /*35120*/  PRMT R10, R19, 0x7632, R10 ;  /* 0x00007632130a7816 */ /* 0x000fca000000000a */
[----:B------:R-:W-:Y:S01]  /*35130*/  STG.E.U16 desc[UR8][R20.64], R10 ;  /* 0x0000000a14007986 */ /* 0x000fe2000c101508 */
[----:B------:R-:W-:Y:S05]  /*35140*/  EXIT ;  /* 0x000000000000794d */ /* 0x000fea0003800000 */
.L_x_3:
[----:B------:R-:W-:-:S00]  /*35150*/  BRA `(.L_x_3) ;  /* 0xfffffffc00fc7947 */ /* 0x000fc0000383ffff */
[----:B------:R-:W-:-:S00]  /*35160*/  NOP ;  /* 0x0000000000007918 */ /* 0x000fc00000000000 */
        /* <DEDUP_REMOVED lines=9> */
.L_x_4:


//--------------------- .nv.shared.matmul_kernel  --------------------------
	.section	.nv.shared.matmul_kernel,"aw",@nobits
	.sectionflags	@""
	.align	16
	.zero		1024


//--------------------- .nv.shared.reserved.0     --------------------------
	.section	.nv.shared.reserved.0,"aw",@nobits
	.weak		__nv_reservedSMEM_offset_0_alias
	.size		__nv_reservedSMEM_offset_0_alias, 0, 64
	.other		__nv_reservedSMEM_offset_0_alias,@"STO_CUDA_RESERVED_SHARED STV_DEFAULT"
__nv_reservedSMEM_offset_0_alias:
	.zero		0
	.zero		64


//--------------------- .nv.constant0.matmul_kernel --------------------------
	.section	.nv.constant0.matmul_kernel,"a",@progbits
	.sectionflags	@""
	.align	4
.nv.constant0.matmul_kernel:
	.zero		976


//--------------------- SYMBOLS --------------------------

	.type		.nv.reservedSmem.offset0,@object
	.size		.nv.reservedSmem.offset0,0x4
	.type		.nv.reservedSmem.cap,@object
	.size		.nv.reservedSmem.cap,0x4
